def matmul_kernel(
    a_ptr,
    b_ptr,
    c_ptr,
    M,
    N,
    K,
    stride_am,
    stride_ak,
    stride_bk,
    stride_bn,
    stride_cm,
    stride_cn,
    BLOCK_M: tl.constexpr,
    BLOCK_N: tl.constexpr,
    BLOCK_K: tl.constexpr,
    GROUP_M: tl.constexpr,
):
    pid = tl.program_id(axis=0)
    num_pid_m = tl.cdiv(M, BLOCK_M)
    num_pid_n = tl.cdiv(N, BLOCK_N)
    num_pid_in_group = GROUP_M * num_pid_n
    group_id = pid // num_pid_in_group
    first_pid_m = group_id * GROUP_M
    group_size_m = min(num_pid_m - first_pid_m, GROUP_M)
    pid_m = first_pid_m + ((pid % num_pid_in_group) % group_size_m)
    pid_n = (pid % num_pid_in_group) // group_size_m

    offs_am = (pid_m * BLOCK_M + tl.arange(0, BLOCK_M)) % M
    offs_bn = (pid_n * BLOCK_N + tl.arange(0, BLOCK_N)) % N
    offs_k = tl.arange(0, BLOCK_K)
    a_ptrs = a_ptr + offs_am[:, None] * stride_am + offs_k[None, :] * stride_ak
    b_ptrs = b_ptr + offs_k[:, None] * stride_bk + offs_bn[None, :] * stride_bn

    acc = tl.zeros((BLOCK_M, BLOCK_N), dtype=tl.float32)
    for kk in range(0, tl.cdiv(K, BLOCK_K)):
        a = tl.load(a_ptrs, mask=offs_k[None, :] < K - kk * BLOCK_K, other=0.0)
        b = tl.load(b_ptrs, mask=offs_k[:, None] < K - kk * BLOCK_K, other=0.0)
        acc = tl.dot(a, b, acc)
        a_ptrs += BLOCK_K * stride_ak
        b_ptrs += BLOCK_K * stride_bk

    c = acc.to(c_ptr.dtype.element_ty)
    offs_cm = pid_m * BLOCK_M + tl.arange(0, BLOCK_M)
    offs_cn = pid_n * BLOCK_N + tl.arange(0, BLOCK_N)
    c_ptrs = c_ptr + offs_cm[:, None] * stride_cm + offs_cn[None, :] * stride_cn
    mask = (offs_cm[:, None] < M) & (offs_cn[None, :] < N)
    tl.store(c_ptrs, c, mask=mask)

# config = {"BLOCK_K": 128, "BLOCK_M": 256, "BLOCK_N": 128, "GROUP_M": 8, "arch": "sm_100", "dtype": "fp32", "num_ctas": 1, "num_stages": 3, "num_warps": 1}
# arch = sm_100


// ===== COMPILED SASS (sm_100a) =====

	.target	sm_100a

	.elftype	@"ET_EXEC"


//--------------------- .note.nv.tkinfo           --------------------------
	.section	.note.nv.tkinfo,"",@"SHT_NOTE"
	.sectionflags	@"SHF_NOTE_NV_TKINFO"
	.tkinfo
        /*0018*/ 	.word	0x00000081
        /*0030*/ 	.string	""
        /*0030*/ 	.string	"ptxas-blackwell"
        /*0030*/ 	.string	"Cuda compilation tools, release 12.9, V12.9.86"
        /*0030*/ 	.string	"Build cuda_12.9.r12.9/compiler.36037853_0"
        /*0030*/ 	.string	"-v  -suppress-debug-info  -lineinfo  -arch sm_100a "



//--------------------- .note.nv.cuver            --------------------------
	.section	.note.nv.cuver,"",@"SHT_NOTE"
	.sectionflags	@"SHF_NOTE_NV_CUVER"
        /*0018*/ 	.short	0x0001
        /*001a*/ 	.short	0x0064
        /*001c*/ 	.short	0x0001
        /*001e*/ 	.short	0x0000
        /*0020*/ 	.short	0x0001
        /*0022*/ 	.short	0x0000


//--------------------- .nv.info                  --------------------------
	.section	.nv.info,"",@"SHT_CUDA_INFO"
	.align	4


	//----- nvinfo : EIATTR_REGCOUNT
	.align		4
        /*0000*/ 	.byte	0x04, 0x2f
        /*0002*/ 	.short	(.L_1 - .L_0)
	.align		4
.L_0:
        /*0004*/ 	.word	index@(matmul_kernel)
        /*0008*/ 	.word	0x000000ff


	//----- nvinfo : EIATTR_FRAME_SIZE
	.align		4
.L_1:
        /*000c*/ 	.byte	0x04, 0x11
        /*000e*/ 	.short	(.L_3 - .L_2)
	.align		4
.L_2:
        /*0010*/ 	.word	index@(matmul_kernel)
        /*0014*/ 	.word	0x00007408


	//----- nvinfo : EIATTR_MIN_STACK_SIZE
	.align		4
.L_3:
        /*0018*/ 	.byte	0x04, 0x12
        /*001a*/ 	.short	(.L_5 - .L_4)
	.align		4
.L_4:
        /*001c*/ 	.word	index@(matmul_kernel)
        /*0020*/ 	.word	0x00007408
.L_5:


//--------------------- .nv.info.matmul_kernel    --------------------------
	.section	.nv.info.matmul_kernel,"",@"SHT_CUDA_INFO"
	.sectionflags	@""
	.align	4


	//----- nvinfo : EIATTR_CUDA_API_VERSION
	.align		4
        /*0000*/ 	.byte	0x04, 0x37
        /*0002*/ 	.short	(.L_7 - .L_6)
.L_6:
        /*0004*/ 	.word	0x00000081


	//----- nvinfo : EIATTR_KPARAM_INFO
	.align		4
.L_7:
        /*0008*/ 	.byte	0x04, 0x17
        /*000a*/ 	.short	(.L_9 - .L_8)
.L_8:
        /*000c*/ 	.word	0x00000000
        /*0010*/ 	.short	0x000d
        /*0012*/ 	.short	0x0048
        /*0014*/ 	.byte	0x00, 0xf4, 0x21, 0x00


	//----- nvinfo : EIATTR_KPARAM_INFO
	.align		4
.L_9:
        /*0018*/ 	.byte	0x04, 0x17
        /*001a*/ 	.short	(.L_11 - .L_10)
.L_10:
        /*001c*/ 	.word	0x00000000
        /*0020*/ 	.short	0x000c
        /*0022*/ 	.short	0x0040
        /*0024*/ 	.byte	0x00, 0xf4, 0x21, 0x00


	//----- nvinfo : EIATTR_KPARAM_INFO
	.align		4
.L_11:
        /*0028*/ 	.byte	0x04, 0x17
        /*002a*/ 	.short	(.L_13 - .L_12)
.L_12:
        /*002c*/ 	.word	0x00000000
        /*0030*/ 	.short	0x000b
        /*0032*/ 	.short	0x0038
        /*0034*/ 	.byte	0x00, 0xf0, 0x11, 0x00


	//----- nvinfo : EIATTR_KPARAM_INFO
	.align		4
.L_13:
        /*0038*/ 	.byte	0x04, 0x17
        /*003a*/ 	.short	(.L_15 - .L_14)
.L_14:
        /*003c*/ 	.word	0x00000000
        /*0040*/ 	.short	0x000a
        /*0042*/ 	.short	0x0034
        /*0044*/ 	.byte	0x00, 0xf0, 0x11, 0x00


	//----- nvinfo : EIATTR_KPARAM_INFO
	.align		4
.L_15:
        /*0048*/ 	.byte	0x04, 0x17
        /*004a*/ 	.short	(.L_17 - .L_16)
.L_16:
        /*004c*/ 	.word	0x00000000
        /*0050*/ 	.short	0x0009
        /*0052*/ 	.short	0x0030
        /*0054*/ 	.byte	0x00, 0xf0, 0x11, 0x00


	//----- nvinfo : EIATTR_KPARAM_INFO
	.align		4
.L_17:
        /*0058*/ 	.byte	0x04, 0x17
        /*005a*/ 	.short	(.L_19 - .L_18)
.L_18:
        /*005c*/ 	.word	0x00000000
        /*0060*/ 	.short	0x0008
        /*0062*/ 	.short	0x002c
        /*0064*/ 	.byte	0x00, 0xf0, 0x11, 0x00


	//----- nvinfo : EIATTR_KPARAM_INFO
	.align		4
.L_19:
        /*0068*/ 	.byte	0x04, 0x17
        /*006a*/ 	.short	(.L_21 - .L_20)
.L_20:
        /*006c*/ 	.word	0x00000000
        /*0070*/ 	.short	0x0007
        /*0072*/ 	.short	0x0028
        /*0074*/ 	.byte	0x00, 0xf0, 0x11, 0x00


	//----- nvinfo : EIATTR_KPARAM_INFO
	.align		4
.L_21:
        /*0078*/ 	.byte	0x04, 0x17
        /*007a*/ 	.short	(.L_23 - .L_22)
.L_22:
        /*007c*/ 	.word	0x00000000
        /*0080*/ 	.short	0x0006
        /*0082*/ 	.short	0x0024
        /*0084*/ 	.byte	0x00, 0xf0, 0x11, 0x00


	//----- nvinfo : EIATTR_KPARAM_INFO
	.align		4
.L_23:
        /*0088*/ 	.byte	0x04, 0x17
        /*008a*/ 	.short	(.L_25 - .L_24)
.L_24:
        /*008c*/ 	.word	0x00000000
        /*0090*/ 	.short	0x0005
        /*0092*/ 	.short	0x0020
        /*0094*/ 	.byte	0x00, 0xf0, 0x11, 0x00


	//----- nvinfo : EIATTR_KPARAM_INFO
	.align		4
.L_25:
        /*0098*/ 	.byte	0x04, 0x17
        /*009a*/ 	.short	(.L_27 - .L_26)
.L_26:
        /*009c*/ 	.word	0x00000000
        /*00a0*/ 	.short	0x0004
        /*00a2*/ 	.short	0x001c
        /*00a4*/ 	.byte	0x00, 0xf0, 0x11, 0x00


	//----- nvinfo : EIATTR_KPARAM_INFO
	.align		4
.L_27:
        /*00a8*/ 	.byte	0x04, 0x17
        /*00aa*/ 	.short	(.L_29 - .L_28)
.L_28:
        /*00ac*/ 	.word	0x00000000
        /*00b0*/ 	.short	0x0003
        /*00b2*/ 	.short	0x0018
        /*00b4*/ 	.byte	0x00, 0xf0, 0x11, 0x00


	//----- nvinfo : EIATTR_KPARAM_INFO
	.align		4
.L_29:
        /*00b8*/ 	.byte	0x04, 0x17
        /*00ba*/ 	.short	(.L_31 - .L_30)
.L_30:
        /*00bc*/ 	.word	0x00000000
        /*00c0*/ 	.short	0x0002
        /*00c2*/ 	.short	0x0010
        /*00c4*/ 	.byte	0x00, 0xf4, 0x21, 0x00


	//----- nvinfo : EIATTR_KPARAM_INFO
	.align		4
.L_31:
        /*00c8*/ 	.byte	0x04, 0x17
        /*00ca*/ 	.short	(.L_33 - .L_32)
.L_32:
        /*00cc*/ 	.word	0x00000000
        /*00d0*/ 	.short	0x0001
        /*00d2*/ 	.short	0x0008
        /*00d4*/ 	.byte	0x00, 0xf4, 0x21, 0x00


	//----- nvinfo : EIATTR_KPARAM_INFO
	.align		4
.L_33:
        /*00d8*/ 	.byte	0x04, 0x17
        /*00da*/ 	.short	(.L_35 - .L_34)
.L_34:
        /*00dc*/ 	.word	0x00000000
        /*00e0*/ 	.short	0x0000
        /*00e2*/ 	.short	0x0000
        /*00e4*/ 	.byte	0x00, 0xf4, 0x21, 0x00


	//----- nvinfo : EIATTR_SPARSE_MMA_MASK
	.align		4
.L_35:
        /*00e8*/ 	.byte	0x03, 0x50
        /*00ea*/ 	.short	0x0000


	//----- nvinfo : EIATTR_MAXREG_COUNT
	.align		4
        /*00ec*/ 	.byte	0x03, 0x1b
        /*00ee*/ 	.short	0x00ff


	//----- nvinfo : EIATTR_NUM_BARRIERS
	.align		4
        /*00f0*/ 	.byte	0x02, 0x4c
        /*00f2*/ 	.byte	0x01
	.zero		1


	//----- nvinfo : EIATTR_ANNOTATIONS
	.align		4
        /*00f4*/ 	.byte	0x04, 0x55
        /*00f6*/ 	.short	(.L_37 - .L_36)


	//   ....[0]....
.L_36:
        /*00f8*/ 	.word	0x00000001
        /*00fc*/ 	.byte	0x70, 0x0a, 0x00, 0x00, 0x01, 0x00, 0x00, 0x00, 0x00, 0x0b, 0x00, 0x00, 0x01, 0x00, 0x00, 0x00
        /* <DEDUP_REMOVED lines=2955> */
        /*b9bc*/ 	.byte	0x50, 0x86, 0x03, 0x00


	//----- nvinfo : EIATTR_COOP_GROUP_MASK_REGIDS
	.align		4
.L_37:
        /*b9c0*/ 	.byte	0x04, 0x29
        /*b9c2*/ 	.short	(.L_39 - .L_38)


	//   ....[0]....
.L_38:
        /*b9c4*/ 	.word	0xffffffff


	//   ....[1]....
        /*b9c8*/ 	.word	0xffffffff


	//   ....[2]....
        /*b9cc*/ 	.word	0xffffffff


	//   ....[3]....
        /*b9d0*/ 	.word	0xffffffff


	//   ....[4]....
        /*b9d4*/ 	.word	0xffffffff


	//   ....[5]....
        /*b9d8*/ 	.word	0xffffffff


	//   ....[6]....
        /*b9dc*/ 	.word	0xffffffff


	//   ....[7]....
        /*b9e0*/ 	.word	0xffffffff


	//   ....[8]....
        /*b9e4*/ 	.word	0xffffffff


	//   ....[9]....
        /*b9e8*/ 	.word	0xffffffff


	//   ....[10]....
        /*b9ec*/ 	.word	0xffffffff


	//   ....[11]....
        /*b9f0*/ 	.word	0xffffffff


	//   ....[12]....
        /*b9f4*/ 	.word	0xffffffff


	//   ....[13]....
        /*b9f8*/ 	.word	0xffffffff


	//   ....[14]....
        /*b9fc*/ 	.word	0xffffffff


	//   ....[15]....
        /*ba00*/ 	.word	0xffffffff


	//   ....[16]....
        /*ba04*/ 	.word	0xffffffff


	//   ....[17]....
        /*ba08*/ 	.word	0xffffffff


	//   ....[18]....
        /*ba0c*/ 	.word	0xffffffff


	//   ....[19]....
        /*ba10*/ 	.word	0xffffffff


	//   ....[20]....
        /*ba14*/ 	.word	0xffffffff


	//   ....[21]....
        /*ba18*/ 	.word	0xffffffff


	//   ....[22]....
        /*ba1c*/ 	.word	0xffffffff


	//   ....[23]....
        /*ba20*/ 	.word	0xffffffff


	//   ....[24]....
        /*ba24*/ 	.word	0xffffffff


	//   ....[25]....
        /*ba28*/ 	.word	0xffffffff


	//   ....[26]....
        /*ba2c*/ 	.word	0xffffffff


	//   ....[27]....
        /*ba30*/ 	.word	0xffffffff


	//   ....[28]....
        /*ba34*/ 	.word	0xffffffff


	//   ....[29]....
        /*ba38*/ 	.word	0xffffffff


	//   ....[30]....
        /*ba3c*/ 	.word	0xffffffff


	//   ....[31]....
        /*ba40*/ 	.word	0xffffffff


	//   ....[32]....
        /*ba44*/ 	.word	0xffffffff


	//   ....[33]....
        /*ba48*/ 	.word	0xffffffff


	//   ....[34]....
        /*ba4c*/ 	.word	0xffffffff


	//   ....[35]....
        /*ba50*/ 	.word	0xffffffff


	//   ....[36]....
        /*ba54*/ 	.word	0xffffffff


	//   ....[37]....
        /*ba58*/ 	.word	0xffffffff


	//   ....[38]....
        /*ba5c*/ 	.word	0xffffffff


	//   ....[39]....
        /*ba60*/ 	.word	0xffffffff


	//   ....[40]....
        /*ba64*/ 	.word	0xffffffff


	//   ....[41]....
        /*ba68*/ 	.word	0xffffffff


	//   ....[42]....
        /*ba6c*/ 	.word	0xffffffff


	//   ....[43]....
        /*ba70*/ 	.word	0xffffffff


	//   ....[44]....
        /*ba74*/ 	.word	0xffffffff


	//   ....[45]....
        /*ba78*/ 	.word	0xffffffff


	//   ....[46]....
        /*ba7c*/ 	.word	0xffffffff


	//   ....[47]....
        /*ba80*/ 	.word	0xffffffff


	//   ....[48]....
        /*ba84*/ 	.word	0xffffffff


	//   ....[49]....
        /*ba88*/ 	.word	0xffffffff


	//   ....[50]....
        /*ba8c*/ 	.word	0xffffffff


	//   ....[51]....
        /*ba90*/ 	.word	0xffffffff


	//   ....[52]....
        /*ba94*/ 	.word	0xffffffff


	//   ....[53]....
        /*ba98*/ 	.word	0xffffffff


	//   ....[54]....
        /*ba9c*/ 	.word	0xffffffff


	//   ....[55]....
        /*baa0*/ 	.word	0xffffffff


	//   ....[56]....
        /*baa4*/ 	.word	0xffffffff


	//   ....[57]....
        /*baa8*/ 	.word	0xffffffff


	//   ....[58]....
        /*baac*/ 	.word	0xffffffff


	//   ....[59]....
        /*bab0*/ 	.word	0xffffffff


	//   ....[60]....
        /*bab4*/ 	.word	0xffffffff


	//   ....[61]....
        /*bab8*/ 	.word	0xffffffff


	//   ....[62]....
        /*babc*/ 	.word	0xffffffff


	//   ....[63]....
        /*bac0*/ 	.word	0xffffffff


	//   ....[64]....
        /*bac4*/ 	.word	0xffffffff


	//   ....[65]....
        /*bac8*/ 	.word	0xffffffff


	//   ....[66]....
        /*bacc*/ 	.word	0xffffffff


	//   ....[67]....
        /*bad0*/ 	.word	0xffffffff


	//   ....[68]....
        /*bad4*/ 	.word	0xffffffff


	//   ....[69]....
        /*bad8*/ 	.word	0xffffffff


	//   ....[70]....
        /*badc*/ 	.word	0xffffffff


	//   ....[71]....
        /*bae0*/ 	.word	0xffffffff


	//   ....[72]....
        /*bae4*/ 	.word	0xffffffff


	//   ....[73]....
        /*bae8*/ 	.word	0xffffffff


	//   ....[74]....
        /*baec*/ 	.word	0xffffffff


	//   ....[75]....
        /*baf0*/ 	.word	0xffffffff


	//   ....[76]....
        /*baf4*/ 	.word	0xffffffff


	//   ....[77]....
        /*baf8*/ 	.word	0xffffffff


	//   ....[78]....
        /*bafc*/ 	.word	0xffffffff


	//   ....[79]....
        /*bb00*/ 	.word	0xffffffff


	//   ....[80]....
        /*bb04*/ 	.word	0xffffffff


	//   ....[81]....
        /*bb08*/ 	.word	0xffffffff


	//   ....[82]....
        /*bb0c*/ 	.word	0xffffffff


	//   ....[83]....
        /*bb10*/ 	.word	0xffffffff


	//   ....[84]....
        /*bb14*/ 	.word	0xffffffff


	//   ....[85]....
        /*bb18*/ 	.word	0xffffffff


	//   ....[86]....
        /*bb1c*/ 	.word	0xffffffff


	//   ....[87]....
        /*bb20*/ 	.word	0xffffffff


	//   ....[88]....
        /*bb24*/ 	.word	0xffffffff


	//   ....[89]....
        /*bb28*/ 	.word	0xffffffff


	//   ....[90]....
        /*bb2c*/ 	.word	0xffffffff


	//   ....[91]....
        /*bb30*/ 	.word	0xffffffff


	//   ....[92]....
        /*bb34*/ 	.word	0xffffffff


	//   ....[93]....
        /*bb38*/ 	.word	0xffffffff


	//   ....[94]....
        /*bb3c*/ 	.word	0xffffffff


	//   ....[95]....
        /*bb40*/ 	.word	0xffffffff


	//   ....[96]....
        /*bb44*/ 	.word	0xffffffff


	//   ....[97]....
        /*bb48*/ 	.word	0xffffffff


	//   ....[98]....
        /*bb4c*/ 	.word	0xffffffff


	//   ....[99]....
        /*bb50*/ 	.word	0xffffffff


	//   ....[100]....
        /*bb54*/ 	.word	0xffffffff


	//   ....[101]....
        /*bb58*/ 	.word	0xffffffff


	//   ....[102]....
        /*bb5c*/ 	.word	0xffffffff


	//   ....[103]....
        /*bb60*/ 	.word	0xffffffff


	//   ....[104]....
        /*bb64*/ 	.word	0xffffffff


	//   ....[105]....
        /*bb68*/ 	.word	0xffffffff


	//   ....[106]....
        /*bb6c*/ 	.word	0xffffffff


	//   ....[107]....
        /*bb70*/ 	.word	0xffffffff


	//   ....[108]....
        /*bb74*/ 	.word	0xffffffff


	//   ....[109]....
        /*bb78*/ 	.word	0xffffffff


	//   ....[110]....
        /*bb7c*/ 	.word	0xffffffff


	//   ....[111]....
        /*bb80*/ 	.word	0xffffffff


	//   ....[112]....
        /*bb84*/ 	.word	0xffffffff


	//   ....[113]....
        /*bb88*/ 	.word	0xffffffff


	//   ....[114]....
        /*bb8c*/ 	.word	0xffffffff


	//   ....[115]....
        /*bb90*/ 	.word	0xffffffff


	//   ....[116]....
        /*bb94*/ 	.word	0xffffffff


	//   ....[117]....
        /*bb98*/ 	.word	0xffffffff


	//   ....[118]....
        /*bb9c*/ 	.word	0xffffffff


	//   ....[119]....
        /*bba0*/ 	.word	0xffffffff


	//   ....[120]....
        /*bba4*/ 	.word	0xffffffff


	//   ....[121]....
        /*bba8*/ 	.word	0xffffffff


	//   ....[122]....
        /*bbac*/ 	.word	0xffffffff


	//   ....[123]....
        /*bbb0*/ 	.word	0xffffffff


	//   ....[124]....
        /*bbb4*/ 	.word	0xffffffff


	//   ....[125]....
        /*bbb8*/ 	.word	0xffffffff


	//   ....[126]....
        /*bbbc*/ 	.word	0xffffffff


	//   ....[127]....
        /*bbc0*/ 	.word	0xffffffff


	//   ....[128]....
        /*bbc4*/ 	.word	0xffffffff


	//   ....[129]....
        /*bbc8*/ 	.word	0xffffffff


	//   ....[130]....
        /*bbcc*/ 	.word	0xffffffff


	//   ....[131]....
        /*bbd0*/ 	.word	0xffffffff


	//   ....[132]....
        /*bbd4*/ 	.word	0xffffffff


	//   ....[133]....
        /*bbd8*/ 	.word	0xffffffff


	//   ....[134]....
        /*bbdc*/ 	.word	0xffffffff


	//   ....[135]....
        /*bbe0*/ 	.word	0xffffffff


	//   ....[136]....
        /*bbe4*/ 	.word	0xffffffff


	//   ....[137]....
        /*bbe8*/ 	.word	0xffffffff


	//   ....[138]....
        /*bbec*/ 	.word	0xffffffff


	//   ....[139]....
        /*bbf0*/ 	.word	0xffffffff


	//   ....[140]....
        /*bbf4*/ 	.word	0xffffffff


	//   ....[141]....
        /*bbf8*/ 	.word	0xffffffff


	//   ....[142]....
        /*bbfc*/ 	.word	0xffffffff


	//   ....[143]....
        /*bc00*/ 	.word	0xffffffff


	//   ....[144]....
        /*bc04*/ 	.word	0xffffffff


	//   ....[145]....
        /*bc08*/ 	.word	0xffffffff


	//   ....[146]....
        /*bc0c*/ 	.word	0xffffffff


	//   ....[147]....
        /*bc10*/ 	.word	0xffffffff


	//   ....[148]....
        /*bc14*/ 	.word	0xffffffff


	//   ....[149]....
        /*bc18*/ 	.word	0xffffffff


	//   ....[150]....
        /*bc1c*/ 	.word	0xffffffff


	//   ....[151]....
        /*bc20*/ 	.word	0xffffffff


	//   ....[152]....
        /*bc24*/ 	.word	0xffffffff


	//   ....[153]....
        /*bc28*/ 	.word	0xffffffff


	//   ....[154]....
        /*bc2c*/ 	.word	0xffffffff


	//   ....[155]....
        /*bc30*/ 	.word	0xffffffff


	//   ....[156]....
        /*bc34*/ 	.word	0xffffffff


	//   ....[157]....
        /*bc38*/ 	.word	0xffffffff


	//   ....[158]....
        /*bc3c*/ 	.word	0xffffffff


	//   ....[159]....
        /*bc40*/ 	.word	0xffffffff


	//   ....[160]....
        /*bc44*/ 	.word	0xffffffff


	//   ....[161]....
        /*bc48*/ 	.word	0xffffffff


	//   ....[162]....
        /*bc4c*/ 	.word	0xffffffff


	//   ....[163]....
        /*bc50*/ 	.word	0xffffffff


	//   ....[164]....
        /*bc54*/ 	.word	0xffffffff


	//   ....[165]....
        /*bc58*/ 	.word	0xffffffff


	//   ....[166]....
        /*bc5c*/ 	.word	0xffffffff


	//   ....[167]....
        /*bc60*/ 	.word	0xffffffff


	//   ....[168]....
        /*bc64*/ 	.word	0xffffffff


	//   ....[169]....
        /*bc68*/ 	.word	0xffffffff


	//   ....[170]....
        /*bc6c*/ 	.word	0xffffffff


	//   ....[171]....
        /*bc70*/ 	.word	0xffffffff


	//   ....[172]....
        /*bc74*/ 	.word	0xffffffff


	//   ....[173]....
        /*bc78*/ 	.word	0xffffffff


	//   ....[174]....
        /*bc7c*/ 	.word	0xffffffff


	//   ....[175]....
        /*bc80*/ 	.word	0xffffffff


	//   ....[176]....
        /*bc84*/ 	.word	0xffffffff


	//   ....[177]....
        /*bc88*/ 	.word	0xffffffff


	//   ....[178]....
        /*bc8c*/ 	.word	0xffffffff


	//   ....[179]....
        /*bc90*/ 	.word	0xffffffff


	//   ....[180]....
        /*bc94*/ 	.word	0xffffffff


	//   ....[181]....
        /*bc98*/ 	.word	0xffffffff


	//   ....[182]....
        /*bc9c*/ 	.word	0xffffffff


	//   ....[183]....
        /*bca0*/ 	.word	0xffffffff


	//   ....[184]....
        /*bca4*/ 	.word	0xffffffff


	//   ....[185]....
        /*bca8*/ 	.word	0xffffffff


	//   ....[186]....
        /*bcac*/ 	.word	0xffffffff


	//   ....[187]....
        /*bcb0*/ 	.word	0xffffffff


	//   ....[188]....
        /*bcb4*/ 	.word	0xffffffff


	//   ....[189]....
        /*bcb8*/ 	.word	0xffffffff


	//   ....[190]....
        /*bcbc*/ 	.word	0xffffffff


	//   ....[191]....
        /*bcc0*/ 	.word	0xffffffff


	//   ....[192]....
        /*bcc4*/ 	.word	0xffffffff


	//   ....[193]....
        /*bcc8*/ 	.word	0xffffffff


	//   ....[194]....
        /*bccc*/ 	.word	0xffffffff


	//   ....[195]....
        /*bcd0*/ 	.word	0xffffffff


	//   ....[196]....
        /*bcd4*/ 	.word	0xffffffff


	//   ....[197]....
        /*bcd8*/ 	.word	0xffffffff


	//   ....[198]....
        /*bcdc*/ 	.word	0xffffffff


	//   ....[199]....
        /*bce0*/ 	.word	0xffffffff


	//   ....[200]....
        /*bce4*/ 	.word	0xffffffff


	//   ....[201]....
        /*bce8*/ 	.word	0xffffffff


	//   ....[202]....
        /*bcec*/ 	.word	0xffffffff


	//   ....[203]....
        /*bcf0*/ 	.word	0xffffffff


	//   ....[204]....
        /*bcf4*/ 	.word	0xffffffff


	//   ....[205]....
        /*bcf8*/ 	.word	0xffffffff


	//   ....[206]....
        /*bcfc*/ 	.word	0xffffffff


	//   ....[207]....
        /*bd00*/ 	.word	0xffffffff


	//   ....[208]....
        /*bd04*/ 	.word	0xffffffff


	//   ....[209]....
        /*bd08*/ 	.word	0xffffffff


	//   ....[210]....
        /*bd0c*/ 	.word	0xffffffff


	//   ....[211]....
        /*bd10*/ 	.word	0xffffffff


	//   ....[212]....
        /*bd14*/ 	.word	0xffffffff


	//   ....[213]....
        /*bd18*/ 	.word	0xffffffff


	//   ....[214]....
        /*bd1c*/ 	.word	0xffffffff


	//   ....[215]....
        /*bd20*/ 	.word	0xffffffff


	//   ....[216]....
        /*bd24*/ 	.word	0xffffffff


	//   ....[217]....
        /*bd28*/ 	.word	0xffffffff


	//   ....[218]....
        /*bd2c*/ 	.word	0xffffffff


	//   ....[219]....
        /*bd30*/ 	.word	0xffffffff


	//   ....[220]....
        /*bd34*/ 	.word	0xffffffff


	//   ....[221]....
        /*bd38*/ 	.word	0xffffffff


	//   ....[222]....
        /*bd3c*/ 	.word	0xffffffff


	//   ....[223]....
        /*bd40*/ 	.word	0xffffffff


	//   ....[224]....
        /*bd44*/ 	.word	0xffffffff


	//   ....[225]....
        /*bd48*/ 	.word	0xffffffff


	//   ....[226]....
        /*bd4c*/ 	.word	0xffffffff


	//   ....[227]....
        /*bd50*/ 	.word	0xffffffff


	//   ....[228]....
        /*bd54*/ 	.word	0xffffffff


	//   ....[229]....
        /*bd58*/ 	.word	0xffffffff


	//   ....[230]....
        /*bd5c*/ 	.word	0xffffffff


	//   ....[231]....
        /*bd60*/ 	.word	0xffffffff


	//   ....[232]....
        /*bd64*/ 	.word	0xffffffff


	//   ....[233]....
        /*bd68*/ 	.word	0xffffffff


	//   ....[234]....
        /*bd6c*/ 	.word	0xffffffff


	//   ....[235]....
        /*bd70*/ 	.word	0xffffffff


	//   ....[236]....
        /*bd74*/ 	.word	0xffffffff


	//   ....[237]....
        /*bd78*/ 	.word	0xffffffff


	//   ....[238]....
        /*bd7c*/ 	.word	0xffffffff


	//   ....[239]....
        /*bd80*/ 	.word	0xffffffff


	//   ....[240]....
        /*bd84*/ 	.word	0xffffffff


	//   ....[241]....
        /*bd88*/ 	.word	0xffffffff


	//   ....[242]....
        /*bd8c*/ 	.word	0xffffffff


	//   ....[243]....
        /*bd90*/ 	.word	0xffffffff


	//   ....[244]....
        /*bd94*/ 	.word	0xffffffff


	//   ....[245]....
        /*bd98*/ 	.word	0xffffffff


	//   ....[246]....
        /*bd9c*/ 	.word	0xffffffff


	//   ....[247]....
        /*bda0*/ 	.word	0xffffffff


	//   ....[248]....
        /*bda4*/ 	.word	0xffffffff


	//   ....[249]....
        /*bda8*/ 	.word	0xffffffff


	//   ....[250]....
        /*bdac*/ 	.word	0xffffffff


	//   ....[251]....
        /*bdb0*/ 	.word	0xffffffff


	//   ....[252]....
        /*bdb4*/ 	.word	0xffffffff


	//   ....[253]....
        /*bdb8*/ 	.word	0xffffffff


	//   ....[254]....
        /*bdbc*/ 	.word	0xffffffff


	//   ....[255]....
        /*bdc0*/ 	.word	0xffffffff


	//   ....[0]....
        /*bdc4*/ 	.word	0xffffffff


	//   ....[1]....
        /*bdc8*/ 	.word	0xffffffff


	//   ....[2]....
        /*bdcc*/ 	.word	0xffffffff


	//   ....[3]....
        /*bdd0*/ 	.word	0xffffffff


	//   ....[4]....
        /*bdd4*/ 	.word	0xffffffff


	//   ....[5]....
        /*bdd8*/ 	.word	0xffffffff


	//   ....[6]....
        /*bddc*/ 	.word	0xffffffff


	//   ....[7]....
        /*bde0*/ 	.word	0xffffffff


	//   ....[8]....
        /*bde4*/ 	.word	0xffffffff


	//   ....[9]....
        /*bde8*/ 	.word	0xffffffff


	//   ....[10]....
        /*bdec*/ 	.word	0xffffffff


	//   ....[11]....
        /*bdf0*/ 	.word	0xffffffff


	//   ....[12]....
        /*bdf4*/ 	.word	0xffffffff


	//   ....[13]....
        /*bdf8*/ 	.word	0xffffffff


	//   ....[14]....
        /*bdfc*/ 	.word	0xffffffff


	//   ....[15]....
        /*be00*/ 	.word	0xffffffff


	//   ....[16]....
        /*be04*/ 	.word	0xffffffff


	//   ....[17]....
        /*be08*/ 	.word	0xffffffff


	//   ....[18]....
        /*be0c*/ 	.word	0xffffffff


	//   ....[19]....
        /*be10*/ 	.word	0xffffffff


	//   ....[20]....
        /*be14*/ 	.word	0xffffffff


	//   ....[21]....
        /*be18*/ 	.word	0xffffffff


	//   ....[22]....
        /*be1c*/ 	.word	0xffffffff


	//   ....[23]....
        /*be20*/ 	.word	0xffffffff


	//   ....[24]....
        /*be24*/ 	.word	0xffffffff


	//   ....[25]....
        /*be28*/ 	.word	0xffffffff


	//   ....[26]....
        /*be2c*/ 	.word	0xffffffff


	//   ....[27]....
        /*be30*/ 	.word	0xffffffff


	//   ....[28]....
        /*be34*/ 	.word	0xffffffff


	//   ....[29]....
        /*be38*/ 	.word	0xffffffff


	//   ....[30]....
        /*be3c*/ 	.word	0xffffffff


	//   ....[31]....
        /*be40*/ 	.word	0xffffffff


	//   ....[32]....
        /*be44*/ 	.word	0xffffffff


	//   ....[33]....
        /*be48*/ 	.word	0xffffffff


	//   ....[34]....
        /*be4c*/ 	.word	0xffffffff


	//   ....[35]....
        /*be50*/ 	.word	0xffffffff


	//   ....[36]....
        /*be54*/ 	.word	0xffffffff


	//   ....[37]....
        /*be58*/ 	.word	0xffffffff


	//   ....[38]....
        /*be5c*/ 	.word	0xffffffff


	//   ....[39]....
        /*be60*/ 	.word	0xffffffff


	//   ....[40]....
        /*be64*/ 	.word	0xffffffff


	//   ....[41]....
        /*be68*/ 	.word	0xffffffff


	//   ....[42]....
        /*be6c*/ 	.word	0xffffffff


	//   ....[43]....
        /*be70*/ 	.word	0xffffffff


	//   ....[44]....
        /*be74*/ 	.word	0xffffffff


	//   ....[45]....
        /*be78*/ 	.word	0xffffffff


	//   ....[46]....
        /*be7c*/ 	.word	0xffffffff


	//   ....[47]....
        /*be80*/ 	.word	0xffffffff


	//   ....[48]....
        /*be84*/ 	.word	0xffffffff


	//   ....[49]....
        /*be88*/ 	.word	0xffffffff


	//   ....[50]....
        /*be8c*/ 	.word	0xffffffff


	//   ....[51]....
        /*be90*/ 	.word	0xffffffff


	//   ....[52]....
        /*be94*/ 	.word	0xffffffff


	//   ....[53]....
        /*be98*/ 	.word	0xffffffff


	//   ....[54]....
        /*be9c*/ 	.word	0xffffffff


	//   ....[55]....
        /*bea0*/ 	.word	0xffffffff


	//   ....[56]....
        /*bea4*/ 	.word	0xffffffff


	//   ....[57]....
        /*bea8*/ 	.word	0xffffffff


	//   ....[58]....
        /*beac*/ 	.word	0xffffffff


	//   ....[59]....
        /*beb0*/ 	.word	0xffffffff


	//   ....[60]....
        /*beb4*/ 	.word	0xffffffff


	//   ....[61]....
        /*beb8*/ 	.word	0xffffffff


	//   ....[62]....
        /*bebc*/ 	.word	0xffffffff


	//   ....[63]....
        /*bec0*/ 	.word	0xffffffff


	//   ....[64]....
        /*bec4*/ 	.word	0xffffffff


	//   ....[65]....
        /*bec8*/ 	.word	0xffffffff


	//   ....[66]....
        /*becc*/ 	.word	0xffffffff


	//   ....[67]....
        /*bed0*/ 	.word	0xffffffff


	//   ....[68]....
        /*bed4*/ 	.word	0xffffffff


	//   ....[69]....
        /*bed8*/ 	.word	0xffffffff


	//   ....[70]....
        /*bedc*/ 	.word	0xffffffff


	//   ....[71]....
        /*bee0*/ 	.word	0xffffffff


	//   ....[72]....
        /*bee4*/ 	.word	0xffffffff


	//   ....[73]....
        /*bee8*/ 	.word	0xffffffff


	//   ....[74]....
        /*beec*/ 	.word	0xffffffff


	//   ....[75]....
        /*bef0*/ 	.word	0xffffffff


	//   ....[76]....
        /*bef4*/ 	.word	0xffffffff


	//   ....[77]....
        /*bef8*/ 	.word	0xffffffff


	//   ....[78]....
        /*befc*/ 	.word	0xffffffff


	//   ....[79]....
        /*bf00*/ 	.word	0xffffffff


	//   ....[80]....
        /*bf04*/ 	.word	0xffffffff


	//   ....[81]....
        /*bf08*/ 	.word	0xffffffff


	//   ....[82]....
        /*bf0c*/ 	.word	0xffffffff


	//   ....[83]....
        /*bf10*/ 	.word	0xffffffff


	//   ....[84]....
        /*bf14*/ 	.word	0xffffffff


	//   ....[85]....
        /*bf18*/ 	.word	0xffffffff


	//   ....[86]....
        /*bf1c*/ 	.word	0xffffffff


	//   ....[87]....
        /*bf20*/ 	.word	0xffffffff


	//   ....[88]....
        /*bf24*/ 	.word	0xffffffff


	//   ....[89]....
        /*bf28*/ 	.word	0xffffffff


	//   ....[90]....
        /*bf2c*/ 	.word	0xffffffff


	//   ....[91]....
        /*bf30*/ 	.word	0xffffffff


	//   ....[92]....
        /*bf34*/ 	.word	0xffffffff


	//   ....[93]....
        /*bf38*/ 	.word	0xffffffff


	//   ....[94]....
        /*bf3c*/ 	.word	0xffffffff


	//   ....[95]....
        /*bf40*/ 	.word	0xffffffff


	//   ....[96]....
        /*bf44*/ 	.word	0xffffffff


	//   ....[97]....
        /*bf48*/ 	.word	0xffffffff


	//   ....[98]....
        /*bf4c*/ 	.word	0xffffffff


	//   ....[99]....
        /*bf50*/ 	.word	0xffffffff


	//   ....[100]....
        /*bf54*/ 	.word	0xffffffff


	//   ....[101]....
        /*bf58*/ 	.word	0xffffffff


	//   ....[102]....
        /*bf5c*/ 	.word	0xffffffff


	//   ....[103]....
        /*bf60*/ 	.word	0xffffffff


	//   ....[104]....
        /*bf64*/ 	.word	0xffffffff


	//   ....[105]....
        /*bf68*/ 	.word	0xffffffff


	//   ....[106]....
        /*bf6c*/ 	.word	0xffffffff


	//   ....[107]....
        /*bf70*/ 	.word	0xffffffff


	//   ....[108]....
        /*bf74*/ 	.word	0xffffffff


	//   ....[109]....
        /*bf78*/ 	.word	0xffffffff


	//   ....[110]....
        /*bf7c*/ 	.word	0xffffffff


	//   ....[111]....
        /*bf80*/ 	.word	0xffffffff


	//   ....[112]....
        /*bf84*/ 	.word	0xffffffff


	//   ....[113]....
        /*bf88*/ 	.word	0xffffffff


	//   ....[114]....
        /*bf8c*/ 	.word	0xffffffff


	//   ....[115]....
        /*bf90*/ 	.word	0xffffffff


	//   ....[116]....
        /*bf94*/ 	.word	0xffffffff


	//   ....[117]....
        /*bf98*/ 	.word	0xffffffff


	//   ....[118]....
        /*bf9c*/ 	.word	0xffffffff


	//   ....[119]....
        /*bfa0*/ 	.word	0xffffffff


	//   ....[120]....
        /*bfa4*/ 	.word	0xffffffff


	//   ....[121]....
        /*bfa8*/ 	.word	0xffffffff


	//   ....[122]....
        /*bfac*/ 	.word	0xffffffff


	//   ....[123]....
        /*bfb0*/ 	.word	0xffffffff


	//   ....[124]....
        /*bfb4*/ 	.word	0xffffffff


	//   ....[125]....
        /*bfb8*/ 	.word	0xffffffff


	//   ....[126]....
        /*bfbc*/ 	.word	0xffffffff


	//   ....[127]....
        /*bfc0*/ 	.word	0xffffffff


	//   ....[128]....
        /*bfc4*/ 	.word	0xffffffff


	//   ....[129]....
        /*bfc8*/ 	.word	0xffffffff


	//   ....[130]....
        /*bfcc*/ 	.word	0xffffffff


	//   ....[131]....
        /*bfd0*/ 	.word	0xffffffff


	//   ....[132]....
        /*bfd4*/ 	.word	0xffffffff


	//   ....[133]....
        /*bfd8*/ 	.word	0xffffffff


	//   ....[134]....
        /*bfdc*/ 	.word	0xffffffff


	//   ....[135]....
        /*bfe0*/ 	.word	0xffffffff


	//   ....[136]....
        /*bfe4*/ 	.word	0xffffffff


	//   ....[137]....
        /*bfe8*/ 	.word	0xffffffff


	//   ....[138]....
        /*bfec*/ 	.word	0xffffffff


	//   ....[139]....
        /*bff0*/ 	.word	0xffffffff


	//   ....[140]....
        /*bff4*/ 	.word	0xffffffff


	//   ....[141]....
        /*bff8*/ 	.word	0xffffffff


	//   ....[142]....
        /*bffc*/ 	.word	0xffffffff


	//   ....[143]....
        /*c000*/ 	.word	0xffffffff


	//   ....[144]....
        /*c004*/ 	.word	0xffffffff


	//   ....[145]....
        /*c008*/ 	.word	0xffffffff


	//   ....[146]....
        /*c00c*/ 	.word	0xffffffff


	//   ....[147]....
        /*c010*/ 	.word	0xffffffff


	//   ....[148]....
        /*c014*/ 	.word	0xffffffff


	//   ....[149]....
        /*c018*/ 	.word	0xffffffff


	//   ....[150]....
        /*c01c*/ 	.word	0xffffffff


	//   ....[151]....
        /*c020*/ 	.word	0xffffffff


	//   ....[152]....
        /*c024*/ 	.word	0xffffffff


	//   ....[153]....
        /*c028*/ 	.word	0xffffffff


	//   ....[154]....
        /*c02c*/ 	.word	0xffffffff


	//   ....[155]....
        /*c030*/ 	.word	0xffffffff


	//   ....[156]....
        /*c034*/ 	.word	0xffffffff


	//   ....[157]....
        /*c038*/ 	.word	0xffffffff


	//   ....[158]....
        /*c03c*/ 	.word	0xffffffff


	//   ....[159]....
        /*c040*/ 	.word	0xffffffff


	//   ....[160]....
        /*c044*/ 	.word	0xffffffff


	//   ....[161]....
        /*c048*/ 	.word	0xffffffff


	//   ....[162]....
        /*c04c*/ 	.word	0xffffffff


	//   ....[163]....
        /*c050*/ 	.word	0xffffffff


	//   ....[164]....
        /*c054*/ 	.word	0xffffffff


	//   ....[165]....
        /*c058*/ 	.word	0xffffffff


	//   ....[166]....
        /*c05c*/ 	.word	0xffffffff


	//   ....[167]....
        /*c060*/ 	.word	0xffffffff


	//   ....[168]....
        /*c064*/ 	.word	0xffffffff


	//   ....[169]....
        /*c068*/ 	.word	0xffffffff


	//   ....[170]....
        /*c06c*/ 	.word	0xffffffff


	//   ....[171]....
        /*c070*/ 	.word	0xffffffff


	//   ....[172]....
        /*c074*/ 	.word	0xffffffff


	//   ....[173]....
        /*c078*/ 	.word	0xffffffff


	//   ....[174]....
        /*c07c*/ 	.word	0xffffffff


	//   ....[175]....
        /*c080*/ 	.word	0xffffffff


	//   ....[176]....
        /*c084*/ 	.word	0xffffffff


	//   ....[177]....
        /*c088*/ 	.word	0xffffffff


	//   ....[178]....
        /*c08c*/ 	.word	0xffffffff


	//   ....[179]....
        /*c090*/ 	.word	0xffffffff


	//   ....[180]....
        /*c094*/ 	.word	0xffffffff


	//   ....[181]....
        /*c098*/ 	.word	0xffffffff


	//   ....[182]....
        /*c09c*/ 	.word	0xffffffff


	//   ....[183]....
        /*c0a0*/ 	.word	0xffffffff


	//   ....[184]....
        /*c0a4*/ 	.word	0xffffffff


	//   ....[185]....
        /*c0a8*/ 	.word	0xffffffff


	//   ....[186]....
        /*c0ac*/ 	.word	0xffffffff


	//   ....[187]....
        /*c0b0*/ 	.word	0xffffffff


	//   ....[188]....
        /*c0b4*/ 	.word	0xffffffff


	//   ....[189]....
        /*c0b8*/ 	.word	0xffffffff


	//   ....[190]....
        /*c0bc*/ 	.word	0xffffffff


	//   ....[191]....
        /*c0c0*/ 	.word	0xffffffff


	//   ....[192]....
        /*c0c4*/ 	.word	0xffffffff


	//   ....[193]....
        /*c0c8*/ 	.word	0xffffffff


	//   ....[194]....
        /*c0cc*/ 	.word	0xffffffff


	//   ....[195]....
        /*c0d0*/ 	.word	0xffffffff


	//   ....[196]....
        /*c0d4*/ 	.word	0xffffffff


	//   ....[197]....
        /*c0d8*/ 	.word	0xffffffff


	//   ....[198]....
        /*c0dc*/ 	.word	0xffffffff


	//   ....[199]....
        /*c0e0*/ 	.word	0xffffffff


	//   ....[200]....
        /*c0e4*/ 	.word	0xffffffff


	//   ....[201]....
        /*c0e8*/ 	.word	0xffffffff


	//   ....[202]....
        /*c0ec*/ 	.word	0xffffffff


	//   ....[203]....
        /*c0f0*/ 	.word	0xffffffff


	//   ....[204]....
        /*c0f4*/ 	.word	0xffffffff


	//   ....[205]....
        /*c0f8*/ 	.word	0xffffffff


	//   ....[206]....
        /*c0fc*/ 	.word	0xffffffff


	//   ....[207]....
        /*c100*/ 	.word	0xffffffff


	//   ....[208]....
        /*c104*/ 	.word	0xffffffff


	//   ....[209]....
        /*c108*/ 	.word	0xffffffff


	//   ....[210]....
        /*c10c*/ 	.word	0xffffffff


	//   ....[211]....
        /*c110*/ 	.word	0xffffffff


	//   ....[212]....
        /*c114*/ 	.word	0xffffffff


	//   ....[213]....
        /*c118*/ 	.word	0xffffffff


	//   ....[214]....
        /*c11c*/ 	.word	0xffffffff


	//   ....[215]....
        /*c120*/ 	.word	0xffffffff


	//   ....[216]....
        /*c124*/ 	.word	0xffffffff


	//   ....[217]....
        /*c128*/ 	.word	0xffffffff


	//   ....[218]....
        /*c12c*/ 	.word	0xffffffff


	//   ....[219]....
        /*c130*/ 	.word	0xffffffff


	//   ....[220]....
        /*c134*/ 	.word	0xffffffff


	//   ....[221]....
        /*c138*/ 	.word	0xffffffff


	//   ....[222]....
        /*c13c*/ 	.word	0xffffffff


	//   ....[223]....
        /*c140*/ 	.word	0xffffffff


	//   ....[224]....
        /*c144*/ 	.word	0xffffffff


	//   ....[225]....
        /*c148*/ 	.word	0xffffffff


	//   ....[226]....
        /*c14c*/ 	.word	0xffffffff


	//   ....[227]....
        /*c150*/ 	.word	0xffffffff


	//   ....[228]....
        /*c154*/ 	.word	0xffffffff


	//   ....[229]....
        /*c158*/ 	.word	0xffffffff


	//   ....[230]....
        /*c15c*/ 	.word	0xffffffff


	//   ....[231]....
        /*c160*/ 	.word	0xffffffff


	//   ....[232]....
        /*c164*/ 	.word	0xffffffff


	//   ....[233]....
        /*c168*/ 	.word	0xffffffff


	//   ....[234]....
        /*c16c*/ 	.word	0xffffffff


	//   ....[235]....
        /*c170*/ 	.word	0xffffffff


	//   ....[236]....
        /*c174*/ 	.word	0xffffffff


	//   ....[237]....
        /*c178*/ 	.word	0xffffffff


	//   ....[238]....
        /*c17c*/ 	.word	0xffffffff


	//   ....[239]....
        /*c180*/ 	.word	0xffffffff


	//   ....[240]....
        /*c184*/ 	.word	0xffffffff


	//   ....[241]....
        /*c188*/ 	.word	0xffffffff


	//   ....[242]....
        /*c18c*/ 	.word	0xffffffff


	//   ....[243]....
        /*c190*/ 	.word	0xffffffff


	//   ....[244]....
        /*c194*/ 	.word	0xffffffff


	//   ....[245]....
        /*c198*/ 	.word	0xffffffff


	//   ....[246]....
        /*c19c*/ 	.word	0xffffffff


	//   ....[247]....
        /*c1a0*/ 	.word	0xffffffff


	//   ....[248]....
        /*c1a4*/ 	.word	0xffffffff


	//   ....[249]....
        /*c1a8*/ 	.word	0xffffffff


	//   ....[250]....
        /*c1ac*/ 	.word	0xffffffff


	//   ....[251]....
        /*c1b0*/ 	.word	0xffffffff


	//   ....[252]....
        /*c1b4*/ 	.word	0xffffffff


	//   ....[253]....
        /*c1b8*/ 	.word	0xffffffff


	//   ....[254]....
        /*c1bc*/ 	.word	0xffffffff


	//----- nvinfo : EIATTR_COOP_GROUP_INSTR_OFFSETS
	.align		4
.L_39:
        /*c1c0*/ 	.byte	0x04, 0x28
        /*c1c2*/ 	.short	(.L_41 - .L_40)


	//   ....[0]....
.L_40:
        /*c1c4*/ 	.word	0x000f2c80


	//   ....[1]....
        /*c1c8*/ 	.word	0x000f2ca0


	//   ....[2]....
        /*c1cc*/ 	.word	0x000f2cf0


	//   ....[3]....
        /*c1d0*/ 	.word	0x000f2d40


	//   ....[4]....
        /*c1d4*/ 	.word	0x000f2dc0


	//   ....[5]....
        /*c1d8*/ 	.word	0x000f2de0


	//   ....[6]....
        /*c1dc*/ 	.word	0x000f2e50


	//   ....[7]....
        /*c1e0*/ 	.word	0x000f2e80


	//   ....[8]....
        /*c1e4*/ 	.word	0x000f2f00


	//   ....[9]....
        /*c1e8*/ 	.word	0x000f2f20


	//   ....[10]....
        /*c1ec*/ 	.word	0x000f2f90


	//   ....[11]....
        /*c1f0*/ 	.word	0x000f2fc0


	//   ....[12]....
        /*c1f4*/ 	.word	0x000f3040


	//   ....[13]....
        /*c1f8*/ 	.word	0x000f3060


	//   ....[14]....
        /*c1fc*/ 	.word	0x000f30d0


	//   ....[15]....
        /*c200*/ 	.word	0x000f3100


	//   ....[16]....
        /*c204*/ 	.word	0x000f3180


	//   ....[17]....
        /*c208*/ 	.word	0x000f31a0


	//   ....[18]....
        /*c20c*/ 	.word	0x000f3210


	//   ....[19]....
        /*c210*/ 	.word	0x000f3240


	//   ....[20]....
        /*c214*/ 	.word	0x000f32c0


	//   ....[21]....
        /*c218*/ 	.word	0x000f32e0


	//   ....[22]....
        /*c21c*/ 	.word	0x000f3350


	//   ....[23]....
        /*c220*/ 	.word	0x000f3380


	//   ....[24]....
        /*c224*/ 	.word	0x000f3400


	//   ....[25]....
        /*c228*/ 	.word	0x000f3420


	//   ....[26]....
        /*c22c*/ 	.word	0x000f3490


	//   ....[27]....
        /*c230*/ 	.word	0x000f34c0


	//   ....[28]....
        /*c234*/ 	.word	0x000f3540


	//   ....[29]....
        /*c238*/ 	.word	0x000f3560


	//   ....[30]....
        /*c23c*/ 	.word	0x000f35d0


	//   ....[31]....
        /*c240*/ 	.word	0x000f3600


	//   ....[32]....
        /*c244*/ 	.word	0x000f3680


	//   ....[33]....
        /*c248*/ 	.word	0x000f36a0


	//   ....[34]....
        /*c24c*/ 	.word	0x000f3710


	//   ....[35]....
        /*c250*/ 	.word	0x000f3740


	//   ....[36]....
        /*c254*/ 	.word	0x000f37c0


	//   ....[37]....
        /*c258*/ 	.word	0x000f37e0


	//   ....[38]....
        /*c25c*/ 	.word	0x000f3850


	//   ....[39]....
        /*c260*/ 	.word	0x000f3880


	//   ....[40]....
        /*c264*/ 	.word	0x000f3900


	//   ....[41]....
        /*c268*/ 	.word	0x000f3920


	//   ....[42]....
        /*c26c*/ 	.word	0x000f3990


	//   ....[43]....
        /*c270*/ 	.word	0x000f39c0


	//   ....[44]....
        /*c274*/ 	.word	0x000f3a40


	//   ....[45]....
        /*c278*/ 	.word	0x000f3a60


	//   ....[46]....
        /*c27c*/ 	.word	0x000f3ac0


	//   ....[47]....
        /*c280*/ 	.word	0x000f3b00


	//   ....[48]....
        /*c284*/ 	.word	0x000f3b80


	//   ....[49]....
        /*c288*/ 	.word	0x000f3ba0


	//   ....[50]....
        /*c28c*/ 	.word	0x000f3c10


	//   ....[51]....
        /*c290*/ 	.word	0x000f3c40


	//   ....[52]....
        /*c294*/ 	.word	0x000f3cc0


	//   ....[53]....
        /*c298*/ 	.word	0x000f3ce0


	//   ....[54]....
        /*c29c*/ 	.word	0x000f3d50


	//   ....[55]....
        /*c2a0*/ 	.word	0x000f3d80


	//   ....[56]....
        /*c2a4*/ 	.word	0x000f3e00


	//   ....[57]....
        /*c2a8*/ 	.word	0x000f3e20


	//   ....[58]....
        /*c2ac*/ 	.word	0x000f3e90


	//   ....[59]....
        /*c2b0*/ 	.word	0x000f3ec0


	//   ....[60]....
        /*c2b4*/ 	.word	0x000f3f40


	//   ....[61]....
        /*c2b8*/ 	.word	0x000f3f60


	//   ....[62]....
        /*c2bc*/ 	.word	0x000f3fc0


	//   ....[63]....
        /*c2c0*/ 	.word	0x000f4000


	//   ....[64]....
        /*c2c4*/ 	.word	0x000f4080


	//   ....[65]....
        /*c2c8*/ 	.word	0x000f40a0


	//   ....[66]....
        /*c2cc*/ 	.word	0x000f4110


	//   ....[67]....
        /*c2d0*/ 	.word	0x000f4140


	//   ....[68]....
        /*c2d4*/ 	.word	0x000f41c0


	//   ....[69]....
        /*c2d8*/ 	.word	0x000f41e0


	//   ....[70]....
        /*c2dc*/ 	.word	0x000f4250


	//   ....[71]....
        /*c2e0*/ 	.word	0x000f4280


	//   ....[72]....
        /*c2e4*/ 	.word	0x000f4300


	//   ....[73]....
        /*c2e8*/ 	.word	0x000f4320


	//   ....[74]....
        /*c2ec*/ 	.word	0x000f4390


	//   ....[75]....
        /*c2f0*/ 	.word	0x000f43c0


	//   ....[76]....
        /*c2f4*/ 	.word	0x000f4450


	//   ....[77]....
        /*c2f8*/ 	.word	0x000f4470


	//   ....[78]....
        /*c2fc*/ 	.word	0x000f44c0


	//   ....[79]....
        /*c300*/ 	.word	0x000f4500


	//   ....[80]....
        /*c304*/ 	.word	0x000f4580


	//   ....[81]....
        /*c308*/ 	.word	0x000f45a0


	//   ....[82]....
        /*c30c*/ 	.word	0x000f45e0


	//   ....[83]....
        /*c310*/ 	.word	0x000f4640


	//   ....[84]....
        /*c314*/ 	.word	0x000f4680


	//   ....[85]....
        /*c318*/ 	.word	0x000f46e0


	//   ....[86]....
        /*c31c*/ 	.word	0x000f4720


	//   ....[87]....
        /*c320*/ 	.word	0x000f4780


	//   ....[88]....
        /*c324*/ 	.word	0x000f47c0


	//   ....[89]....
        /*c328*/ 	.word	0x000f4820


	//   ....[90]....
        /*c32c*/ 	.word	0x000f4860


	//   ....[91]....
        /*c330*/ 	.word	0x000f48c0


	//   ....[92]....
        /*c334*/ 	.word	0x000f4900


	//   ....[93]....
        /*c338*/ 	.word	0x000f4960


	//   ....[94]....
        /*c33c*/ 	.word	0x000f49a0


	//   ....[95]....
        /*c340*/ 	.word	0x000f4a00


	//   ....[96]....
        /*c344*/ 	.word	0x000f4a40


	//   ....[97]....
        /*c348*/ 	.word	0x000f4aa0


	//   ....[98]....
        /*c34c*/ 	.word	0x000f4ae0


	//   ....[99]....
        /*c350*/ 	.word	0x000f4b40


	//   ....[100]....
        /*c354*/ 	.word	0x000f4b80


	//   ....[101]....
        /*c358*/ 	.word	0x000f4be0


	//   ....[102]....
        /*c35c*/ 	.word	0x000f4c20


	//   ....[103]....
        /*c360*/ 	.word	0x000f4c80


	//   ....[104]....
        /*c364*/ 	.word	0x000f4cc0


	//   ....[105]....
        /*c368*/ 	.word	0x000f4d20


	//   ....[106]....
        /*c36c*/ 	.word	0x000f4d60


	//   ....[107]....
        /*c370*/ 	.word	0x000f4dc0


	//   ....[108]....
        /*c374*/ 	.word	0x000f4e00


	//   ....[109]....
        /*c378*/ 	.word	0x000f4e60


	//   ....[110]....
        /*c37c*/ 	.word	0x000f4ea0


	//   ....[111]....
        /*c380*/ 	.word	0x000f4f00


	//   ....[112]....
        /*c384*/ 	.word	0x000f4f40


	//   ....[113]....
        /*c388*/ 	.word	0x000f4fa0


	//   ....[114]....
        /*c38c*/ 	.word	0x000f4fe0


	//   ....[115]....
        /*c390*/ 	.word	0x000f5040


	//   ....[116]....
        /*c394*/ 	.word	0x000f5080


	//   ....[117]....
        /*c398*/ 	.word	0x000f50e0


	//   ....[118]....
        /*c39c*/ 	.word	0x000f5120


	//   ....[119]....
        /*c3a0*/ 	.word	0x000f5180


	//   ....[120]....
        /*c3a4*/ 	.word	0x000f51c0


	//   ....[121]....
        /*c3a8*/ 	.word	0x000f5220


	//   ....[122]....
        /*c3ac*/ 	.word	0x000f5260


	//   ....[123]....
        /*c3b0*/ 	.word	0x000f52c0


	//   ....[124]....
        /*c3b4*/ 	.word	0x000f5300


	//   ....[125]....
        /*c3b8*/ 	.word	0x000f5360


	//   ....[126]....
        /*c3bc*/ 	.word	0x000f53a0


	//   ....[127]....
        /*c3c0*/ 	.word	0x000f5400


	//   ....[128]....
        /*c3c4*/ 	.word	0x000f5440


	//   ....[129]....
        /*c3c8*/ 	.word	0x000f54a0


	//   ....[130]....
        /*c3cc*/ 	.word	0x000f54e0


	//   ....[131]....
        /*c3d0*/ 	.word	0x000f5540


	//   ....[132]....
        /*c3d4*/ 	.word	0x000f5580


	//   ....[133]....
        /*c3d8*/ 	.word	0x000f55e0


	//   ....[134]....
        /*c3dc*/ 	.word	0x000f5620


	//   ....[135]....
        /*c3e0*/ 	.word	0x000f5680


	//   ....[136]....
        /*c3e4*/ 	.word	0x000f56c0


	//   ....[137]....
        /*c3e8*/ 	.word	0x000f5720


	//   ....[138]....
        /*c3ec*/ 	.word	0x000f5760


	//   ....[139]....
        /*c3f0*/ 	.word	0x000f57c0


	//   ....[140]....
        /*c3f4*/ 	.word	0x000f5800


	//   ....[141]....
        /*c3f8*/ 	.word	0x000f5860


	//   ....[142]....
        /*c3fc*/ 	.word	0x000f58a0


	//   ....[143]....
        /*c400*/ 	.word	0x000f5900


	//   ....[144]....
        /*c404*/ 	.word	0x000f5940


	//   ....[145]....
        /*c408*/ 	.word	0x000f59a0


	//   ....[146]....
        /*c40c*/ 	.word	0x000f59e0


	//   ....[147]....
        /*c410*/ 	.word	0x000f5a40


	//   ....[148]....
        /*c414*/ 	.word	0x000f5a80


	//   ....[149]....
        /*c418*/ 	.word	0x000f5ae0


	//   ....[150]....
        /*c41c*/ 	.word	0x000f5b20


	//   ....[151]....
        /*c420*/ 	.word	0x000f5b80


	//   ....[152]....
        /*c424*/ 	.word	0x000f5bc0


	//   ....[153]....
        /*c428*/ 	.word	0x000f5c20


	//   ....[154]....
        /*c42c*/ 	.word	0x000f5c60


	//   ....[155]....
        /*c430*/ 	.word	0x000f5cc0


	//   ....[156]....
        /*c434*/ 	.word	0x000f5d00


	//   ....[157]....
        /*c438*/ 	.word	0x000f5d60


	//   ....[158]....
        /*c43c*/ 	.word	0x000f5da0


	//   ....[159]....
        /*c440*/ 	.word	0x000f5e00


	//   ....[160]....
        /*c444*/ 	.word	0x000f5e40


	//   ....[161]....
        /*c448*/ 	.word	0x000f5ea0


	//   ....[162]....
        /*c44c*/ 	.word	0x000f5f20


	//   ....[163]....
        /*c450*/ 	.word	0x000f5f40


	//   ....[164]....
        /*c454*/ 	.word	0x000f5fc0


	//   ....[165]....
        /*c458*/ 	.word	0x000f5fe0


	//   ....[166]....
        /*c45c*/ 	.word	0x000f6020


	//   ....[167]....
        /*c460*/ 	.word	0x000f6080


	//   ....[168]....
        /*c464*/ 	.word	0x000f60e0


	//   ....[169]....
        /*c468*/ 	.word	0x000f6140


	//   ....[170]....
        /*c46c*/ 	.word	0x000f6190


	//   ....[171]....
        /*c470*/ 	.word	0x000f61f0


	//   ....[172]....
        /*c474*/ 	.word	0x000f6270


	//   ....[173]....
        /*c478*/ 	.word	0x000f6320


	//   ....[174]....
        /*c47c*/ 	.word	0x000f63c0


	//   ....[175]....
        /*c480*/ 	.word	0x000f63f0


	//   ....[176]....
        /*c484*/ 	.word	0x000f64e0


	//   ....[177]....
        /*c488*/ 	.word	0x000f6540


	//   ....[178]....
        /*c48c*/ 	.word	0x000f6680


	//   ....[179]....
        /*c490*/ 	.word	0x000f66e0


	//   ....[180]....
        /*c494*/ 	.word	0x000f6760


	//   ....[181]....
        /*c498*/ 	.word	0x000f67d0


	//   ....[182]....
        /*c49c*/ 	.word	0x000f6810


	//   ....[183]....
        /*c4a0*/ 	.word	0x000f6870


	//   ....[184]....
        /*c4a4*/ 	.word	0x000f6950


	//   ....[185]....
        /*c4a8*/ 	.word	0x000f69e0


	//   ....[186]....
        /*c4ac*/ 	.word	0x000f6de0


	//   ....[187]....
        /*c4b0*/ 	.word	0x000f6fe0


	//   ....[188]....
        /*c4b4*/ 	.word	0x000f74c0


	//   ....[189]....
        /*c4b8*/ 	.word	0x000f7720


	//   ....[190]....
        /*c4bc*/ 	.word	0x000f78a0


	//   ....[191]....
        /*c4c0*/ 	.word	0x000f7980


	//   ....[192]....
        /*c4c4*/ 	.word	0x000f7bd0


	//   ....[193]....
        /*c4c8*/ 	.word	0x000f7c70


	//   ....[194]....
        /*c4cc*/ 	.word	0x000f7e90


	//   ....[195]....
        /*c4d0*/ 	.word	0x000f7f30


	//   ....[196]....
        /*c4d4*/ 	.word	0x000f8160


	//   ....[197]....
        /*c4d8*/ 	.word	0x000f8200


	//   ....[198]....
        /*c4dc*/ 	.word	0x000f83f0


	//   ....[199]....
        /*c4e0*/ 	.word	0x000f8490


	//   ....[200]....
        /*c4e4*/ 	.word	0x000f86f0


	//   ....[201]....
        /*c4e8*/ 	.word	0x000f8790


	//   ....[202]....
        /*c4ec*/ 	.word	0x000f89a0


	//   ....[203]....
        /*c4f0*/ 	.word	0x000f8a30


	//   ....[204]....
        /*c4f4*/ 	.word	0x000f8c30


	//   ....[205]....
        /*c4f8*/ 	.word	0x000f8d10


	//   ....[206]....
        /*c4fc*/ 	.word	0x000f91b0


	//   ....[207]....
        /*c500*/ 	.word	0x000f93f0


	//   ....[208]....
        /*c504*/ 	.word	0x000f98b0


	//   ....[209]....
        /*c508*/ 	.word	0x000f9af0


	//   ....[210]....
        /*c50c*/ 	.word	0x000f9fa0


	//   ....[211]....
        /*c510*/ 	.word	0x000fa1a0


	//   ....[212]....
        /*c514*/ 	.word	0x000fa3b0


	//   ....[213]....
        /*c518*/ 	.word	0x000fa6e0


	//   ....[214]....
        /*c51c*/ 	.word	0x000fa980


	//   ....[215]....
        /*c520*/ 	.word	0x000fadd0


	//   ....[216]....
        /*c524*/ 	.word	0x000fb110


	//   ....[217]....
        /*c528*/ 	.word	0x000fb460


	//   ....[218]....
        /*c52c*/ 	.word	0x000fb870


	//   ....[219]....
        /*c530*/ 	.word	0x000fbb90


	//   ....[220]....
        /*c534*/ 	.word	0x000fbfc0


	//   ....[221]....
        /*c538*/ 	.word	0x000fc240


	//   ....[222]....
        /*c53c*/ 	.word	0x000fc5c0


	//   ....[223]....
        /*c540*/ 	.word	0x000fc6a0


	//   ....[224]....
        /*c544*/ 	.word	0x000fc8f0


	//   ....[225]....
        /*c548*/ 	.word	0x000fc990


	//   ....[226]....
        /*c54c*/ 	.word	0x000fcbb0


	//   ....[227]....
        /*c550*/ 	.word	0x000fcc50


	//   ....[228]....
        /*c554*/ 	.word	0x000fce60


	//   ....[229]....
        /*c558*/ 	.word	0x000fcf20


	//   ....[230]....
        /*c55c*/ 	.word	0x000fd120


	//   ....[231]....
        /*c560*/ 	.word	0x000fd1d0


	//   ....[232]....
        /*c564*/ 	.word	0x000fd440


	//   ....[233]....
        /*c568*/ 	.word	0x000fd510


	//   ....[234]....
        /*c56c*/ 	.word	0x000fd620


	//   ....[235]....
        /*c570*/ 	.word	0x000fd7b0


	//   ....[236]....
        /*c574*/ 	.word	0x000fd9f0


	//   ....[237]....
        /*c578*/ 	.word	0x000fdaf0


	//   ....[238]....
        /*c57c*/ 	.word	0x000fdd20


	//   ....[239]....
        /*c580*/ 	.word	0x000fe050


	//   ....[240]....
        /*c584*/ 	.word	0x000fe240


	//   ....[241]....
        /*c588*/ 	.word	0x000fe740


	//   ....[242]....
        /*c58c*/ 	.word	0x000fea50


	//   ....[243]....
        /*c590*/ 	.word	0x000feed0


	//   ....[244]....
        /*c594*/ 	.word	0x000ff150


	//   ....[245]....
        /*c598*/ 	.word	0x000ff5a0


	//   ....[246]....
        /*c59c*/ 	.word	0x000ff7f0


	//   ....[247]....
        /*c5a0*/ 	.word	0x000ffc20


	//   ....[248]....
        /*c5a4*/ 	.word	0x000ffeb0


	//   ....[249]....
        /*c5a8*/ 	.word	0x000fff30


	//   ....[250]....
        /*c5ac*/ 	.word	0x00100190


	//   ....[251]....
        /*c5b0*/ 	.word	0x00100210


	//   ....[252]....
        /*c5b4*/ 	.word	0x001002c0


	//   ....[253]....
        /*c5b8*/ 	.word	0x00100340


	//   ....[254]....
        /*c5bc*/ 	.word	0x001003e0


	//   ....[255]....
        /*c5c0*/ 	.word	0x00100440


	//   ....[0]....
        /*c5c4*/ 	.word	0x00100480


	//   ....[1]....
        /*c5c8*/ 	.word	0x001004e0


	//   ....[2]....
        /*c5cc*/ 	.word	0x00100520


	//   ....[3]....
        /*c5d0*/ 	.word	0x00100590


	//   ....[4]....
        /*c5d4*/ 	.word	0x00100610


	//   ....[5]....
        /*c5d8*/ 	.word	0x00100680


	//   ....[6]....
        /*c5dc*/ 	.word	0x001006e0


	//   ....[7]....
        /*c5e0*/ 	.word	0x00100750


	//   ....[8]....
        /*c5e4*/ 	.word	0x001007b0


	//   ....[9]....
        /*c5e8*/ 	.word	0x00100820


	//   ....[10]....
        /*c5ec*/ 	.word	0x00100880


	//   ....[11]....
        /*c5f0*/ 	.word	0x001008f0


	//   ....[12]....
        /*c5f4*/ 	.word	0x00100960


	//   ....[13]....
        /*c5f8*/ 	.word	0x001009d0


	//   ....[14]....
        /*c5fc*/ 	.word	0x00100a20


	//   ....[15]....
        /*c600*/ 	.word	0x00100a90


	//   ....[16]....
        /*c604*/ 	.word	0x00100b40


	//   ....[17]....
        /*c608*/ 	.word	0x00100bb0


	//   ....[18]....
        /*c60c*/ 	.word	0x00100c70


	//   ....[19]....
        /*c610*/ 	.word	0x00100ce0


	//   ....[20]....
        /*c614*/ 	.word	0x00100da0


	//   ....[21]....
        /*c618*/ 	.word	0x00100e10


	//   ....[22]....
        /*c61c*/ 	.word	0x00100ed0


	//   ....[23]....
        /*c620*/ 	.word	0x00100f40


	//   ....[24]....
        /*c624*/ 	.word	0x00101000


	//   ....[25]....
        /*c628*/ 	.word	0x00101070


	//   ....[26]....
        /*c62c*/ 	.word	0x00101130


	//   ....[27]....
        /*c630*/ 	.word	0x001011a0


	//   ....[28]....
        /*c634*/ 	.word	0x00101270


	//   ....[29]....
        /*c638*/ 	.word	0x00101300


	//   ....[30]....
        /*c63c*/ 	.word	0x00101390


	//   ....[31]....
        /*c640*/ 	.word	0x00101410


	//   ....[32]....
        /*c644*/ 	.word	0x001014d0


	//   ....[33]....
        /*c648*/ 	.word	0x001014f0


	//   ....[34]....
        /*c64c*/ 	.word	0x00101580


	//   ....[35]....
        /*c650*/ 	.word	0x001015a0


	//   ....[36]....
        /*c654*/ 	.word	0x00101600


	//   ....[37]....
        /*c658*/ 	.word	0x00101670


	//   ....[38]....
        /*c65c*/ 	.word	0x001016d0


	//   ....[39]....
        /*c660*/ 	.word	0x00101740


	//   ....[40]....
        /*c664*/ 	.word	0x001017a0


	//   ....[41]....
        /*c668*/ 	.word	0x00101810


	//   ....[42]....
        /*c66c*/ 	.word	0x00101870


	//   ....[43]....
        /*c670*/ 	.word	0x001018e0


	//   ....[44]....
        /*c674*/ 	.word	0x00101950


	//   ....[45]....
        /*c678*/ 	.word	0x001019c0


	//   ....[46]....
        /*c67c*/ 	.word	0x00101a10


	//   ....[47]....
        /*c680*/ 	.word	0x00101a80


	//   ....[48]....
        /*c684*/ 	.word	0x00101b40


	//   ....[49]....
        /*c688*/ 	.word	0x00101bb0


	//   ....[50]....
        /*c68c*/ 	.word	0x00101c70


	//   ....[51]....
        /*c690*/ 	.word	0x00101ce0


	//   ....[52]....
        /*c694*/ 	.word	0x00101da0


	//   ....[53]....
        /*c698*/ 	.word	0x00101e10


	//   ....[54]....
        /*c69c*/ 	.word	0x00101ed0


	//   ....[55]....
        /*c6a0*/ 	.word	0x00101f40


	//   ....[56]....
        /*c6a4*/ 	.word	0x00102000


	//   ....[57]....
        /*c6a8*/ 	.word	0x00102070


	//   ....[58]....
        /*c6ac*/ 	.word	0x00102130


	//   ....[59]....
        /*c6b0*/ 	.word	0x001021a0


	//   ....[60]....
        /*c6b4*/ 	.word	0x00102270


	//   ....[61]....
        /*c6b8*/ 	.word	0x00102300


	//   ....[62]....
        /*c6bc*/ 	.word	0x00102390


	//   ....[63]....
        /*c6c0*/ 	.word	0x00102400


	//   ....[64]....
        /*c6c4*/ 	.word	0x00102460


	//   ....[65]....
        /*c6c8*/ 	.word	0x001024d0


	//   ....[66]....
        /*c6cc*/ 	.word	0x00102530


	//   ....[67]....
        /*c6d0*/ 	.word	0x001025a0


	//   ....[68]....
        /*c6d4*/ 	.word	0x00102600


	//   ....[69]....
        /*c6d8*/ 	.word	0x00102670


	//   ....[70]....
        /*c6dc*/ 	.word	0x001026d0


	//   ....[71]....
        /*c6e0*/ 	.word	0x00102740


	//   ....[72]....
        /*c6e4*/ 	.word	0x001027a0


	//   ....[73]....
        /*c6e8*/ 	.word	0x00102810


	//   ....[74]....
        /*c6ec*/ 	.word	0x00102870


	//   ....[75]....
        /*c6f0*/ 	.word	0x001028e0


	//   ....[76]....
        /*c6f4*/ 	.word	0x00102950


	//   ....[77]....
        /*c6f8*/ 	.word	0x001029c0


	//   ....[78]....
        /*c6fc*/ 	.word	0x00102a10


	//   ....[79]....
        /*c700*/ 	.word	0x00102a80


	//   ....[80]....
        /*c704*/ 	.word	0x00102b40


	//   ....[81]....
        /*c708*/ 	.word	0x00102bb0


	//   ....[82]....
        /*c70c*/ 	.word	0x00102c70


	//   ....[83]....
        /*c710*/ 	.word	0x00102ce0


	//   ....[84]....
        /*c714*/ 	.word	0x00102da0


	//   ....[85]....
        /*c718*/ 	.word	0x00102e10


	//   ....[86]....
        /*c71c*/ 	.word	0x00102ed0


	//   ....[87]....
        /*c720*/ 	.word	0x00102f40


	//   ....[88]....
        /*c724*/ 	.word	0x00103000


	//   ....[89]....
        /*c728*/ 	.word	0x00103070


	//   ....[90]....
        /*c72c*/ 	.word	0x00103130


	//   ....[91]....
        /*c730*/ 	.word	0x001031a0


	//   ....[92]....
        /*c734*/ 	.word	0x00103270


	//   ....[93]....
        /*c738*/ 	.word	0x00103310


	//   ....[94]....
        /*c73c*/ 	.word	0x001033e0


	//   ....[95]....
        /*c740*/ 	.word	0x00103490


	//   ....[96]....
        /*c744*/ 	.word	0x00103820


	//   ....[97]....
        /*c748*/ 	.word	0x00103890


	//   ....[98]....
        /*c74c*/ 	.word	0x00103970


	//   ....[99]....
        /*c750*/ 	.word	0x001039e0


	//   ....[100]....
        /*c754*/ 	.word	0x00103a50


	//   ....[101]....
        /*c758*/ 	.word	0x00103ac0


	//   ....[102]....
        /*c75c*/ 	.word	0x00103b20


	//   ....[103]....
        /*c760*/ 	.word	0x00103b90


	//   ....[104]....
        /*c764*/ 	.word	0x00103c00


	//   ....[105]....
        /*c768*/ 	.word	0x00103c70


	//   ....[106]....
        /*c76c*/ 	.word	0x00103ce0


	//   ....[107]....
        /*c770*/ 	.word	0x00103d50


	//   ....[108]....
        /*c774*/ 	.word	0x00103dc0


	//   ....[109]....
        /*c778*/ 	.word	0x00103e30


	//   ....[110]....
        /*c77c*/ 	.word	0x00103e90


	//   ....[111]....
        /*c780*/ 	.word	0x00103f00


	//   ....[112]....
        /*c784*/ 	.word	0x00103fe0


	//   ....[113]....
        /*c788*/ 	.word	0x00104080


	//   ....[114]....
        /*c78c*/ 	.word	0x00105010


	//   ....[115]....
        /*c790*/ 	.word	0x00105250


	//   ....[116]....
        /*c794*/ 	.word	0x00105300


	//   ....[117]....
        /*c798*/ 	.word	0x00105320


	//   ....[118]....
        /*c79c*/ 	.word	0x00105390


	//   ....[119]....
        /*c7a0*/ 	.word	0x001053c0


	//   ....[120]....
        /*c7a4*/ 	.word	0x00105440


	//   ....[121]....
        /*c7a8*/ 	.word	0x00105460


	//   ....[122]....
        /*c7ac*/ 	.word	0x001054d0


	//   ....[123]....
        /*c7b0*/ 	.word	0x00105500


	//   ....[124]....
        /*c7b4*/ 	.word	0x00105580


	//   ....[125]....
        /*c7b8*/ 	.word	0x001055a0


	//   ....[126]....
        /*c7bc*/ 	.word	0x00105600


	//   ....[127]....
        /*c7c0*/ 	.word	0x00105640


	//   ....[128]....
        /*c7c4*/ 	.word	0x001056c0


	//   ....[129]....
        /*c7c8*/ 	.word	0x001056e0


	//   ....[130]....
        /*c7cc*/ 	.word	0x00105730


	//   ....[131]....
        /*c7d0*/ 	.word	0x00105780


	//   ....[132]....
        /*c7d4*/ 	.word	0x00105800


	//   ....[133]....
        /*c7d8*/ 	.word	0x00105820


	//   ....[134]....
        /*c7dc*/ 	.word	0x00105870


	//   ....[135]....
        /*c7e0*/ 	.word	0x001058c0


	//   ....[136]....
        /*c7e4*/ 	.word	0x00105940


	//   ....[137]....
        /*c7e8*/ 	.word	0x00105960


	//   ....[138]....
        /*c7ec*/ 	.word	0x001059b0


	//   ....[139]....
        /*c7f0*/ 	.word	0x00105a00


	//   ....[140]....
        /*c7f4*/ 	.word	0x00105a80


	//   ....[141]....
        /*c7f8*/ 	.word	0x00105aa0


	//   ....[142]....
        /*c7fc*/ 	.word	0x00105af0


	//   ....[143]....
        /*c800*/ 	.word	0x00105b40


	//   ....[144]....
        /*c804*/ 	.word	0x00105bc0


	//   ....[145]....
        /*c808*/ 	.word	0x00105be0


	//   ....[146]....
        /*c80c*/ 	.word	0x00105c30


	//   ....[147]....
        /*c810*/ 	.word	0x00105c80


	//   ....[148]....
        /*c814*/ 	.word	0x00105d00


	//   ....[149]....
        /*c818*/ 	.word	0x00105d20


	//   ....[150]....
        /*c81c*/ 	.word	0x00105d70


	//   ....[151]....
        /*c820*/ 	.word	0x00105dc0


	//   ....[152]....
        /*c824*/ 	.word	0x00105e40


	//   ....[153]....
        /*c828*/ 	.word	0x00105e60


	//   ....[154]....
        /*c82c*/ 	.word	0x00105ec0


	//   ....[155]....
        /*c830*/ 	.word	0x00105ee0


	//   ....[156]....
        /*c834*/ 	.word	0x00105f40


	//   ....[157]....
        /*c838*/ 	.word	0x00105f60


	//   ....[158]....
        /*c83c*/ 	.word	0x00105fc0


	//   ....[159]....
        /*c840*/ 	.word	0x00105fe0


	//   ....[160]....
        /*c844*/ 	.word	0x00106040


	//   ....[161]....
        /*c848*/ 	.word	0x00106060


	//   ....[162]....
        /*c84c*/ 	.word	0x001060c0


	//   ....[163]....
        /*c850*/ 	.word	0x001060e0


	//   ....[164]....
        /*c854*/ 	.word	0x00106140


	//   ....[165]....
        /*c858*/ 	.word	0x00106160


	//   ....[166]....
        /*c85c*/ 	.word	0x001061c0


	//   ....[167]....
        /*c860*/ 	.word	0x001061e0


	//   ....[168]....
        /*c864*/ 	.word	0x00106240


	//   ....[169]....
        /*c868*/ 	.word	0x00106260


	//   ....[170]....
        /*c86c*/ 	.word	0x001062c0


	//   ....[171]....
        /*c870*/ 	.word	0x001062e0


	//   ....[172]....
        /*c874*/ 	.word	0x00106340


	//   ....[173]....
        /*c878*/ 	.word	0x00106360


	//   ....[174]....
        /*c87c*/ 	.word	0x001063b0


	//   ....[175]....
        /*c880*/ 	.word	0x001063e0


	//   ....[176]....
        /*c884*/ 	.word	0x00106440


	//   ....[177]....
        /*c888*/ 	.word	0x00106460


	//   ....[178]....
        /*c88c*/ 	.word	0x001064b0


	//   ....[179]....
        /*c890*/ 	.word	0x001064e0


	//   ....[180]....
        /*c894*/ 	.word	0x00106540


	//   ....[181]....
        /*c898*/ 	.word	0x00106560


	//   ....[182]....
        /*c89c*/ 	.word	0x001065b0


	//   ....[183]....
        /*c8a0*/ 	.word	0x001065e0


	//   ....[184]....
        /*c8a4*/ 	.word	0x001066a0


	//   ....[185]....
        /*c8a8*/ 	.word	0x001066c0


	//   ....[186]....
        /*c8ac*/ 	.word	0x001066e0


	//   ....[187]....
        /*c8b0*/ 	.word	0x00106700


	//   ....[188]....
        /*c8b4*/ 	.word	0x00106720


	//   ....[189]....
        /*c8b8*/ 	.word	0x00106740


	//   ....[190]....
        /*c8bc*/ 	.word	0x001067a0


	//   ....[191]....
        /*c8c0*/ 	.word	0x001067c0


	//   ....[192]....
        /*c8c4*/ 	.word	0x00106820


	//   ....[193]....
        /*c8c8*/ 	.word	0x00106840


	//   ....[194]....
        /*c8cc*/ 	.word	0x001068a0


	//   ....[195]....
        /*c8d0*/ 	.word	0x001068c0


	//   ....[196]....
        /*c8d4*/ 	.word	0x00106920


	//   ....[197]....
        /*c8d8*/ 	.word	0x00106940


	//   ....[198]....
        /*c8dc*/ 	.word	0x001069a0


	//   ....[199]....
        /*c8e0*/ 	.word	0x001069c0


	//   ....[200]....
        /*c8e4*/ 	.word	0x00106a20


	//   ....[201]....
        /*c8e8*/ 	.word	0x00106a40


	//   ....[202]....
        /*c8ec*/ 	.word	0x00106aa0


	//   ....[203]....
        /*c8f0*/ 	.word	0x00106ac0


	//   ....[204]....
        /*c8f4*/ 	.word	0x00106b20


	//   ....[205]....
        /*c8f8*/ 	.word	0x00106b40


	//   ....[206]....
        /*c8fc*/ 	.word	0x00106b90


	//   ....[207]....
        /*c900*/ 	.word	0x00106bc0


	//   ....[208]....
        /*c904*/ 	.word	0x00106c20


	//   ....[209]....
        /*c908*/ 	.word	0x00106c40


	//   ....[210]....
        /*c90c*/ 	.word	0x00106c90


	//   ....[211]....
        /*c910*/ 	.word	0x00106cc0


	//   ....[212]....
        /*c914*/ 	.word	0x00106d20


	//   ....[213]....
        /*c918*/ 	.word	0x00106d40


	//   ....[214]....
        /*c91c*/ 	.word	0x00106d90


	//   ....[215]....
        /*c920*/ 	.word	0x00106dc0


	//   ....[216]....
        /*c924*/ 	.word	0x00106e80


	//   ....[217]....
        /*c928*/ 	.word	0x00106ea0


	//   ....[218]....
        /*c92c*/ 	.word	0x00106ec0


	//   ....[219]....
        /*c930*/ 	.word	0x00106ee0


	//   ....[220]....
        /*c934*/ 	.word	0x00106f00


	//   ....[221]....
        /*c938*/ 	.word	0x00106f20


	//   ....[222]....
        /*c93c*/ 	.word	0x00106f80


	//   ....[223]....
        /*c940*/ 	.word	0x00106fa0


	//   ....[224]....
        /*c944*/ 	.word	0x00107000


	//   ....[225]....
        /*c948*/ 	.word	0x00107020


	//   ....[226]....
        /*c94c*/ 	.word	0x00107080


	//   ....[227]....
        /*c950*/ 	.word	0x001070a0


	//   ....[228]....
        /*c954*/ 	.word	0x00107100


	//   ....[229]....
        /*c958*/ 	.word	0x00107120


	//   ....[230]....
        /*c95c*/ 	.word	0x00107180


	//   ....[231]....
        /*c960*/ 	.word	0x001071b0


	//   ....[232]....
        /*c964*/ 	.word	0x00107200


	//   ....[233]....
        /*c968*/ 	.word	0x00107220


	//   ....[234]....
        /*c96c*/ 	.word	0x00107280


	//   ....[235]....
        /*c970*/ 	.word	0x001072a0


	//   ....[236]....
        /*c974*/ 	.word	0x001072f0


	//   ....[237]....
        /*c978*/ 	.word	0x00107320


	//   ....[238]....
        /*c97c*/ 	.word	0x00107380


	//   ....[239]....
        /*c980*/ 	.word	0x001073a0


	//   ....[240]....
        /*c984*/ 	.word	0x00107400


	//   ....[241]....
        /*c988*/ 	.word	0x00107420


	//   ....[242]....
        /*c98c*/ 	.word	0x00107480


	//   ....[243]....
        /*c990*/ 	.word	0x001074a0


	//   ....[244]....
        /*c994*/ 	.word	0x00107500


	//   ....[245]....
        /*c998*/ 	.word	0x00107520


	//   ....[246]....
        /*c99c*/ 	.word	0x00107580


	//   ....[247]....
        /*c9a0*/ 	.word	0x001075b0


	//   ....[248]....
        /*c9a4*/ 	.word	0x00107600


	//   ....[249]....
        /*c9a8*/ 	.word	0x00107620


	//   ....[250]....
        /*c9ac*/ 	.word	0x001076e0


	//   ....[251]....
        /*c9b0*/ 	.word	0x00107700


	//   ....[252]....
        /*c9b4*/ 	.word	0x001077b0


	//   ....[253]....
        /*c9b8*/ 	.word	0x001077d0


	//   ....[254]....
        /*c9bc*/ 	.word	0x00107920


	//----- nvinfo : EIATTR_VRC_CTA_INIT_COUNT
	.align		4
.L_41:
        /*c9c0*/ 	.byte	0x02, 0x4a
	.zero		1
	.zero		1


	//----- nvinfo : EIATTR_EXIT_INSTR_OFFSETS
	.align		4
        /*c9c4*/ 	.byte	0x04, 0x1c
        /*c9c6*/ 	.short	(.L_43 - .L_42)


	//   ....[0]....
.L_42:
        /*c9c8*/ 	.word	0x0011a150


	//   ....[1]....
        /*c9cc*/ 	.word	0x0011a170


	//----- nvinfo : EIATTR_REQNTID
	.align		4
.L_43:
        /*c9d0*/ 	.byte	0x04, 0x10
        /*c9d2*/ 	.short	(.L_45 - .L_44)
.L_44:
        /*c9d4*/ 	.word	0x00000020
        /*c9d8*/ 	.word	0x00000001
        /*c9dc*/ 	.word	0x00000001


	//----- nvinfo : EIATTR_CBANK_PARAM_SIZE
	.align		4
.L_45:
        /*c9e0*/ 	.byte	0x03, 0x19
        /*c9e2*/ 	.short	0x0050


	//----- nvinfo : EIATTR_PARAM_CBANK
	.align		4
        /*c9e4*/ 	.byte	0x04, 0x0a
        /*c9e6*/ 	.short	(.L_47 - .L_46)
	.align		4
.L_46:
        /*c9e8*/ 	.word	index@(.nv.constant0.matmul_kernel)
        /*c9ec*/ 	.short	0x0380
        /*c9ee*/ 	.short	0x0050


	//----- nvinfo : EIATTR_SW_WAR
	.align		4
.L_47:
        /*c9f0*/ 	.byte	0x04, 0x36
        /*c9f2*/ 	.short	(.L_49 - .L_48)
.L_48:
        /*c9f4*/ 	.word	0x00000008
.L_49:


//--------------------- .nv.compat                --------------------------
	.section	.nv.compat,"",@"SHT_CUDA_COMPAT_INFO"
	.align	4
        /*0000*/ 	.byte	0x02, 0x02, 0x01, 0x00, 0x02, 0x05, 0x05, 0x00, 0x02, 0x03, 0x00, 0x00, 0x02, 0x06, 0x01, 0x00


//--------------------- .nv.callgraph             --------------------------
	.section	.nv.callgraph,"",@"SHT_CUDA_CALLGRAPH"
	.align	4
	.sectionentsize	8
	.align		4
        /*0000*/ 	.word	0x00000000
	.align		4
        /*0004*/ 	.word	0xffffffff
	.align		4
        /*0008*/ 	.word	0x00000000
	.align		4
        /*000c*/ 	.word	0xfffffffe
	.align		4
        /*0010*/ 	.word	0x00000000
	.align		4
        /*0014*/ 	.word	0xfffffffd
	.align		4
        /*0018*/ 	.word	0x00000000
	.align		4
        /*001c*/ 	.word	0xfffffffc


//--------------------- .text.matmul_kernel       --------------------------
	.section	.text.matmul_kernel,"ax",@progbits
	.align	128
        .global         matmul_kernel
        .type           matmul_kernel,@function
        .size           matmul_kernel,(.L_x_3 - matmul_kernel)
        .other          matmul_kernel,@"STO_CUDA_ENTRY STV_DEFAULT"
matmul_kernel:
.text.matmul_kernel:
[----:B------:R-:W1:Y:S08]  /*0000*/  LDC R1, c[0x0][0x37c] ;  /* 0x0000df00ff017b82 */ /* 0x000e700000000800 */
[----:B------:R-:W2:Y:S01]  /*0010*/  LDC.64 R4, c[0x0][0x398] ;  /* 0x0000e600ff047b82 */ /* 0x000ea20000000a00 */
[----:B------:R-:W3:Y:S01]  /*0020*/  S2R R7, SR_CTAID.X ;  /* 0x0000000000077919 */ /* 0x000ee20000002500 */
[----:B------:R-:W4:Y:S01]  /*0030*/  LDCU UR4, c[0x0][0x3a0] ;  /* 0x00007400ff0477ac */ /* 0x000f220008000800 */
[----:B-1----:R-:W-:Y:S01]  /*0040*/  VIADD R1, R1, 0xffff8bf8 ;  /* 0xffff8bf801017836 */ /* 0x002fe20000000000 */
[----:B------:R-:W1:Y:S01]  /*0050*/  S2R R15, SR_TID.X ;  /* 0x00000000000f7919 */ /* 0x000e620000002100 */
[----:B------:R-:W1:Y:S03]  /*0060*/  LDCU UR6, c[0x0][0x3a0] ;  /* 0x00007400ff0677ac */ /* 0x000e660008000800 */
[----:B------:R-:W1:Y:S01]  /*0070*/  LDC R90, c[0x0][0x3ac] ;  /* 0x0000eb00ff5a7b82 */ /* 0x000e620000000800 */
[----:B------:R-:W1:Y:S01]  /*0080*/  LDCU UR38, c[0x0][0x3ac] ;  /* 0x00007580ff2677ac */ /* 0x000e620008000800 */
[----:B------:R-:W1:Y:S06]  /*0090*/  LDCU.64 UR42, c[0x0][0x388] ;  /* 0x00007100ff2a77ac */ /* 0x000e6c0008000a00 */
[----:B------:R-:W1:Y:S01]  /*00a0*/  LDC R128, c[0x0][0x3ac] ;  /* 0x0000eb00ff807b82 */ /* 0x000e620000000800 */
[----:B------:R-:W1:Y:S01]  /*00b0*/  LDCU.64 UR40, c[0x0][0x388] ;  /* 0x00007100ff2877ac */ /* 0x000e620008000a00 */
[----:B----4-:R-:W-:Y:S01]  /*00c0*/  UIADD3 UR4, UPT, UPT, UR4, 0x7f, URZ ;  /* 0x0000007f04047890 */ /* 0x010fe2000fffe0ff */
[----:B--2---:R-:W-:Y:S01]  /*00d0*/  VIADD R0, R5, 0x7f ;  /* 0x0000007f05007836 */ /* 0x004fe20000000000 */
[----:B------:R-:W2:Y:S04]  /*00e0*/  LDCU UR49, c[0x0][0x3b0] ;  /* 0x00007600ff3177ac */ /* 0x000ea80008000800 */
[----:B------:R-:W4:Y:S01]  /*00f0*/  LDC R187, c[0x0][0x3a0] ;  /* 0x0000e800ffbb7b82 */ /* 0x000f220000000800 */
[----:B------:R-:W-:Y:S01]  /*0100*/  SHF.R.S32.HI R3, RZ, 0x1f, R0 ;  /* 0x0000001fff037819 */ /* 0x000fe20000011400 */
[----:B------:R-:W-:Y:S01]  /*0110*/  UISETP.GT.AND UP0, UPT, UR4, 0x7f, UPT ;  /* 0x0000007f0400788c */ /* 0x000fe2000bf04270 */
[----:B------:R-:W1:Y:S02]  /*0120*/  LDCU UR44, c[0x0][0x3b0] ;  /* 0x00007600ff2c77ac */ /* 0x000e640008000800 */
[----:B------:R-:W-:-:S03]  /*0130*/  LEA.HI R3, R3, R0, RZ, 0x7 ;  /* 0x0000000003037211 */ /* 0x000fc600078f38ff */
[----:B------:R-:W2:Y:S01]  /*0140*/  LDC R189, c[0x0][0x3a0] ;  /* 0x0000e800ffbd7b82 */ /* 0x000ea20000000800 */
[----:B---3--:R-:W-:Y:S01]  /*0150*/  IABS R10, R7 ;  /* 0x00000007000a7213 */ /* 0x008fe20000000000 */
[----:B------:R-:W-:Y:S01]  /*0160*/  USEL UR5, URZ, 0x4, !UP0 ;  /* 0x00000004ff057887 */ /* 0x000fe2000c000000 */
[----:B------:R-:W-:Y:S01]  /*0170*/  SHF.R.S32.HI R3, RZ, 0x7, R3 ;  /* 0x00000007ff037819 */ /* 0x000fe20000011403 */
[----:B------:R-:W3:Y:S01]  /*0180*/  LDCU UR75, c[0x0][0x3a0] ;  /* 0x00007400ff4b77ac */ /* 0x000ee20008000800 */
[----:B-1----:R-:W-:-:S03]  /*0190*/  LOP3.LUT R157, R15, 0x1f, RZ, 0xc0, !PT ;  /* 0x0000001f0f9d7812 */ /* 0x002fc600078ec0ff */
[----:B------:R-:W-:Y:S01]  /*01a0*/  IMAD.SHL.U32 R6, R3, 0x8, RZ ;  /* 0x0000000803067824 */ /* 0x000fe200078e00ff */
[C---:B------:R-:W-:Y:S01]  /*01b0*/  LOP3.LUT R234, R157.reuse, 0x20, RZ, 0xfc, !PT ;  /* 0x000000209dea7812 */ /* 0x040fe200078efcff */
[----:B------:R-:W-:Y:S01]  /*01c0*/  IMAD.U32 R17, RZ, RZ, UR5 ;  /* 0x00000005ff117e24 */ /* 0x000fe2000f8e00ff */
[----:B------:R-:W-:Y:S01]  /*01d0*/  LOP3.LUT R203, R157, 0x40, RZ, 0xfc, !PT ;  /* 0x000000409dcb7812 */ /* 0x000fe200078efcff */
[----:B------:R-:W1:Y:S01]  /*01e0*/  LDCU UR31, c[0x0][0x3b0] ;  /* 0x00007600ff1f77ac */ /* 0x000e620008000800 */
[-C--:B------:R-:W-:Y:S02]  /*01f0*/  IABS R9, R6.reuse ;  /* 0x0000000600097213 */ /* 0x080fe40000000000 */
[----:B------:R-:W-:Y:S01]  /*0200*/  IABS R12, R6 ;  /* 0x00000006000c7213 */ /* 0x000fe20000000000 */
[----:B------:R-:W1:Y:S01]  /*0210*/  LDCU UR5, c[0x0][0x3a0] ;  /* 0x00007400ff0577ac */ /* 0x000e620008000800 */
[----:B------:R-:W3:Y:S01]  /*0220*/  I2F.RP R0, R9 ;  /* 0x0000000900007306 */ /* 0x000ee20000209400 */
[----:B------:R-:W1:Y:S01]  /*0230*/  LDCU UR17, c[0x0][0x3b0] ;  /* 0x00007600ff1177ac */ /* 0x000e620008000800 */
[----:B------:R-:W1:Y:S01]  /*0240*/  LDCU UR11, c[0x0][0x3b0] ;  /* 0x00007600ff0b77ac */ /* 0x000e620008000800 */
[----:B------:R-:W1:Y:S05]  /*0250*/  LDCU UR67, c[0x0][0x3b0] ;  /* 0x00007600ff4377ac */ /* 0x000e6a0008000800 */
[----:B---3--:R-:W3:Y:S01]  /*0260*/  MUFU.RCP R0, R0 ;  /* 0x0000000000007308 */ /* 0x008ee20000001000 */
[----:B------:R-:W1:Y:S01]  /*0270*/  LDCU UR66, c[0x0][0x3b0] ;  /* 0x00007600ff4277ac */ /* 0x000e620008000800 */
[----:B------:R-:W1:Y:S01]  /*0280*/  LDCU UR65, c[0x0][0x3b0] ;  /* 0x00007600ff4177ac */ /* 0x000e620008000800 */
[----:B------:R-:W1:Y:S01]  /*0290*/  LDCU UR64, c[0x0][0x3b0] ;  /* 0x00007600ff4077ac */ /* 0x000e620008000800 */
[----:B------:R-:W1:Y:S01]  /*02a0*/  LDCU UR63, c[0x0][0x3b0] ;  /* 0x00007600ff3f77ac */ /* 0x000e620008000800 */
[----:B---3--:R-:W-:Y:S01]  /*02b0*/  IADD3 R2, PT, PT, R0, 0xffffffe, RZ ;  /* 0x0ffffffe00027810 */ /* 0x008fe20007ffe0ff */
[----:B------:R-:W3:Y:S01]  /*02c0*/  LDCU UR62, c[0x0][0x3b0] ;  /* 0x00007600ff3e77ac */ /* 0x000ee20008000800 */
[----:B------:R-:W-:-:S02]  /*02d0*/  IADD3 R0, PT, PT, RZ, -R12, RZ ;  /* 0x8000000cff007210 */ /* 0x000fc40007ffe0ff */
[----:B------:R1:W2:Y:S01]  /*02e0*/  F2I.FTZ.U32.TRUNC.NTZ R3, R2 ;  /* 0x0000000200037305 */ /* 0x0002a2000021f000 */
[----:B------:R-:W-:Y:S01]  /*02f0*/  IABS R12, R4 ;  /* 0x00000004000c7213 */ /* 0x000fe20000000000 */
[----:B------:R-:W3:Y:S01]  /*0300*/  LDCU UR61, c[0x0][0x3b0] ;  /* 0x00007600ff3d77ac */ /* 0x000ee20008000800 */
[----:B------:R-:W3:Y:S01]  /*0310*/  LDCU UR60, c[0x0][0x3b0] ;  /* 0x00007600ff3c77ac */ /* 0x000ee20008000800 */
[----:B-1----:R-:W-:Y:S01]  /*0320*/  IMAD.MOV.U32 R2, RZ, RZ, RZ ;  /* 0x000000ffff027224 */ /* 0x002fe200078e00ff */
[----:B------:R-:W1:Y:S01]  /*0330*/  LDCU UR59, c[0x0][0x3b0] ;  /* 0x00007600ff3b77ac */ /* 0x000e620008000800 */
[----:B------:R-:W1:Y:S01]  /*0340*/  LDCU UR58, c[0x0][0x3b0] ;  /* 0x00007600ff3a77ac */ /* 0x000e620008000800 */
[----:B--2---:R-:W-:Y:S01]  /*0350*/  IMAD.MOV R8, RZ, RZ, -R3 ;  /* 0x000000ffff087224 */ /* 0x004fe200078e0a03 */
[----:B------:R-:W2:Y:S03]  /*0360*/  LDCU UR57, c[0x0][0x3b0] ;  /* 0x00007600ff3977ac */ /* 0x000ea60008000800 */
[----:B------:R-:W-:-:S02]  /*0370*/  IMAD R11, R8, R9, RZ ;  /* 0x00000009080b7224 */ /* 0x000fc400078e02ff */
[----:B------:R-:W-:Y:S01]  /*0380*/  IMAD.MOV.U32 R8, RZ, RZ, R10 ;  /* 0x000000ffff087224 */ /* 0x000fe200078e000a */
[----:B------:R-:W-:Y:S01]  /*0390*/  IABS R10, R5 ;  /* 0x00000005000a7213 */ /* 0x000fe20000000000 */
[----:B------:R-:W-:Y:S01]  /*03a0*/  IMAD.HI.U32 R3, R3, R11, R2 ;  /* 0x0000000b03037227 */ /* 0x000fe200078e0002 */
[----:B------:R-:W1:Y:S01]  /*03b0*/  LDCU UR56, c[0x0][0x3b0] ;  /* 0x00007600ff3877ac */ /* 0x000e620008000800 */
[----:B------:R-:W1:Y:S04]  /*03c0*/  LDCU UR55, c[0x0][0x3b0] ;  /* 0x00007600ff3777ac */ /* 0x000e680008000800 */
[----:B------:R-:W-:Y:S01]  /*03d0*/  IMAD.HI.U32 R3, R3, R8, RZ ;  /* 0x0000000803037227 */ /* 0x000fe200078e00ff */
[----:B------:R-:W1:Y:S03]  /*03e0*/  LDCU UR54, c[0x0][0x3b0] ;  /* 0x00007600ff3677ac */ /* 0x000e660008000800 */
[----:B------:R-:W-:Y:S01]  /*03f0*/  IMAD R0, R3, R0, R8 ;  /* 0x0000000003007224 */ /* 0x000fe200078e0208 */
[----:B------:R-:W1:Y:S04]  /*0400*/  LDCU UR53, c[0x0][0x3b0] ;  /* 0x00007600ff3577ac */ /* 0x000e680008000800 */
[----:B------:R-:W-:Y:S01]  /*0410*/  ISETP.GT.U32.AND P1, PT, R9, R0, PT ;  /* 0x000000000900720c */ /* 0x000fe20003f24070 */
[----:B------:R-:W1:Y:S01]  /*0420*/  LDCU UR52, c[0x0][0x3b0] ;  /* 0x00007600ff3477ac */ /* 0x000e620008000800 */
[----:B------:R-:W1:Y:S01]  /*0430*/  LDCU UR51, c[0x0][0x3b0] ;  /* 0x00007600ff3377ac */ /* 0x000e620008000800 */
[----:B------:R-:W1:Y:S10]  /*0440*/  LDCU UR50, c[0x0][0x3b0] ;  /* 0x00007600ff3277ac */ /* 0x000e740008000800 */
[----:B------:R-:W-:Y:S01]  /*0450*/  @!P1 IMAD.IADD R0, R0, 0x1, -R9 ;  /* 0x0000000100009824 */ /* 0x000fe200078e0a09 */
[----:B------:R-:W1:Y:S01]  /*0460*/  LDCU UR48, c[0x0][0x3b0] ;  /* 0x00007600ff3077ac */ /* 0x000e620008000800 */
[----:B------:R-:W-:Y:S01]  /*0470*/  @!P1 VIADD R3, R3, 0x1 ;  /* 0x0000000103039836 */ /* 0x000fe20000000000 */
[----:B------:R-:W-:-:S02]  /*0480*/  ISETP.NE.AND P1, PT, R6, RZ, PT ;  /* 0x000000ff0600720c */ /* 0x000fc40003f25270 */
[----:B------:R-:W-:Y:S01]  /*0490*/  ISETP.GE.U32.AND P0, PT, R0, R9, PT ;  /* 0x000000090000720c */ /* 0x000fe20003f06070 */
[----:B------:R-:W1:Y:S01]  /*04a0*/  LDCU UR47, c[0x0][0x3b0] ;  /* 0x00007600ff2f77ac */ /* 0x000e620008000800 */
[----:B------:R-:W-:Y:S01]  /*04b0*/  LOP3.LUT R0, R7, R6, RZ, 0x3c, !PT ;  /* 0x0000000607007212 */ /* 0x000fe200078e3cff */
[----:B------:R-:W1:Y:S03]  /*04c0*/  LDCU UR46, c[0x0][0x3b0] ;  /* 0x00007600ff2e77ac */ /* 0x000e660008000800 */
[----:B------:R-:W-:Y:S01]  /*04d0*/  ISETP.GE.AND P2, PT, R0, RZ, PT ;  /* 0x000000ff0000720c */ /* 0x000fe20003f46270 */
[----:B------:R-:W-:Y:S01]  /*04e0*/  VIADD R0, R4, 0xff ;  /* 0x000000ff04007836 */ /* 0x000fe20000000000 */
[----:B------:R-:W1:Y:S05]  /*04f0*/  LDCU UR45, c[0x0][0x3b0] ;  /* 0x00007600ff2d77ac */ /* 0x000e6a0008000800 */
[----:B------:R-:W-:Y:S01]  /*0500*/  @P0 VIADD R3, R3, 0x1 ;  /* 0x0000000103030836 */ /* 0x000fe20000000000 */
[----:B------:R-:W1:Y:S04]  /*0510*/  LDCU UR37, c[0x0][0x3b0] ;  /* 0x00007600ff2577ac */ /* 0x000e680008000800 */
[----:B------:R-:W-:Y:S01]  /*0520*/  MOV R2, R3 ;  /* 0x0000000300027202 */ /* 0x000fe20000000f00 */
[----:B------:R-:W1:Y:S01]  /*0530*/  LDCU UR30, c[0x0][0x3b0] ;  /* 0x00007600ff1e77ac */ /* 0x000e620008000800 */
[----:B------:R-:W-:-:S03]  /*0540*/  SHF.R.S32.HI R3, RZ, 0x1f, R0 ;  /* 0x0000001fff037819 */ /* 0x000fc60000011400 */
[----:B------:R-:W-:Y:S01]  /*0550*/  @!P2 IMAD.MOV R2, RZ, RZ, -R2 ;  /* 0x000000ffff02a224 */ /* 0x000fe200078e0a02 */
[----:B------:R-:W-:Y:S01]  /*0560*/  @!P1 LOP3.LUT R2, RZ, R6, RZ, 0x33, !PT ;  /* 0x00000006ff029212 */ /* 0x000fe200078e33ff */
[----:B------:R-:W1:Y:S01]  /*0570*/  LDCU UR29, c[0x0][0x3b0] ;  /* 0x00007600ff1d77ac */ /* 0x000e620008000800 */
[----:B------:R-:W-:-:S03]  /*0580*/  LEA.HI R3, R3, R0, RZ, 0x8 ;  /* 0x0000000003037211 */ /* 0x000fc600078f40ff */
[----:B------:R-:W-:Y:S01]  /*0590*/  IMAD.SHL.U32 R11, R2, 0x8, RZ ;  /* 0x00000008020b7824 */ /* 0x000fe200078e00ff */
[----:B------:R-:W1:Y:S01]  /*05a0*/  LDCU UR22, c[0x0][0x3b0] ;  /* 0x00007600ff1677ac */ /* 0x000e620008000800 */
[----:B------:R-:W-:-:S03]  /*05b0*/  IMAD.MOV R2, RZ, RZ, -R2 ;  /* 0x000000ffff027224 */ /* 0x000fc600078e0a02 */
[----:B------:R-:W-:Y:S01]  /*05c0*/  LEA.HI.SX32 R3, R3, -R11, 0x18 ;  /* 0x8000000b03037211 */ /* 0x000fe200078fc2ff */
[----:B------:R-:W-:Y:S01]  /*05d0*/  IMAD R14, R6, R2, R7 ;  /* 0x00000002060e7224 */ /* 0x000fe200078e0207 */
[----:B------:R-:W1:Y:S01]  /*05e0*/  LDCU UR21, c[0x0][0x3b0] ;  /* 0x00007600ff1577ac */ /* 0x000e620008000800 */
[----:B------:R-:W-:Y:S01]  /*05f0*/  IMAD.MOV.U32 R2, RZ, RZ, RZ ;  /* 0x000000ffff027224 */ /* 0x000fe200078e00ff */
[----:B------:R-:W-:Y:S02]  /*0600*/  VIMNMX R13, PT, PT, R3, 0x8, PT ;  /* 0x00000008030d7848 */ /* 0x000fe40003fe0100 */
[----:B------:R-:W-:Y:S01]  /*0610*/  IABS R6, R14 ;  /* 0x0000000e00067213 */ /* 0x000fe20000000000 */
[----:B------:R-:W1:Y:S01]  /*0620*/  LDCU UR15, c[0x0][0x3b0] ;  /* 0x00007600ff0f77ac */ /* 0x000e620008000800 */
[-C--:B------:R-:W-:Y:S01]  /*0630*/  IABS R9, R13.reuse ;  /* 0x0000000d00097213 */ /* 0x080fe20000000000 */
[----:B------:R-:W1:Y:S03]  /*0640*/  LDCU UR13, c[0x0][0x3b0] ;  /* 0x00007600ff0d77ac */ /* 0x000e660008000800 */
[----:B------:R-:W1:Y:S01]  /*0650*/  I2F.RP R0, R9 ;  /* 0x0000000900007306 */ /* 0x000e620000209400 */
[----:B------:R-:W2:Y:S01]  /*0660*/  LDCU UR71, c[0x0][0x3b0] ;  /* 0x00007600ff4777ac */ /* 0x000ea20008000800 */
[----:B------:R-:W2:Y:S01]  /*0670*/  LDCU UR36, c[0x0][0x3b0] ;  /* 0x00007600ff2477ac */ /* 0x000ea20008000800 */
[----:B------:R-:W2:Y:S05]  /*0680*/  LDCU UR28, c[0x0][0x3b0] ;  /* 0x00007600ff1c77ac */ /* 0x000eaa0008000800 */
[----:B-1----:R-:W1:Y:S01]  /*0690*/  MUFU.RCP R0, R0 ;  /* 0x0000000000007308 */ /* 0x002e620000001000 */
[----:B------:R-:W2:Y:S01]  /*06a0*/  LDCU UR20, c[0x0][0x3b0] ;  /* 0x00007600ff1477ac */ /* 0x000ea20008000800 */
[----:B------:R-:W2:Y:S01]  /*06b0*/  LDCU UR12, c[0x0][0x3b0] ;  /* 0x00007600ff0c77ac */ /* 0x000ea20008000800 */
[----:B------:R-:W2:Y:S01]  /*06c0*/  LDCU UR68, c[0x0][0x3b0] ;  /* 0x00007600ff4477ac */ /* 0x000ea20008000800 */
[----:B------:R-:W2:Y:S01]  /*06d0*/  LDCU UR70, c[0x0][0x3b0] ;  /* 0x00007600ff4677ac */ /* 0x000ea20008000800 */
[----:B-1----:R-:W-:Y:S01]  /*06e0*/  IADD3 R3, PT, PT, R0, 0xffffffe, RZ ;  /* 0x0ffffffe00037810 */ /* 0x002fe20007ffe0ff */
[----:B------:R-:W1:Y:S01]  /*06f0*/  LDCU UR35, c[0x0][0x3b0] ;  /* 0x00007600ff2377ac */ /* 0x000e620008000800 */
[----:B------:R-:W-:Y:S01]  /*0700*/  IABS R0, R13 ;  /* 0x0000000d00007213 */ /* 0x000fe20000000000 */
[----:B------:R-:W1:Y:S03]  /*0710*/  LDCU UR27, c[0x0][0x3b0] ;  /* 0x00007600ff1b77ac */ /* 0x000e660008000800 */
[----:B------:R-:W1:Y:S01]  /*0720*/  F2I.FTZ.U32.TRUNC.NTZ R3, R3 ;  /* 0x0000000300037305 */ /* 0x000e62000021f000 */
[----:B------:R-:W-:Y:S01]  /*0730*/  IMAD.MOV R0, RZ, RZ, -R0 ;  /* 0x000000ffff007224 */ /* 0x000fe200078e0a00 */
[----:B------:R-:W2:Y:S01]  /*0740*/  LDCU UR18, c[0x0][0x3b0] ;  /* 0x00007600ff1277ac */ /* 0x000ea20008000800 */
[----:B------:R-:W2:Y:S01]  /*0750*/  LDCU UR69, c[0x0][0x3b0] ;  /* 0x00007600ff4577ac */ /* 0x000ea20008000800 */
[----:B------:R-:W2:Y:S01]  /*0760*/  LDCU UR34, c[0x0][0x3b0] ;  /* 0x00007600ff2277ac */ /* 0x000ea20008000800 */
[--C-:B-1----:R-:W-:Y:S01]  /*0770*/  IMAD.MOV R8, RZ, RZ, -R3.reuse ;  /* 0x000000ffff087224 */ /* 0x102fe200078e0a03 */
[----:B------:R-:W1:Y:S03]  /*0780*/  LDCU UR26, c[0x0][0x3b0] ;  /* 0x00007600ff1a77ac */ /* 0x000e660008000800 */
[----:B------:R-:W-:Y:S01]  /*0790*/  IMAD R7, R8, R9, RZ ;  /* 0x0000000908077224 */ /* 0x000fe200078e02ff */
[----:B------:R-:W1:Y:S01]  /*07a0*/  LDCU UR19, c[0x0][0x3b0] ;  /* 0x00007600ff1377ac */ /* 0x000e620008000800 */
[----:B------:R-:W1:Y:S02]  /*07b0*/  I2F.RP R8, R10 ;  /* 0x0000000a00087306 */ /* 0x000e640000209400 */
[----:B------:R-:W-:Y:S01]  /*07c0*/  IMAD.HI.U32 R2, R3, R7, R2 ;  /* 0x0000000703027227 */ /* 0x000fe200078e0002 */
[----:B------:R-:W-:Y:S01]  /*07d0*/  MOV R7, R6 ;  /* 0x0000000600077202 */ /* 0x000fe20000000f00 */
[----:B------:R-:W2:Y:S04]  /*07e0*/  LDCU UR10, c[0x0][0x3b0] ;  /* 0x00007600ff0a77ac */ /* 0x000ea80008000800 */
[----:B------:R-:W-:Y:S01]  /*07f0*/  IMAD.HI.U32 R2, R2, R7, RZ ;  /* 0x0000000702027227 */ /* 0x000fe200078e00ff */
[----:B------:R-:W2:Y:S01]  /*0800*/  I2F.RP R3, R12 ;  /* 0x0000000c00037306 */ /* 0x000ea20000209400 */
[----:B------:R-:W3:Y:S02]  /*0810*/  LDCU UR77, c[0x0][0x3b0] ;  /* 0x00007600ff4d77ac */ /* 0x000ee40008000800 */
[----:B------:R-:W-:Y:S01]  /*0820*/  IMAD R0, R2, R0, R7 ;  /* 0x0000000002007224 */ /* 0x000fe200078e0207 */
[----:B------:R-:W3:Y:S04]  /*0830*/  LDCU UR33, c[0x0][0x3b0] ;  /* 0x00007600ff2177ac */ /* 0x000ee80008000800 */
[----:B------:R-:W-:Y:S01]  /*0840*/  ISETP.GT.U32.AND P1, PT, R9, R0, PT ;  /* 0x000000000900720c */ /* 0x000fe20003f24070 */
[----:B-1----:R-:W1:Y:S01]  /*0850*/  MUFU.RCP R8, R8 ;  /* 0x0000000800087308 */ /* 0x002e620000001000 */
[----:B------:R-:W3:Y:S01]  /*0860*/  LDCU UR25, c[0x0][0x3b0] ;  /* 0x00007600ff1977ac */ /* 0x000ee20008000800 */
[----:B------:R-:W3:Y:S06]  /*0870*/  LDCU UR9, c[0x0][0x3b0] ;  /* 0x00007600ff0977ac */ /* 0x000eec0008000800 */
[----:B--2---:R-:W2:Y:S01]  /*0880*/  MUFU.RCP R3, R3 ;  /* 0x0000000300037308 */ /* 0x004ea20000001000 */
[----:B------:R-:W3:Y:S03]  /*0890*/  LDCU UR76, c[0x0][0x3b0] ;  /* 0x00007600ff4c77ac */ /* 0x000ee60008000800 */
[----:B------:R-:W-:Y:S01]  /*08a0*/  @!P1 IMAD.IADD R0, R0, 0x1, -R9 ;  /* 0x0000000100009824 */ /* 0x000fe200078e0a09 */
[----:B------:R-:W-:Y:S01]  /*08b0*/  @!P1 IADD3 R2, PT, PT, R2, 0x1, RZ ;  /* 0x0000000102029810 */ /* 0x000fe20007ffe0ff */
[----:B------:R-:W3:Y:S01]  /*08c0*/  LDCU UR32, c[0x0][0x3b0] ;  /* 0x00007600ff2077ac */ /* 0x000ee20008000800 */
[----:B------:R-:W-:-:S02]  /*08d0*/  ISETP.NE.AND P1, PT, R13, RZ, PT ;  /* 0x000000ff0d00720c */ /* 0x000fc40003f25270 */
[----:B------:R-:W-:Y:S01]  /*08e0*/  ISETP.GE.U32.AND P0, PT, R0, R9, PT ;  /* 0x000000090000720c */ /* 0x000fe20003f06070 */
[----:B-1----:R-:W-:Y:S01]  /*08f0*/  VIADD R6, R8, 0xffffffe ;  /* 0x0ffffffe08067836 */ /* 0x002fe20000000000 */
[-C--:B------:R-:W-:Y:S01]  /*0900*/  LOP3.LUT R0, R14, R13.reuse, RZ, 0x3c, !PT ;  /* 0x0000000d0e007212 */ /* 0x080fe200078e3cff */
[----:B------:R-:W1:Y:S02]  /*0910*/  LDCU UR24, c[0x0][0x3b0] ;  /* 0x00007600ff1877ac */ /* 0x000e640008000800 */
[----:B------:R3:W4:Y:S01]  /*0920*/  F2I.FTZ.U32.TRUNC.NTZ R7, R6 ;  /* 0x0000000600077305 */ /* 0x000722000021f000 */
[----:B------:R-:W-:Y:S01]  /*0930*/  ISETP.GE.AND P2, PT, R0, RZ, PT ;  /* 0x000000ff0000720c */ /* 0x000fe20003f46270 */
[----:B------:R-:W1:Y:S01]  /*0940*/  LDCU UR14, c[0x0][0x3b0] ;  /* 0x00007600ff0e77ac */ /* 0x000e620008000800 */
[----:B--2---:R-:W-:Y:S01]  /*0950*/  VIADD R3, R3, 0xffffffe ;  /* 0x0ffffffe03037836 */ /* 0x004fe20000000000 */
[----:B------:R-:W2:Y:S04]  /*0960*/  LDCU UR8, c[0x0][0x3b0] ;  /* 0x00007600ff0877ac */ /* 0x000ea80008000800 */
[----:B------:R-:W-:Y:S01]  /*0970*/  @P0 VIADD R2, R2, 0x1 ;  /* 0x0000000102020836 */ /* 0x000fe20000000000 */
[----:B------:R-:W1:Y:S01]  /*0980*/  F2I.FTZ.U32.TRUNC.NTZ R3, R3 ;  /* 0x0000000300037305 */ /* 0x000e62000021f000 */
[----:B---3--:R-:W-:Y:S01]  /*0990*/  IMAD.MOV.U32 R6, RZ, RZ, RZ ;  /* 0x000000ffff067224 */ /* 0x008fe200078e00ff */
[----:B------:R-:W-:Y:S01]  /*09a0*/  ISETP.GE.AND P0, PT, R157, UR6, PT ;  /* 0x000000069d007c0c */ /* 0x000fe2000bf06270 */
[----:B------:R-:W3:Y:S02]  /*09b0*/  LDCU UR6, c[0x0][0x3b0] ;  /* 0x00007600ff0677ac */ /* 0x000ee40008000800 */
[----:B------:R-:W-:Y:S01]  /*09c0*/  @!P2 IADD3 R2, PT, PT, -R2, RZ, RZ ;  /* 0x000000ff0202a210 */ /* 0x000fe20007ffe1ff */
[----:B----4-:R-:W-:Y:S01]  /*09d0*/  IMAD.MOV R9, RZ, RZ, -R7 ;  /* 0x000000ffff097224 */ /* 0x010fe200078e0a07 */
[----:B------:R-:W-:Y:S01]  /*09e0*/  @!P1 LOP3.LUT R2, RZ, R13, RZ, 0x33, !PT ;  /* 0x0000000dff029212 */ /* 0x000fe200078e33ff */
[----:B------:R-:W4:Y:S02]  /*09f0*/  LDCU UR74, c[0x0][0x3b0] ;  /* 0x00007600ff4a77ac */ /* 0x000f240008000800 */
[----:B------:R-:W-:-:S02]  /*0a00*/  IMAD R9, R9, R10, RZ ;  /* 0x0000000a09097224 */ /* 0x000fc400078e02ff */
[----:B------:R-:W-:Y:S01]  /*0a10*/  IMAD.SHL.U32 R83, R2, 0x80, RZ ;  /* 0x0000008002537824 */ /* 0x000fe200078e00ff */
[----:B------:R-:W2:Y:S01]  /*0a20*/  LDCU UR23, c[0x0][0x3b0] ;  /* 0x00007600ff1777ac */ /* 0x000ea20008000800 */
[----:B------:R-:W-:Y:S01]  /*0a30*/  IMAD.MOV R0, RZ, RZ, -R2 ;  /* 0x000000ffff007224 */ /* 0x000fe200078e0a02 */
[----:B------:R-:W-:Y:S01]  /*0a40*/  MOV R2, RZ ;  /* 0x000000ff00027202 */ /* 0x000fe20000000f00 */
[----:B------:R-:W-:Y:S01]  /*0a50*/  IMAD.HI.U32 R9, R7, R9, R6 ;  /* 0x0000000907097227 */ /* 0x000fe200078e0006 */
[----:B------:R-:W-:Y:S01]  /*0a60*/  IADD3 R25, PT, PT, R83, 0x7f, RZ ;  /* 0x0000007f53197810 */ /* 0x000fe20007ffe0ff */
[----:B------:R-:W-:Y:S01]  /*0a70*/  STL [R1+0x17f0], R83 ;  /* 0x0017f05301007387 */ /* 0x000fe20000100800 */
[----:B------:R-:W-:Y:S01]  /*0a80*/  SEL R6, R17, RZ, !P0 ;  /* 0x000000ff11067207 */ /* 0x000fe20004000000 */
[--C-:B-1----:R-:W-:Y:S01]  /*0a90*/  IMAD.MOV R7, RZ, RZ, -R3.reuse ;  /* 0x000000ffff077224 */ /* 0x102fe200078e0a03 */
[----:B------:R-:W-:Y:S01]  /*0aa0*/  IABS R72, R25 ;  /* 0x0000001900487213 */ /* 0x000fe20000000000 */
[----:B------:R-:W-:Y:S01]  /*0ab0*/  IMAD R0, R13, R0, R14 ;  /* 0x000000000d007224 */ /* 0x000fe200078e020e */
[----:B------:R-:W-:Y:S01]  /*0ac0*/  ISETP.NE.U32.AND P0, PT, R6, RZ, PT ;  /* 0x000000ff0600720c */ /* 0x000fe20003f05070 */
[----:B------:R-:W-:Y:S01]  /*0ad0*/  IMAD R7, R7, R12, RZ ;  /* 0x0000000c07077224 */ /* 0x000fe200078e02ff */
[----:B------:R-:W-:Y:S01]  /*0ae0*/  IADD3 R23, PT, PT, R83, 0xa, RZ ;  /* 0x0000000a53177810 */ /* 0x000fe20007ffe0ff */
[----:B------:R-:W-:Y:S01]  /*0af0*/  IMAD.IADD R0, R11, 0x1, R0 ;  /* 0x000000010b007824 */ /* 0x000fe200078e0200 */
[----:B------:R1:W-:Y:S01]  /*0b00*/  STL [R1+0x5990], R25 ;  /* 0x0059901901007387 */ /* 0x0003e20000100800 */
[----:B------:R-:W-:Y:S01]  /*0b10*/  VIADD R8, R83, 0x1 ;  /* 0x0000000153087836 */ /* 0x000fe20000000000 */
[----:B------:R-:W-:Y:S01]  /*0b20*/  IABS R88, R23 ;  /* 0x0000001700587213 */ /* 0x000fe20000000000 */
[----:B------:R-:W-:Y:S01]  /*0b30*/  IMAD.HI.U32 R3, R3, R7, R2 ;  /* 0x0000000703037227 */ /* 0x000fe200078e0002 */
[----:B------:R-:W-:Y:S01]  /*0b40*/  SHF.L.U32 R2, R0, 0x8, RZ ;  /* 0x0000000800027819 */ /* 0x000fe200000006ff */
[----:B------:R-:W1:Y:S01]  /*0b50*/  LDCU UR16, c[0x0][0x3b0] ;  /* 0x00007600ff1077ac */ /* 0x000e620008000800 */
[----:B------:R-:W-:Y:S01]  /*0b60*/  IABS R14, R8 ;  /* 0x00000008000e7213 */ /* 0x000fe20000000000 */
[----:B------:R-:W-:Y:S01]  /*0b70*/  IMAD.HI.U32 R6, R9, R72, RZ ;  /* 0x0000004809067227 */ /* 0x000fe200078e00ff */
[----:B------:R-:W-:Y:S01]  /*0b80*/  PRMT R79, R157, 0x6540, R0 ;  /* 0x000065409d4f7816 */ /* 0x000fe20000000000 */
[----:B------:R-:W1:Y:S01]  /*0b90*/  LDCU UR7, c[0x0][0x3b0] ;  /* 0x00007600ff0777ac */ /* 0x000e620008000800 */
[C-C-:B------:R-:W-:Y:S01]  /*0ba0*/  LOP3.LUT R73, R2.reuse, 0x20, R157.reuse, 0xfe, !PT ;  /* 0x0000002002497812 */ /* 0x140fe200078efe9d */
[----:B------:R-:W-:Y:S01]  /*0bb0*/  VIADD R16, R83, 0x2 ;  /* 0x0000000253107836 */ /* 0x000fe20000000000 */
[----:B------:R-:W-:Y:S01]  /*0bc0*/  IABS R18, R79 ;  /* 0x0000004f00127213 */ /* 0x000fe20000000000 */
[----:B------:R-:W-:Y:S01]  /*0bd0*/  IMAD.MOV R7, RZ, RZ, -R6 ;  /* 0x000000ffff077224 */ /* 0x000fe200078e0a06 */
[----:B------:R-:W-:Y:S01]  /*0be0*/  IABS R11, R73 ;  /* 0x00000049000b7213 */ /* 0x000fe20000000000 */
[----:B------:R-:W-:Y:S01]  /*0bf0*/  IMAD.HI.U32 R6, R9, R14, RZ ;  /* 0x0000000e09067227 */ /* 0x000fe200078e00ff */
[----:B------:R-:W-:Y:S01]  /*0c00*/  IABS R22, R16 ;  /* 0x0000001000167213 */ /* 0x000fe20000000000 */
[----:B------:R-:W-:Y:S01]  /*0c10*/  STL [R1+0x2bd0], R79 ;  /* 0x002bd04f01007387 */ /* 0x000fe20000100800 */
[--C-:B------:R-:W-:Y:S01]  /*0c20*/  LOP3.LUT R67, R2, 0x40, R157.reuse, 0xfe, !PT ;  /* 0x0000004002437812 */ /* 0x100fe200078efe9d */
[----:B------:R-:W-:Y:S01]  /*0c30*/  IMAD R72, R10, R7, R72 ;  /* 0x000000070a487224 */ /* 0x000fe200078e0248 */
[----:B------:R-:W-:Y:S01]  /*0c40*/  LOP3.LUT R61, R2, 0x60, R157, 0xfe, !PT ;  /* 0x00000060023d7812 */ /* 0x000fe200078efe9d */
[----:B------:R-:W-:Y:S01]  /*0c50*/  IMAD.MOV R7, RZ, RZ, -R6 ;  /* 0x000000ffff077224 */ /* 0x000fe200078e0a06 */
[----:B------:R-:W-:Y:S01]  /*0c60*/  ISETP.GE.AND P1, PT, R8, RZ, PT ;  /* 0x000000ff0800720c */ /* 0x000fe20003f26270 */
[----:B------:R-:W-:Y:S01]  /*0c70*/  IMAD.HI.U32 R0, R3, R18, RZ ;  /* 0x0000001203007227 */ /* 0x000fe200078e00ff */
[----:B------:R-:W-:Y:S01]  /*0c80*/  IABS R8, R61 ;  /* 0x0000003d00087213 */ /* 0x000fe20000000000 */
[----:B------:R-:W-:Y:S01]  /*0c90*/  STL [R1+0x2bd4], R73 ;  /* 0x002bd44901007387 */ /* 0x000fe20000100800 */
[----:B------:R-:W-:Y:S01]  /*0ca0*/  LOP3.LUT R65, R79, 0x80, RZ, 0xfc, !PT ;  /* 0x000000804f417812 */ /* 0x000fe200078efcff */
[----:B------:R-:W-:Y:S01]  /*0cb0*/  IMAD.HI.U32 R6, R9, R22, RZ ;  /* 0x0000001609067227 */ /* 0x000fe200078e00ff */
[----:B------:R-:W-:Y:S01]  /*0cc0*/  LOP3.LUT R59, R79, 0xa0, RZ, 0xfc, !PT ;  /* 0x000000a04f3b7812 */ /* 0x000fe200078efcff */
[----:B------:R-:W-:Y:S01]  /*0cd0*/  STL [R1+0x2bd8], R67 ;  /* 0x002bd84301007387 */ /* 0x000fe20000100800 */
[----:B------:R-:W-:Y:S01]  /*0ce0*/  IABS R21, R65 ;  /* 0x0000004100157213 */ /* 0x000fe20000000000 */
[----:B------:R-:W-:Y:S01]  /*0cf0*/  IMAD.HI.U32 R2, R3, R11, RZ ;  /* 0x0000000b03027227 */ /* 0x000fe200078e00ff */
[C---:B------:R-:W-:Y:S01]  /*0d00*/  ISETP.GT.U32.AND P2, PT, R10.reuse, R72, PT ;  /* 0x000000480a00720c */ /* 0x040fe20003f44070 */
[----:B------:R-:W-:Y:S01]  /*0d10*/  STL [R1+0x2bdc], R61 ;  /* 0x002bdc3d01007387 */ /* 0x000fe20000100800 */
[C---:B------:R-:W-:Y:S01]  /*0d20*/  LOP3.LUT R57, R79.reuse, 0xc0, RZ, 0xfc, !PT ;  /* 0x000000c04f397812 */ /* 0x040fe200078efcff */
[----:B------:R-:W-:Y:S01]  /*0d30*/  IMAD R14, R10, R7, R14 ;  /* 0x000000070a0e7224 */ /* 0x000fe200078e020e */
[----:B------:R-:W-:Y:S01]  /*0d40*/  IADD3 R2, PT, PT, -R2, RZ, RZ ;  /* 0x000000ff02027210 */ /* 0x000fe20007ffe1ff */
[----:B------:R-:W-:Y:S01]  /*0d50*/  IMAD.MOV R7, RZ, RZ, -R0 ;  /* 0x000000ffff077224 */ /* 0x000fe200078e0a00 */
[----:B------:R-:W-:Y:S01]  /*0d60*/  IABS R153, R59 ;  /* 0x0000003b00997213 */ /* 0x000fe20000000000 */
[----:B------:R-:W-:Y:S01]  /*0d70*/  IMAD.MOV R15, RZ, RZ, -R6 ;  /* 0x000000ffff0f7224 */ /* 0x000fe200078e0a06 */
[----:B------:R-:W-:Y:S01]  /*0d80*/  IABS R13, R67 ;  /* 0x00000043000d7213 */ /* 0x000fe20000000000 */
[----:B------:R-:W-:Y:S01]  /*0d90*/  IMAD R18, R12, R7, R18 ;  /* 0x000000070c127224 */ /* 0x000fe200078e0212 */
[----:B------:R-:W-:Y:S01]  /*0da0*/  IABS R7, R57 ;  /* 0x0000003900077213 */ /* 0x000fe20000000000 */
[----:B------:R-:W-:Y:S01]  /*0db0*/  IMAD R22, R10, R15, R22 ;  /* 0x0000000f0a167224 */ /* 0x000fe200078e0216 */
[----:B------:R-:W-:Y:S01]  /*0dc0*/  LOP3.LUT R55, R79, 0xe0, RZ, 0xfc, !PT ;  /* 0x000000e04f377812 */ /* 0x000fe200078efcff */
[----:B------:R-:W-:Y:S01]  /*0dd0*/  IMAD.MOV.U32 R15, RZ, RZ, R8 ;  /* 0x000000ffff0f7224 */ /* 0x000fe200078e0008 */
[C---:B------:R-:W-:Y:S01]  /*0de0*/  ISETP.GT.U32.AND P5, PT, R12.reuse, R18, PT ;  /* 0x000000120c00720c */ /* 0x040fe20003fa4070 */
[----:B------:R-:W-:Y:S01]  /*0df0*/  IMAD R11, R12, R2, R11 ;  /* 0x000000020c0b7224 */ /* 0x000fe200078e020b */
[----:B------:R-:W-:Y:S01]  /*0e00*/  @!P2 IADD3 R72, PT, PT, R72, -R10, RZ ;  /* 0x8000000a4848a210 */ /* 0x000fe20007ffe0ff */
[----:B------:R-:W-:Y:S01]  /*0e10*/  IMAD.HI.U32 R0, R3, R15, RZ ;  /* 0x0000000f03007227 */ /* 0x000fe200078e00ff */
[----:B------:R-:W-:Y:S01]  /*0e20*/  IADD3 R41, PT, PT, R83, 0x6c, RZ ;  /* 0x0000006c53297810 */ /* 0x000fe20007ffe0ff */
[----:B------:R-:W-:Y:S01]  /*0e30*/  STL [R1+0x2be0], R65 ;  /* 0x002be04101007387 */ /* 0x000fe20000100800 */
[----:B------:R-:W-:Y:S01]  /*0e40*/  ISETP.GT.U32.AND P6, PT, R12, R11, PT ;  /* 0x0000000b0c00720c */ /* 0x000fe20003fc4070 */
[----:B------:R-:W-:Y:S01]  /*0e50*/  IMAD.MOV R0, RZ, RZ, -R0 ;  /* 0x000000ffff007224 */ /* 0x000fe200078e0a00 */
[----:B------:R-:W-:Y:S01]  /*0e60*/  ISETP.GT.U32.AND P2, PT, R10, R72, PT ;  /* 0x000000480a00720c */ /* 0x000fe20003f44070 */
[----:B------:R-:W-:Y:S01]  /*0e70*/  IMAD.HI.U32 R6, R3, R13, RZ ;  /* 0x0000000d03067227 */ /* 0x000fe200078e00ff */
[C---:B------:R-:W-:Y:S01]  /*0e80*/  IADD3 R93, PT, PT, R83.reuse, 0x74, RZ ;  /* 0x00000074535d7810 */ /* 0x040fe20007ffe0ff */
[----:B------:R-:W-:Y:S01]  /*0e90*/  STL [R1+0x2be4], R59 ;  /* 0x002be43b01007387 */ /* 0x000fe20000100800 */
[C---:B------:R-:W-:Y:S01]  /*0ea0*/  IADD3 R87, PT, PT, R83.reuse, 0x76, RZ ;  /* 0x0000007653577810 */ /* 0x040fe20007ffe0ff */
[C---:B------:R-:W-:Y:S01]  /*0eb0*/  IMAD R15, R12.reuse, R0, R15 ;  /* 0x000000000c0f7224 */ /* 0x040fe200078e020f */
[----:B------:R-:W-:Y:S01]  /*0ec0*/  IADD3 R81, PT, PT, R83, 0x78, RZ ;  /* 0x0000007853517810 */ /* 0x000fe20007ffe0ff */
[----:B------:R-:W-:Y:S01]  /*0ed0*/  IMAD.HI.U32 R0, R3, R21, RZ ;  /* 0x0000001503007227 */ /* 0x000fe200078e00ff */
[----:B------:R-:W-:Y:S01]  /*0ee0*/  IADD3 R71, PT, PT, R83, 0x7a, RZ ;  /* 0x0000007a53477810 */ /* 0x000fe20007ffe0ff */
[----:B------:R-:W-:Y:S01]  /*0ef0*/  STL [R1+0x2be8], R57 ;  /* 0x002be83901007387 */ /* 0x000fe20000100800 */
[----:B------:R-:W-:Y:S01]  /*0f00*/  ISETP.GT.U32.AND P4, PT, R12, R15, PT ;  /* 0x0000000f0c00720c */ /* 0x000fe20003f84070 */
[----:B------:R-:W-:Y:S01]  /*0f10*/  @!P5 IMAD.IADD R18, R18, 0x1, -R12 ;  /* 0x000000011212d824 */ /* 0x000fe200078e0a0c */
[----:B------:R-:W1:Y:S01]  /*0f20*/  LDCU UR73, c[0x0][0x3b0] ;  /* 0x00007600ff4977ac */ /* 0x000e620008000800 */
[----:B------:R-:W-:Y:S01]  /*0f30*/  IMAD.MOV R2, RZ, RZ, -R0 ;  /* 0x000000ffff027224 */ /* 0x000fe200078e0a00 */
[----:B------:R-:W-:Y:S01]  /*0f40*/  @!P2 IADD3 R72, PT, PT, R72, -R10, RZ ;  /* 0x8000000a4848a210 */ /* 0x000fe20007ffe0ff */
[----:B------:R-:W-:Y:S01]  /*0f50*/  @!P6 IMAD.IADD R11, R11, 0x1, -R12 ;  /* 0x000000010b0be824 */ /* 0x000fe200078e0a0c */
[C---:B------:R-:W-:Y:S01]  /*0f60*/  ISETP.GT.U32.AND P5, PT, R12.reuse, R18, PT ;  /* 0x000000120c00720c */ /* 0x040fe20003fa4070 */
[----:B------:R-:W-:Y:S01]  /*0f70*/  IMAD.HI.U32 R0, R3, R153, RZ ;  /* 0x0000009903007227 */ /* 0x000fe200078e00ff */
[----:B------:R-:W-:Y:S01]  /*0f80*/  STL [R1+0x2bec], R55 ;  /* 0x002bec3701007387 */ /* 0x000fe20000100800 */
[----:B------:R-:W1:Y:S01]  /*0f90*/  LDCU UR72, c[0x0][0x3b0] ;  /* 0x00007600ff4877ac */ /* 0x000e620008000800 */
[C---:B------:R-:W-:Y:S01]  /*0fa0*/  ISETP.GT.U32.AND P6, PT, R12.reuse, R11, PT ;  /* 0x0000000b0c00720c */ /* 0x040fe20003fc4070 */
[----:B------:R-:W-:-:S02]  /*0fb0*/  IMAD R21, R12, R2, R21 ;  /* 0x000000020c157224 */ /* 0x000fc400078e0215 */
[----:B------:R-:W-:Y:S01]  /*0fc0*/  IMAD.HI.U32 R2, R3, R7, RZ ;  /* 0x0000000703027227 */ /* 0x000fe200078e00ff */
[----:B------:R-:W-:Y:S02]  /*0fd0*/  UISETP.GT.AND UP0, UPT, UR4, 0xff, UPT ;  /* 0x000000ff0400788c */ /* 0x000fe4000bf04270 */
[----:B------:R-:W-:Y:S01]  /*0fe0*/  ISETP.GT.U32.AND P2, PT, R12, R21, PT ;  /* 0x000000150c00720c */ /* 0x000fe20003f44070 */
[----:B------:R-:W-:Y:S01]  /*0ff0*/  IMAD.MOV R0, RZ, RZ, -R0 ;  /* 0x000000ffff007224 */ /* 0x000fe200078e0a00 */
[----:B------:R-:W-:Y:S01]  /*1000*/  IADD3 R2, PT, PT, -R2, RZ, RZ ;  /* 0x000000ff02027210 */ /* 0x000fe20007ffe1ff */
[----:B------:R-:W-:Y:S01]  /*1010*/  @!P4 IMAD.IADD R15, R15, 0x1, -R12 ;  /* 0x000000010f0fc824 */ /* 0x000fe200078e0a0c */
[----:B------:R-:W-:Y:S01]  /*1020*/  @!P5 IADD3 R18, PT, PT, R18, -R12, RZ ;  /* 0x8000000c1212d210 */ /* 0x000fe20007ffe0ff */
[C---:B------:R-:W-:Y:S02]  /*1030*/  IMAD R153, R12.reuse, R0, R153 ;  /* 0x000000000c997224 */ /* 0x040fe400078e0299 */
[C---:B------:R-:W-:Y:S01]  /*1040*/  IMAD R7, R12.reuse, R2, R7 ;  /* 0x000000020c077224 */ /* 0x040fe200078e0207 */
[C---:B------:R-:W-:Y:S01]  /*1050*/  ISETP.GT.U32.AND P4, PT, R12.reuse, R15, PT ;  /* 0x0000000f0c00720c */ /* 0x040fe20003f84070 */
[----:B------:R-:W-:Y:S01]  /*1060*/  IMAD.MOV R6, RZ, RZ, -R6 ;  /* 0x000000ffff067224 */ /* 0x000fe200078e0a06 */
[C---:B------:R-:W-:Y:S01]  /*1070*/  ISETP.GT.U32.AND P5, PT, R12.reuse, R153, PT ;  /* 0x000000990c00720c */ /* 0x040fe20003fa4070 */
[----:B------:R-:W-:Y:S01]  /*1080*/  @!P6 IMAD.IADD R11, R11, 0x1, -R12 ;  /* 0x000000010b0be824 */ /* 0x000fe200078e0a0c */
[C---:B------:R-:W-:Y:S01]  /*1090*/  ISETP.GT.U32.AND P6, PT, R12.reuse, R7, PT ;  /* 0x000000070c00720c */ /* 0x040fe20003fc4070 */
[----:B------:R-:W-:Y:S01]  /*10a0*/  IMAD R13, R12, R6, R13 ;  /* 0x000000060c0d7224 */ /* 0x000fe200078e020d */
[----:B------:R-:W-:Y:S01]  /*10b0*/  IABS R6, R55 ;  /* 0x0000003700067213 */ /* 0x000fe20000000000 */
[----:B------:R-:W-:-:S02]  /*10c0*/  VIADD R8, R83, 0x4 ;  /* 0x0000000453087836 */ /* 0x000fc40000000000 */
[----:B------:R-:W-:Y:S01]  /*10d0*/  @!P2 IMAD.IADD R21, R21, 0x1, -R12 ;  /* 0x000000011515a824 */ /* 0x000fe200078e0a0c */
[----:B------:R-:W-:Y:S01]  /*10e0*/  ISETP.GT.U32.AND P3, PT, R12, R13, PT ;  /* 0x0000000d0c00720c */ /* 0x000fe20003f64070 */
[----:B------:R-:W-:Y:S01]  /*10f0*/  IMAD.HI.U32 R3, R3, R6, RZ ;  /* 0x0000000603037227 */ /* 0x000fe200078e00ff */
[----:B------:R-:W-:-:S03]  /*1100*/  IABS R62, R8 ;  /* 0x00000008003e7213 */ /* 0x000fc60000000000 */
[--C-:B------:R-:W-:Y:S01]  /*1110*/  @!P4 IMAD.IADD R15, R15, 0x1, -R12.reuse ;  /* 0x000000010f0fc824 */ /* 0x100fe200078e0a0c */
[C---:B------:R-:W-:Y:S01]  /*1120*/  ISETP.GT.U32.AND P4, PT, R10.reuse, R14, PT ;  /* 0x0000000e0a00720c */ /* 0x040fe20003f84070 */
[--C-:B------:R-:W-:Y:S01]  /*1130*/  @!P5 IMAD.IADD R153, R153, 0x1, -R12.reuse ;  /* 0x000000019999d824 */ /* 0x100fe200078e0a0c */
[----:B------:R-:W-:Y:S01]  /*1140*/  ISETP.GT.U32.AND P5, PT, R10, R22, PT ;  /* 0x000000160a00720c */ /* 0x000fe20003fa4070 */
[----:B------:R-:W-:Y:S02]  /*1150*/  IMAD.MOV R3, RZ, RZ, -R3 ;  /* 0x000000ffff037224 */ /* 0x000fe400078e0a03 */
[----:B------:R-:W-:Y:S01]  /*1160*/  @!P6 IMAD.IADD R7, R7, 0x1, -R12 ;  /* 0x000000010707e824 */ /* 0x000fe200078e0a0c */
[C---:B------:R-:W-:Y:S01]  /*1170*/  ISETP.GT.U32.AND P6, PT, R12.reuse, R153, PT ;  /* 0x000000990c00720c */ /* 0x040fe20003fc4070 */
[----:B------:R-:W-:Y:S02]  /*1180*/  IMAD R0, R12, R3, R6 ;  /* 0x000000030c007224 */ /* 0x000fe400078e0206 */
[----:B------:R-:W-:-:S02]  /*1190*/  VIADD R6, R83, 0x3 ;  /* 0x0000000353067836 */ /* 0x000fc40000000000 */
[----:B------:R-:W-:Y:S01]  /*11a0*/  IMAD.HI.U32 R3, R9, R62, RZ ;  /* 0x0000003e09037227 */ /* 0x000fe200078e00ff */
[----:B------:R-:W-:Y:S02]  /*11b0*/  ISETP.GT.U32.AND P2, PT, R12, R0, PT ;  /* 0x000000000c00720c */ /* 0x000fe40003f44070 */
[----:B------:R-:W-:Y:S01]  /*11c0*/  IABS R76, R6 ;  /* 0x00000006004c7213 */ /* 0x000fe20000000000 */
[----:B------:R-:W-:Y:S01]  /*11d0*/  @!P4 IMAD.IADD R14, R14, 0x1, -R10 ;  /* 0x000000010e0ec824 */ /* 0x000fe200078e0a0a */
[----:B------:R-:W-:Y:S01]  /*11e0*/  @!P5 IADD3 R22, PT, PT, R22, -R10, RZ ;  /* 0x8000000a1616d210 */ /* 0x000fe20007ffe0ff */
[----:B------:R-:W-:Y:S02]  /*11f0*/  VIADD R20, R83, 0x5 ;  /* 0x0000000553147836 */ /* 0x000fe40000000000 */
[--C-:B------:R-:W-:Y:S01]  /*1200*/  @!P6 IMAD.IADD R153, R153, 0x1, -R12.reuse ;  /* 0x000000019999e824 */ /* 0x100fe200078e0a0c */
[C---:B------:R-:W-:Y:S01]  /*1210*/  ISETP.GT.U32.AND P6, PT, R10.reuse, R14, PT ;  /* 0x0000000e0a00720c */ /* 0x040fe20003fc4070 */
[----:B------:R-:W-:Y:S01]  /*1220*/  IMAD.MOV R3, RZ, RZ, -R3 ;  /* 0x000000ffff037224 */ /* 0x000fe200078e0a03 */
[----:B------:R-:W-:Y:S01]  /*1230*/  IABS R24, R20 ;  /* 0x0000001400187213 */ /* 0x000fe20000000000 */
[----:B------:R-:W-:Y:S01]  /*1240*/  @!P3 IMAD.IADD R13, R13, 0x1, -R12 ;  /* 0x000000010d0db824 */ /* 0x000fe200078e0a0c */
[C---:B------:R-:W-:Y:S01]  /*1250*/  ISETP.GT.U32.AND P5, PT, R10.reuse, R22, PT ;  /* 0x000000160a00720c */ /* 0x040fe20003fa4070 */
[----:B------:R-:W-:Y:S01]  /*1260*/  IMAD R62, R10, R3, R62 ;  /* 0x000000030a3e7224 */ /* 0x000fe200078e023e */
[----:B------:R-:W-:Y:S01]  /*1270*/  @!P2 IADD3 R0, PT, PT, R0, -R12, RZ ;  /* 0x8000000c0000a210 */ /* 0x000fe20007ffe0ff */
[----:B------:R-:W-:Y:S01]  /*1280*/  IMAD.HI.U32 R2, R9, R76, RZ ;  /* 0x0000004c09027227 */ /* 0x000fe200078e00ff */
[----:B------:R-:W-:-:S02]  /*1290*/  ISETP.GT.U32.AND P3, PT, R12, R13, PT ;  /* 0x0000000d0c00720c */ /* 0x000fc40003f64070 */
[C---:B------:R-:W-:Y:S01]  /*12a0*/  ISETP.GT.U32.AND P4, PT, R12.reuse, R0, PT ;  /* 0x000000000c00720c */ /* 0x040fe20003f84070 */
[----:B------:R-:W-:Y:S01]  /*12b0*/  IMAD.MOV R19, RZ, RZ, -R2 ;  /* 0x000000ffff137224 */ /* 0x000fe200078e0a02 */
[----:B------:R-:W-:Y:S01]  /*12c0*/  ISETP.GT.U32.AND P2, PT, R12, R7, PT ;  /* 0x000000070c00720c */ /* 0x000fe20003f44070 */
[----:B------:R-:W-:Y:S01]  /*12d0*/  @!P6 IMAD.IADD R14, R14, 0x1, -R10 ;  /* 0x000000010e0ee824 */ /* 0x000fe200078e0a0a */
[----:B------:R-:W-:Y:S01]  /*12e0*/  ISETP.GT.U32.AND P6, PT, R10, R62, PT ;  /* 0x0000003e0a00720c */ /* 0x000fe20003fc4070 */
[----:B------:R-:W-:Y:S02]  /*12f0*/  IMAD.HI.U32 R2, R9, R24, RZ ;  /* 0x0000001809027227 */ /* 0x000fe400078e00ff */
[----:B------:R-:W-:Y:S02]  /*1300*/  @!P5 IADD3 R22, PT, PT, R22, -R10, RZ ;  /* 0x8000000a1616d210 */ /* 0x000fe40007ffe0ff */
[----:B------:R-:W-:Y:S01]  /*1310*/  IMAD R76, R10, R19, R76 ;  /* 0x000000130a4c7224 */ /* 0x000fe200078e024c */
[----:B------:R-:W-:Y:S01]  /*1320*/  ISETP.GE.AND P5, PT, R8, RZ, PT ;  /* 0x000000ff0800720c */ /* 0x000fe20003fa6270 */
[----:B------:R-:W-:Y:S01]  /*1330*/  IMAD.MOV R3, RZ, RZ, -R2 ;  /* 0x000000ffff037224 */ /* 0x000fe200078e0a02 */
[----:B------:R-:W-:Y:S01]  /*1340*/  @!P3 IADD3 R13, PT, PT, R13, -R12, RZ ;  /* 0x8000000c0d0db210 */ /* 0x000fe20007ffe0ff */
[----:B------:R-:W-:Y:S01]  /*1350*/  @!P4 IMAD.IADD R0, R0, 0x1, -R12 ;  /* 0x000000010000c824 */ /* 0x000fe200078e0a0c */
[C---:B------:R-:W-:Y:S01]  /*1360*/  ISETP.GT.U32.AND P4, PT, R10.reuse, R76, PT ;  /* 0x0000004c0a00720c */ /* 0x040fe20003f84070 */
[----:B------:R-:W-:Y:S01]  /*1370*/  IMAD R24, R10, R3, R24 ;  /* 0x000000030a187224 */ /* 0x000fe200078e0218 */
[----:B------:R-:W-:Y:S01]  /*1380*/  ISETP.GT.U32.AND P3, PT, R12, R21, PT ;  /* 0x000000150c00720c */ /* 0x000fe20003f64070 */
[----:B------:R-:W-:Y:S01]  /*1390*/  @!P2 IMAD.IADD R7, R7, 0x1, -R12 ;  /* 0x000000010707a824 */ /* 0x000fe200078e0a0c */
[----:B------:R-:W-:Y:S01]  /*13a0*/  ISETP.GE.AND P2, PT, R6, RZ, PT ;  /* 0x000000ff0600720c */ /* 0x000fe20003f46270 */
[----:B------:R-:W-:Y:S01]  /*13b0*/  @!P6 IMAD.IADD R62, R62, 0x1, -R10 ;  /* 0x000000013e3ee824 */ /* 0x000fe200078e0a0a */
[----:B------:R-:W-:Y:S01]  /*13c0*/  ISETP.GT.U32.AND P6, PT, R10, R24, PT ;  /* 0x000000180a00720c */ /* 0x000fe20003fc4070 */
[C---:B------:R-:W-:Y:S01]  /*13d0*/  VIADD R8, R83.reuse, 0x7 ;  /* 0x0000000753087836 */ /* 0x040fe20000000000 */
[----:B------:R-:W-:Y:S01]  /*13e0*/  IADD3 R6, PT, PT, R83, 0x6, RZ ;  /* 0x0000000653067810 */ /* 0x000fe20007ffe0ff */
[----:B------:R-:W-:-:S02]  /*13f0*/  @!P1 IMAD.MOV R14, RZ, RZ, -R14 ;  /* 0x000000ffff0e9224 */ /* 0x000fc400078e0a0e */
[----:B------:R-:W-:Y:S01]  /*1400*/  VIADD R27, R83, 0x3b ;  /* 0x0000003b531b7836 */ /* 0x000fe20000000000 */
[----:B------:R-:W-:Y:S01]  /*1410*/  IABS R36, R6 ;  /* 0x0000000600247213 */ /* 0x000fe20000000000 */
[----:B------:R-:W-:Y:S01]  /*1420*/  @!P4 IMAD.IADD R76, R76, 0x1, -R10 ;  /* 0x000000014c4cc824 */ /* 0x000fe200078e0a0a */
[----:B------:R-:W-:Y:S01]  /*1430*/  ISETP.GE.AND P4, PT, R25, RZ, PT ;  /* 0x000000ff1900720c */ /* 0x000fe20003f86270 */
[----:B------:R-:W-:Y:S01]  /*1440*/  @!P3 IMAD.IADD R21, R21, 0x1, -R12 ;  /* 0x000000011515b824 */ /* 0x000fe200078e0a0c */
[----:B------:R-:W-:Y:S01]  /*1450*/  IABS R48, R8 ;  /* 0x0000000800307213 */ /* 0x000fe20000000000 */
[----:B------:R-:W-:Y:S01]  /*1460*/  IMAD.HI.U32 R2, R9, R36, RZ ;  /* 0x0000002409027227 */ /* 0x000fe200078e00ff */
[----:B------:R-:W-:Y:S02]  /*1470*/  ISETP.GE.AND P3, PT, R16, RZ, PT ;  /* 0x000000ff1000720c */ /* 0x000fe40003f66270 */
[----:B------:R-:W-:Y:S01]  /*1480*/  @!P6 IADD3 R24, PT, PT, R24, -R10, RZ ;  /* 0x8000000a1818e210 */ /* 0x000fe20007ffe0ff */
[----:B------:R-:W-:Y:S01]  /*1490*/  VIADD R12, R83, 0x8 ;  /* 0x00000008530c7836 */ /* 0x000fe20000000000 */
[C---:B------:R-:W-:Y:S01]  /*14a0*/  ISETP.GT.U32.AND P6, PT, R10.reuse, R76, PT ;  /* 0x0000004c0a00720c */ /* 0x040fe20003fc4070 */
[----:B------:R-:W-:Y:S01]  /*14b0*/  IMAD.MOV R3, RZ, RZ, -R2 ;  /* 0x000000ffff037224 */ /* 0x000fe200078e0a02 */
[----:B------:R-:W-:Y:S01]  /*14c0*/  ISETP.GT.U32.AND P1, PT, R10, R24, PT ;  /* 0x000000180a00720c */ /* 0x000fe20003f24070 */
[----:B------:R-:W-:Y:S01]  /*14d0*/  IMAD.HI.U32 R2, R9, R48, RZ ;  /* 0x0000003009027227 */ /* 0x000fe200078e00ff */
[----:B------:R-:W-:-:S02]  /*14e0*/  IABS R50, R12 ;  /* 0x0000000c00327213 */ /* 0x000fc40000000000 */
[----:B------:R-:W-:Y:S01]  /*14f0*/  IABS R244, R27 ;  /* 0x0000001b00f47213 */ /* 0x000fe20000000000 */
[----:B------:R-:W-:Y:S02]  /*1500*/  IMAD.MOV R19, RZ, RZ, -R2 ;  /* 0x000000ffff137224 */ /* 0x000fe400078e0a02 */
[----:B------:R-:W-:Y:S02]  /*1510*/  IMAD R36, R10, R3, R36 ;  /* 0x000000030a247224 */ /* 0x000fe400078e0224 */
[----:B------:R-:W-:-:S04]  /*1520*/  IMAD.HI.U32 R3, R9, R50, RZ ;  /* 0x0000003209037227 */ /* 0x000fc800078e00ff */
[----:B------:R-:W-:Y:S01]  /*1530*/  @!P4 IMAD.MOV R72, RZ, RZ, -R72 ;  /* 0x000000ffff48c224 */ /* 0x000fe200078e0a48 */
[C---:B------:R-:W-:Y:S01]  /*1540*/  ISETP.GT.U32.AND P4, PT, R10.reuse, R62, PT ;  /* 0x0000003e0a00720c */ /* 0x040fe20003f84070 */
[----:B------:R-:W-:Y:S01]  /*1550*/  IMAD R48, R10, R19, R48 ;  /* 0x000000130a307224 */ /* 0x000fe200078e0230 */
[----:B------:R-:W-:Y:S01]  /*1560*/  IADD3 R3, PT, PT, -R3, RZ, RZ ;  /* 0x000000ff03037210 */ /* 0x000fe20007ffe1ff */
[----:B------:R-:W-:Y:S02]  /*1570*/  @!P6 IMAD.IADD R76, R76, 0x1, -R10 ;  /* 0x000000014c4ce824 */ /* 0x000fe400078e0a0a */
[----:B------:R-:W-:Y:S01]  /*1580*/  @!P3 IMAD.MOV R22, RZ, RZ, -R22 ;  /* 0x000000ffff16b224 */ /* 0x000fe200078e0a16 */
[C---:B------:R-:W-:Y:S01]  /*1590*/  ISETP.GT.U32.AND P6, PT, R10.reuse, R48, PT ;  /* 0x000000300a00720c */ /* 0x040fe20003fc4070 */
[C---:B------:R-:W-:Y:S01]  /*15a0*/  IMAD R50, R10.reuse, R3, R50 ;  /* 0x000000030a327224 */ /* 0x040fe200078e0232 */
[----:B------:R-:W-:Y:S01]  /*15b0*/  ISETP.GT.U32.AND P3, PT, R10, R36, PT ;  /* 0x000000240a00720c */ /* 0x000fe20003f64070 */
[----:B------:R-:W-:-:S02]  /*15c0*/  VIADD R16, R83, 0x9 ;  /* 0x0000000953107836 */ /* 0x000fc40000000000 */
[----:B------:R-:W-:Y:S02]  /*15d0*/  @!P2 IMAD.MOV R76, RZ, RZ, -R76 ;  /* 0x000000ffff4ca224 */ /* 0x000fe400078e0a4c */
[--C-:B------:R-:W-:Y:S01]  /*15e0*/  @!P4 IMAD.IADD R62, R62, 0x1, -R10.reuse ;  /* 0x000000013e3ec824 */ /* 0x100fe200078e0a0a */
[----:B------:R-:W-:Y:S01]  /*15f0*/  ISETP.GT.U32.AND P4, PT, R10, R50, PT ;  /* 0x000000320a00720c */ /* 0x000fe20003f84070 */
[C---:B------:R-:W-:Y:S01]  /*1600*/  IMAD.HI.U32 R3, R9.reuse, R88, RZ ;  /* 0x0000005809037227 */ /* 0x040fe200078e00ff */
[----:B------:R-:W-:Y:S02]  /*1610*/  IABS R74, R16 ;  /* 0x00000010004a7213 */ /* 0x000fe40000000000 */
[----:B------:R-:W-:Y:S01]  /*1620*/  @!P5 IADD3 R62, PT, PT, -R62, RZ, RZ ;  /* 0x000000ff3e3ed210 */ /* 0x000fe20007ffe1ff */
[--C-:B------:R-:W-:Y:S02]  /*1630*/  @!P6 IMAD.IADD R48, R48, 0x1, -R10.reuse ;  /* 0x000000013030e824 */ /* 0x100fe400078e0a0a */
[----:B------:R-:W-:Y:S01]  /*1640*/  @!P3 IMAD.IADD R36, R36, 0x1, -R10 ;  /* 0x000000012424b824 */ /* 0x000fe200078e0a0a */
[----:B------:R-:W-:Y:S01]  /*1650*/  ISETP.GE.AND P3, PT, R6, RZ, PT ;  /* 0x000000ff0600720c */ /* 0x000fe20003f66270 */
[----:B------:R-:W-:Y:S01]  /*1660*/  IMAD.HI.U32 R2, R9, R74, RZ ;  /* 0x0000004a09027227 */ /* 0x000fe200078e00ff */
[----:B------:R-:W-:-:S02]  /*1670*/  ISETP.GT.U32.AND P2, PT, R10, R48, PT ;  /* 0x000000300a00720c */ /* 0x000fc40003f44070 */
[----:B------:R-:W-:Y:S01]  /*1680*/  IADD3 R6, PT, PT, R83, 0xb, RZ ;  /* 0x0000000b53067810 */ /* 0x000fe20007ffe0ff */
[--C-:B------:R-:W-:Y:S01]  /*1690*/  @!P4 IMAD.IADD R50, R50, 0x1, -R10.reuse ;  /* 0x000000013232c824 */ /* 0x100fe200078e0a0a */
[----:B------:R-:W-:Y:S01]  /*16a0*/  IADD3 R19, PT, PT, -R2, RZ, RZ ;  /* 0x000000ff02137210 */ /* 0x000fe20007ffe1ff */
[----:B------:R-:W-:Y:S01]  /*16b0*/  IMAD.MOV R3, RZ, RZ, -R3 ;  /* 0x000000ffff037224 */ /* 0x000fe200078e0a03 */
[----:B------:R-:W-:Y:S01]  /*16c0*/  IABS R92, R6 ;  /* 0x00000006005c7213 */ /* 0x000fe20000000000 */
[----:B------:R-:W-:Y:S01]  /*16d0*/  @!P1 IMAD.IADD R24, R24, 0x1, -R10 ;  /* 0x0000000118189824 */ /* 0x000fe200078e0a0a */
[C---:B------:R-:W-:Y:S01]  /*16e0*/  ISETP.GT.U32.AND P4, PT, R10.reuse, R50, PT ;  /* 0x000000320a00720c */ /* 0x040fe20003f84070 */
[----:B------:R-:W-:Y:S01]  /*16f0*/  IMAD R88, R10, R3, R88 ;  /* 0x000000030a587224 */ /* 0x000fe200078e0258 */
[----:B------:R-:W-:Y:S01]  /*1700*/  ISETP.GE.AND P1, PT, R20, RZ, PT ;  /* 0x000000ff1400720c */ /* 0x000fe20003f26270 */
[----:B------:R-:W-:Y:S01]  /*1710*/  IMAD.HI.U32 R2, R9, R92, RZ ;  /* 0x0000005c09027227 */ /* 0x000fe200078e00ff */
[----:B------:R-:W-:-:S02]  /*1720*/  ISETP.GT.U32.AND P6, PT, R10, R36, PT ;  /* 0x000000240a00720c */ /* 0x000fc40003fc4070 */
[C---:B------:R-:W-:Y:S01]  /*1730*/  IADD3 R20, PT, PT, R83.reuse, 0x16, RZ ;  /* 0x0000001653147810 */ /* 0x040fe20007ffe0ff */
[----:B------:R-:W-:Y:S01]  /*1740*/  @!P2 IMAD.IADD R48, R48, 0x1, -R10 ;  /* 0x000000013030a824 */ /* 0x000fe200078e0a0a */
[----:B------:R-:W-:Y:S01]  /*1750*/  ISETP.GE.AND P2, PT, R12, RZ, PT ;  /* 0x000000ff0c00720c */ /* 0x000fe20003f46270 */
[----:B------:R-:W-:Y:S01]  /*1760*/  IMAD.MOV R3, RZ, RZ, -R2 ;  /* 0x000000ffff037224 */ /* 0x000fe200078e0a02 */
[----:B------:R-:W-:Y:S01]  /*1770*/  IABS R148, R20 ;  /* 0x0000001400947213 */ /* 0x000fe20000000000 */
[----:B------:R-:W-:Y:S02]  /*1780*/  IMAD R74, R10, R19, R74 ;  /* 0x000000130a4a7224 */ /* 0x000fe400078e024a */
[----:B------:R-:W-:Y:S01]  /*1790*/  @!P4 IADD3 R50, PT, PT, R50, -R10, RZ ;  /* 0x8000000a3232c210 */ /* 0x000fe20007ffe0ff */
[----:B------:R-:W-:Y:S01]  /*17a0*/  IMAD R92, R10, R3, R92 ;  /* 0x000000030a5c7224 */ /* 0x000fe200078e025c */
[----:B------:R-:W-:Y:S01]  /*17b0*/  ISETP.GE.AND P4, PT, R16, RZ, PT ;  /* 0x000000ff1000720c */ /* 0x000fe20003f86270 */
[----:B------:R-:W-:Y:S01]  /*17c0*/  @!P1 IMAD.MOV R24, RZ, RZ, -R24 ;  /* 0x000000ffff189224 */ /* 0x000fe200078e0a18 */
[----:B------:R-:W-:Y:S01]  /*17d0*/  ISETP.GT.U32.AND P5, PT, R10, R74, PT ;  /* 0x0000004a0a00720c */ /* 0x000fe20003fa4070 */
[----:B------:R-:W-:Y:S01]  /*17e0*/  @!P6 IMAD.IADD R36, R36, 0x1, -R10 ;  /* 0x000000012424e824 */ /* 0x000fe200078e0a0a */
[----:B------:R-:W-:Y:S01]  /*17f0*/  ISETP.GE.AND P1, PT, R8, RZ, PT ;  /* 0x000000ff0800720c */ /* 0x000fe20003f26270 */
[C---:B------:R-:W-:Y:S01]  /*1800*/  VIADD R8, R83.reuse, 0xc ;  /* 0x0000000c53087836 */ /* 0x040fe20000000000 */
[----:B------:R-:W-:Y:S01]  /*1810*/  @!P2 IADD3 R50, PT, PT, -R50, RZ, RZ ;  /* 0x000000ff3232a210 */ /* 0x000fe20007ffe1ff */
[C---:B------:R-:W-:Y:S01]  /*1820*/  VIADD R12, R83.reuse, 0xd ;  /* 0x0000000d530c7836 */ /* 0x040fe20000000000 */
[C---:B------:R-:W-:Y:S01]  /*1830*/  ISETP.GT.U32.AND P2, PT, R10.reuse, R92, PT ;  /* 0x0000005c0a00720c */ /* 0x040fe20003f44070 */
[----:B------:R-:W-:Y:S01]  /*1840*/  @!P3 IMAD.MOV R36, RZ, RZ, -R36 ;  /* 0x000000ffff24b224 */ /* 0x000fe200078e0a24 */
[----:B------:R-:W-:Y:S01]  /*1850*/  ISETP.GT.U32.AND P6, PT, R10, R88, PT ;  /* 0x000000580a00720c */ /* 0x000fe20003fc4070 */
[C---:B------:R-:W-:Y:S01]  /*1860*/  VIADD R16, R83.reuse, 0x11 ;  /* 0x0000001153107836 */ /* 0x040fe20000000000 */
[----:B------:R-:W-:Y:S01]  /*1870*/  IABS R102, R8 ;  /* 0x0000000800667213 */ /* 0x000fe20000000000 */
[----:B-1----:R-:W-:Y:S01]  /*1880*/  VIADD R25, R83, 0x2f ;  /* 0x0000002f53197836 */ /* 0x002fe20000000000 */
[----:B------:R-:W-:Y:S01]  /*1890*/  IABS R100, R12 ;  /* 0x0000000c00647213 */ /* 0x000fe20000000000 */
[----:B------:R-:W-:Y:S01]  /*18a0*/  @!P5 IMAD.IADD R74, R74, 0x1, -R10 ;  /* 0x000000014a4ad824 */ /* 0x000fe200078e0a0a */
[----:B------:R-:W-:Y:S01]  /*18b0*/  ISETP.GE.AND P5, PT, R23, RZ, PT ;  /* 0x000000ff1700720c */ /* 0x000fe20003fa6270 */
[----:B------:R-:W-:Y:S01]  /*18c0*/  IMAD.HI.U32 R2, R9, R102, RZ ;  /* 0x0000006609027227 */ /* 0x000fe200078e00ff */
[----:B------:R-:W-:-:S02]  /*18d0*/  IABS R122, R16 ;  /* 0x00000010007a7213 */ /* 0x000fc40000000000 */
[----:B------:R-:W-:Y:S01]  /*18e0*/  IABS R202, R25 ;  /* 0x0000001900ca7213 */ /* 0x000fe20000000000 */
[----:B------:R-:W-:Y:S02]  /*18f0*/  @!P2 IMAD.IADD R92, R92, 0x1, -R10 ;  /* 0x000000015c5ca824 */ /* 0x000fe400078e0a0a */
[----:B------:R-:W-:Y:S01]  /*1900*/  @!P1 IMAD.MOV R48, RZ, RZ, -R48 ;  /* 0x000000ffff309224 */ /* 0x000fe200078e0a30 */
[----:B------:R-:W-:Y:S01]  /*1910*/  ISETP.GE.AND P1, PT, R6, RZ, PT ;  /* 0x000000ff0600720c */ /* 0x000fe20003f26270 */
[----:B------:R-:W-:Y:S01]  /*1920*/  IMAD.MOV R3, RZ, RZ, -R2 ;  /* 0x000000ffff037224 */ /* 0x000fe200078e0a02 */
[----:B------:R-:W-:Y:S01]  /*1930*/  ISETP.GT.U32.AND P2, PT, R10, R92, PT ;  /* 0x0000005c0a00720c */ /* 0x000fe20003f44070 */
[----:B------:R-:W-:Y:S01]  /*1940*/  VIADD R6, R83, 0xe ;  /* 0x0000000e53067836 */ /* 0x000fe20000000000 */
[----:B------:R-:W-:Y:S01]  /*1950*/  @!P6 IADD3 R88, PT, PT, R88, -R10, RZ ;  /* 0x8000000a5858e210 */ /* 0x000fe20007ffe0ff */
[----:B------:R-:W-:Y:S01]  /*1960*/  IMAD.HI.U32 R2, R9, R100, RZ ;  /* 0x0000006409027227 */ /* 0x000fe200078e00ff */
[----:B------:R-:W-:-:S02]  /*1970*/  ISETP.GT.U32.AND P6, PT, R10, R74, PT ;  /* 0x0000004a0a00720c */ /* 0x000fc40003fc4070 */
[----:B------:R-:W-:Y:S01]  /*1980*/  IABS R104, R6 ;  /* 0x0000000600687213 */ /* 0x000fe20000000000 */
[C---:B------:R-:W-:Y:S01]  /*1990*/  IMAD R102, R10.reuse, R3, R102 ;  /* 0x000000030a667224 */ /* 0x040fe200078e0266 */
[----:B------:R-:W-:Y:S01]  /*19a0*/  ISETP.GT.U32.AND P3, PT, R10, R88, PT ;  /* 0x000000580a00720c */ /* 0x000fe20003f64070 */
[----:B------:R-:W-:Y:S02]  /*19b0*/  IMAD.MOV R3, RZ, RZ, -R2 ;  /* 0x000000ffff037224 */ /* 0x000fe400078e0a02 */
[----:B------:R-:W-:-:S04]  /*19c0*/  IMAD.HI.U32 R2, R9, R104, RZ ;  /* 0x0000006809027227 */ /* 0x000fc800078e00ff */
[----:B------:R-:W-:Y:S01]  /*19d0*/  IMAD R100, R10, R3, R100 ;  /* 0x000000030a647224 */ /* 0x000fe200078e0264 */
[----:B------:R-:W-:Y:S01]  /*19e0*/  IADD3 R3, PT, PT, -R2, RZ, RZ ;  /* 0x000000ff02037210 */ /* 0x000fe20007ffe1ff */
[--C-:B------:R-:W-:Y:S02]  /*19f0*/  @!P2 IMAD.IADD R92, R92, 0x1, -R10.reuse ;  /* 0x000000015c5ca824 */ /* 0x100fe400078e0a0a */
[----:B------:R-:W-:Y:S01]  /*1a00*/  @!P6 IMAD.IADD R74, R74, 0x1, -R10 ;  /* 0x000000014a4ae824 */ /* 0x000fe200078e0a0a */
[C---:B------:R-:W-:Y:S01]  /*1a10*/  ISETP.GT.U32.AND P2, PT, R10.reuse, R100, PT ;  /* 0x000000640a00720c */ /* 0x040fe20003f44070 */
[----:B------:R-:W-:Y:S01]  /*1a20*/  IMAD R104, R10, R3, R104 ;  /* 0x000000030a687224 */ /* 0x000fe200078e0268 */
[----:B------:R-:W-:Y:S01]  /*1a30*/  ISETP.GE.AND P6, PT, R8, RZ, PT ;  /* 0x000000ff0800720c */ /* 0x000fe20003fc6270 */
[----:B------:R-:W-:Y:S01]  /*1a40*/  @!P4 IMAD.MOV R74, RZ, RZ, -R74 ;  /* 0x000000ffff4ac224 */ /* 0x000fe200078e0a4a */
[----:B------:R-:W-:Y:S01]  /*1a50*/  ISETP.GT.U32.AND P4, PT, R10, R102, PT ;  /* 0x000000660a00720c */ /* 0x000fe20003f84070 */
[C---:B------:R-:W-:Y:S01]  /*1a60*/  VIADD R8, R83.reuse, 0xf ;  /* 0x0000000f53087836 */ /* 0x040fe20000000000 */
[----:B------:R-:W-:Y:S01]  /*1a70*/  @!P3 IADD3 R88, PT, PT, R88, -R10, RZ ;  /* 0x8000000a5858b210 */ /* 0x000fe20007ffe0ff */
[----:B------:R-:W-:Y:S01]  /*1a80*/  @!P1 IMAD.MOV R92, RZ, RZ, -R92 ;  /* 0x000000ffff5c9224 */ /* 0x000fe200078e0a5c */
[----:B------:R-:W-:Y:S01]  /*1a90*/  ISETP.GT.U32.AND P1, PT, R10, R104, PT ;  /* 0x000000680a00720c */ /* 0x000fe20003f24070 */
[C---:B------:R-:W-:Y:S01]  /*1aa0*/  VIADD R23, R83.reuse, 0x17 ;  /* 0x0000001753177836 */ /* 0x040fe20000000000 */
[----:B------:R-:W-:Y:S01]  /*1ab0*/  IABS R118, R8 ;  /* 0x0000000800767213 */ /* 0x000fe20000000000 */
[C---:B------:R-:W-:Y:S01]  /*1ac0*/  VIADD R26, R83.reuse, 0x3a ;  /* 0x0000003a531a7836 */ /* 0x040fe20000000000 */
[----:B------:R-:W-:Y:S01]  /*1ad0*/  ISETP.GE.AND P3, PT, R12, RZ, PT ;  /* 0x000000ff0c00720c */ /* 0x000fe20003f66270 */
[----:B------:R-:W-:Y:S01]  /*1ae0*/  VIADD R12, R83, 0x10 ;  /* 0x00000010530c7836 */ /* 0x000fe20000000000 */
[----:B------:R-:W-:Y:S01]  /*1af0*/  @!P2 IADD3 R100, PT, PT, R100, -R10, RZ ;  /* 0x8000000a6464a210 */ /* 0x000fe20007ffe0ff */
[----:B------:R-:W-:Y:S01]  /*1b00*/  IMAD.HI.U32 R2, R9, R118, RZ ;  /* 0x0000007609027227 */ /* 0x000fe200078e00ff */
[----:B------:R-:W-:-:S02]  /*1b10*/  @!P5 IADD3 R88, PT, PT, -R88, RZ, RZ ;  /* 0x000000ff5858d210 */ /* 0x000fc40007ffe1ff */
[----:B------:R-:W-:Y:S01]  /*1b20*/  ISETP.GT.U32.AND P2, PT, R10, R100, PT ;  /* 0x000000640a00720c */ /* 0x000fe20003f44070 */
[----:B------:R-:W-:Y:S01]  /*1b30*/  @!P4 IMAD.IADD R102, R102, 0x1, -R10 ;  /* 0x000000016666c824 */ /* 0x000fe200078e0a0a */
[----:B------:R-:W-:Y:S01]  /*1b40*/  IABS R120, R12 ;  /* 0x0000000c00787213 */ /* 0x000fe20000000000 */
[----:B------:R-:W-:Y:S01]  /*1b50*/  IMAD.MOV R19, RZ, RZ, -R2 ;  /* 0x000000ffff137224 */ /* 0x000fe200078e0a02 */
[----:B------:R-:W-:Y:S01]  /*1b60*/  ISETP.GE.AND P5, PT, R6, RZ, PT ;  /* 0x000000ff0600720c */ /* 0x000fe20003fa6270 */
[----:B------:R-:W-:Y:S01]  /*1b70*/  @!P1 IMAD.IADD R104, R104, 0x1, -R10 ;  /* 0x0000000168689824 */ /* 0x000fe200078e0a0a */
[C---:B------:R-:W-:Y:S01]  /*1b80*/  ISETP.GT.U32.AND P4, PT, R10.reuse, R102, PT ;  /* 0x000000660a00720c */ /* 0x040fe20003f84070 */
[C---:B------:R-:W-:Y:S01]  /*1b90*/  IMAD R118, R10.reuse, R19, R118 ;  /* 0x000000130a767224 */ /* 0x040fe200078e0276 */
[----:B------:R-:W-:Y:S01]  /*1ba0*/  IABS R156, R23 ;  /* 0x00000017009c7213 */ /* 0x000fe20000000000 */
[----:B------:R-:W-:Y:S01]  /*1bb0*/  IMAD.HI.U32 R3, R9, R120, RZ ;  /* 0x0000007809037227 */ /* 0x000fe200078e00ff */
[----:B------:R-:W-:-:S02]  /*1bc0*/  ISETP.GT.U32.AND P1, PT, R10, R104, PT ;  /* 0x000000680a00720c */ /* 0x000fc40003f24070 */
[----:B------:R-:W-:Y:S01]  /*1bd0*/  IABS R242, R26 ;  /* 0x0000001a00f27213 */ /* 0x000fe20000000000 */
[----:B------:R-:W-:Y:S01]  /*1be0*/  IMAD.MOV R3, RZ, RZ, -R3 ;  /* 0x000000ffff037224 */ /* 0x000fe200078e0a03 */
[----:B------:R-:W-:Y:S01]  /*1bf0*/  @!P2 IADD3 R100, PT, PT, R100, -R10, RZ ;  /* 0x8000000a6464a210 */ /* 0x000fe20007ffe0ff */
[----:B------:R-:W-:Y:S01]  /*1c00*/  IMAD.HI.U32 R6, R9, R122, RZ ;  /* 0x0000007a09067227 */ /* 0x000fe200078e00ff */
[----:B------:R-:W-:-:S03]  /*1c10*/  ISETP.GT.U32.AND P2, PT, R10, R118, PT ;  /* 0x000000760a00720c */ /* 0x000fc60003f44070 */
[----:B------:R-:W-:Y:S01]  /*1c20*/  @!P4 IMAD.IADD R102, R102, 0x1, -R10 ;  /* 0x000000016666c824 */ /* 0x000fe200078e0a0a */
[----:B------:R-:W-:Y:S01]  /*1c30*/  ISETP.GE.AND P4, PT, R8, RZ, PT ;  /* 0x000000ff0800720c */ /* 0x000fe20003f86270 */
[----:B------:R-:W-:Y:S01]  /*1c40*/  IMAD R120, R10, R3, R120 ;  /* 0x000000030a787224 */ /* 0x000fe200078e0278 */
[C---:B------:R-:W-:Y:S01]  /*1c50*/  IADD3 R8, PT, PT, R83.reuse, 0x12, RZ ;  /* 0x0000001253087810 */ /* 0x040fe20007ffe0ff */
[----:B------:R-:W-:Y:S01]  /*1c60*/  @!P6 IMAD.MOV R102, RZ, RZ, -R102 ;  /* 0x000000ffff66e224 */ /* 0x000fe200078e0a66 */
[----:B------:R-:W-:Y:S01]  /*1c70*/  @!P1 IADD3 R104, PT, PT, R104, -R10, RZ ;  /* 0x8000000a68689210 */ /* 0x000fe20007ffe0ff */
[----:B------:R-:W-:Y:S01]  /*1c80*/  IMAD.MOV R19, RZ, RZ, -R6 ;  /* 0x000000ffff137224 */ /* 0x000fe200078e0a06 */
[----:B------:R-:W-:Y:S01]  /*1c90*/  ISETP.GT.U32.AND P6, PT, R10, R120, PT ;  /* 0x000000780a00720c */ /* 0x000fe20003fc4070 */
[----:B------:R-:W-:Y:S01]  /*1ca0*/  VIADD R6, R83, 0x13 ;  /* 0x0000001353067836 */ /* 0x000fe20000000000 */
[----:B------:R-:W-:Y:S01]  /*1cb0*/  IABS R152, R8 ;  /* 0x0000000800987213 */ /* 0x000fe20000000000 */
[----:B------:R-:W-:Y:S01]  /*1cc0*/  @!P2 IMAD.IADD R118, R118, 0x1, -R10 ;  /* 0x000000017676a824 */ /* 0x000fe200078e0a0a */
[----:B------:R-:W-:Y:S01]  /*1cd0*/  ISETP.GE.AND P2, PT, R16, RZ, PT ;  /* 0x000000ff1000720c */ /* 0x000fe20003f46270 */
[----:B------:R-:W-:Y:S01]  /*1ce0*/  @!P5 IMAD.MOV R104, RZ, RZ, -R104 ;  /* 0x000000ffff68d224 */ /* 0x000fe200078e0a68 */
[----:B------:R-:W-:Y:S01]  /*1cf0*/  IABS R126, R6 ;  /* 0x00000006007e7213 */ /* 0x000fe20000000000 */
[----:B------:R-:W-:Y:S01]  /*1d00*/  IMAD.HI.U32 R2, R9, R152, RZ ;  /* 0x0000009809027227 */ /* 0x000fe200078e00ff */
[----:B------:R-:W-:-:S03]  /*1d10*/  ISETP.GT.U32.AND P5, PT, R10, R118, PT ;  /* 0x000000760a00720c */ /* 0x000fc60003fa4070 */
[----:B------:R-:W-:Y:S01]  /*1d20*/  @!P3 IMAD.MOV R100, RZ, RZ, -R100 ;  /* 0x000000ffff64b224 */ /* 0x000fe200078e0a64 */
[----:B------:R-:W-:Y:S01]  /*1d30*/  ISETP.GE.AND P3, PT, R12, RZ, PT ;  /* 0x000000ff0c00720c */ /* 0x000fe20003f66270 */
[----:B------:R-:W-:Y:S01]  /*1d40*/  VIADD R12, R83, 0x14 ;  /* 0x00000014530c7836 */ /* 0x000fe20000000000 */
[----:B------:R-:W-:Y:S01]  /*1d50*/  @!P6 IADD3 R120, PT, PT, R120, -R10, RZ ;  /* 0x8000000a7878e210 */ /* 0x000fe20007ffe0ff */
[C---:B------:R-:W-:Y:S02]  /*1d60*/  IMAD R122, R10.reuse, R19, R122 ;  /* 0x000000130a7a7224 */ /* 0x040fe400078e027a */
[----:B------:R-:W-:Y:S01]  /*1d70*/  IMAD.MOV R19, RZ, RZ, -R2 ;  /* 0x000000ffff137224 */ /* 0x000fe200078e0a02 */
[----:B------:R-:W-:Y:S01]  /*1d80*/  IABS R124, R12 ;  /* 0x0000000c007c7213 */ /* 0x000fe20000000000 */
[----:B------:R-:W-:Y:S01]  /*1d90*/  IMAD.HI.U32 R3, R9, R126, RZ ;  /* 0x0000007e09037227 */ /* 0x000fe200078e00ff */
[C---:B------:R-:W-:Y:S02]  /*1da0*/  ISETP.GT.U32.AND P6, PT, R10.reuse, R120, PT ;  /* 0x000000780a00720c */ /* 0x040fe40003fc4070 */
[C---:B------:R-:W-:Y:S01]  /*1db0*/  ISETP.GT.U32.AND P1, PT, R10.reuse, R122, PT ;  /* 0x0000007a0a00720c */ /* 0x040fe20003f24070 */
[----:B------:R-:W-:-:S02]  /*1dc0*/  IMAD R152, R10, R19, R152 ;  /* 0x000000130a987224 */ /* 0x000fc400078e0298 */
[----:B------:R-:W-:Y:S02]  /*1dd0*/  IMAD.MOV R3, RZ, RZ, -R3 ;  /* 0x000000ffff037224 */ /* 0x000fe400078e0a03 */
[----:B------:R-:W-:-:S04]  /*1de0*/  IMAD.HI.U32 R2, R9, R124, RZ ;  /* 0x0000007c09027227 */ /* 0x000fc800078e00ff */
[----:B------:R-:W-:Y:S01]  /*1df0*/  @!P5 IMAD.IADD R118, R118, 0x1, -R10 ;  /* 0x000000017676d824 */ /* 0x000fe200078e0a0a */
[C---:B------:R-:W-:Y:S01]  /*1e00*/  ISETP.GT.U32.AND P5, PT, R10.reuse, R152, PT ;  /* 0x000000980a00720c */ /* 0x040fe20003fa4070 */
[----:B------:R-:W-:Y:S01]  /*1e10*/  IMAD R126, R10, R3, R126 ;  /* 0x000000030a7e7224 */ /* 0x000fe200078e027e */
[----:B------:R-:W-:Y:S01]  /*1e20*/  IADD3 R3, PT, PT, -R2, RZ, RZ ;  /* 0x000000ff02037210 */ /* 0x000fe20007ffe1ff */
[--C-:B------:R-:W-:Y:S02]  /*1e30*/  @!P6 IMAD.IADD R120, R120, 0x1, -R10.reuse ;  /* 0x000000017878e824 */ /* 0x100fe400078e0a0a */
[----:B------:R-:W-:Y:S01]  /*1e40*/  @!P1 IMAD.IADD R122, R122, 0x1, -R10 ;  /* 0x000000017a7a9824 */ /* 0x000fe200078e0a0a */
[C---:B------:R-:W-:Y:S01]  /*1e50*/  ISETP.GT.U32.AND P6, PT, R10.reuse, R126, PT ;  /* 0x0000007e0a00720c */ /* 0x040fe20003fc4070 */
[C---:B------:R-:W-:Y:S02]  /*1e60*/  IMAD R124, R10.reuse, R3, R124 ;  /* 0x000000030a7c7224 */ /* 0x040fe400078e027c */
[----:B------:R-:W-:Y:S01]  /*1e70*/  VIADD R16, R83, 0x15 ;  /* 0x0000001553107836 */ /* 0x000fe20000000000 */
[----:B------:R-:W-:Y:S01]  /*1e80*/  ISETP.GT.U32.AND P1, PT, R10, R122, PT ;  /* 0x0000007a0a00720c */ /* 0x000fe20003f24070 */
[----:B------:R-:W-:-:S03]  /*1e90*/  IMAD.HI.U32 R3, R9, R148, RZ ;  /* 0x0000009409037227 */ /* 0x000fc600078e00ff */
[----:B------:R-:W-:Y:S01]  /*1ea0*/  IABS R144, R16 ;  /* 0x0000001000907213 */ /* 0x000fe20000000000 */
[----:B------:R-:W-:Y:S01]  /*1eb0*/  @!P5 IMAD.IADD R152, R152, 0x1, -R10 ;  /* 0x000000019898d824 */ /* 0x000fe200078e0a0a */
[C---:B------:R-:W-:Y:S01]  /*1ec0*/  ISETP.GT.U32.AND P5, PT, R10.reuse, R124, PT ;  /* 0x0000007c0a00720c */ /* 0x040fe20003fa4070 */
[----:B------:R-:W-:Y:S01]  /*1ed0*/  @!P4 IMAD.MOV R118, RZ, RZ, -R118 ;  /* 0x000000ffff76c224 */ /* 0x000fe200078e0a76 */
[----:B------:R-:W-:Y:S01]  /*1ee0*/  IADD3 R3, PT, PT, -R3, RZ, RZ ;  /* 0x000000ff03037210 */ /* 0x000fe20007ffe1ff */
[----:B------:R-:W-:Y:S01]  /*1ef0*/  IMAD.HI.U32 R2, R9, R144, RZ ;  /* 0x0000009009027227 */ /* 0x000fe200078e00ff */
[----:B------:R-:W-:-:S03]  /*1f00*/  ISETP.GT.U32.AND P4, PT, R10, R152, PT ;  /* 0x000000980a00720c */ /* 0x000fc60003f84070 */
[----:B------:R-:W-:Y:S01]  /*1f10*/  @!P6 IMAD.IADD R126, R126, 0x1, -R10 ;  /* 0x000000017e7ee824 */ /* 0x000fe200078e0a0a */
[----:B------:R-:W-:Y:S01]  /*1f20*/  ISETP.GE.AND P6, PT, R6, RZ, PT ;  /* 0x000000ff0600720c */ /* 0x000fe20003fc6270 */
[----:B------:R-:W-:Y:S02]  /*1f30*/  IMAD.MOV R19, RZ, RZ, -R2 ;  /* 0x000000ffff137224 */ /* 0x000fe400078e0a02 */
[----:B------:R-:W-:Y:S01]  /*1f40*/  @!P1 IMAD.IADD R122, R122, 0x1, -R10 ;  /* 0x000000017a7a9824 */ /* 0x000fe200078e0a0a */
[----:B------:R-:W-:Y:S01]  /*1f50*/  ISETP.GE.AND P1, PT, R8, RZ, PT ;  /* 0x000000ff0800720c */ /* 0x000fe20003f26270 */
[----:B------:R-:W-:Y:S01]  /*1f60*/  IMAD R144, R10, R19, R144 ;  /* 0x000000130a907224 */ /* 0x000fe200078e0290 */
[----:B------:R-:W-:Y:S01]  /*1f70*/  @!P5 IADD3 R124, PT, PT, R124, -R10, RZ ;  /* 0x8000000a7c7cd210 */ /* 0x000fe20007ffe0ff */
[----:B------:R-:W-:Y:S01]  /*1f80*/  IMAD.HI.U32 R2, R9, R156, RZ ;  /* 0x0000009c09027227 */ /* 0x000fe200078e00ff */
[----:B------:R-:W-:Y:S02]  /*1f90*/  ISETP.GT.U32.AND P5, PT, R10, R126, PT ;  /* 0x0000007e0a00720c */ /* 0x000fe40003fa4070 */
[----:B------:R-:W-:Y:S01]  /*1fa0*/  @!P2 IADD3 R122, PT, PT, -R122, RZ, RZ ;  /* 0x000000ff7a7aa210 */ /* 0x000fe20007ffe1ff */
[C---:B------:R-:W-:Y:S01]  /*1fb0*/  IMAD R148, R10.reuse, R3, R148 ;  /* 0x000000030a947224 */ /* 0x040fe200078e0294 */
[----:B------:R-:W-:Y:S01]  /*1fc0*/  ISETP.GT.U32.AND P2, PT, R10, R144, PT ;  /* 0x000000900a00720c */ /* 0x000fe20003f44070 */
[----:B------:R-:W-:-:S02]  /*1fd0*/  IMAD.MOV R3, RZ, RZ, -R2 ;  /* 0x000000ffff037224 */ /* 0x000fc400078e0a02 */
[----:B------:R-:W-:Y:S01]  /*1fe0*/  @!P3 IMAD.MOV R120, RZ, RZ, -R120 ;  /* 0x000000ffff78b224 */ /* 0x000fe200078e0a78 */
[C---:B------:R-:W-:Y:S01]  /*1ff0*/  ISETP.GT.U32.AND P3, PT, R10.reuse, R124, PT ;  /* 0x0000007c0a00720c */ /* 0x040fe20003f64070 */
[----:B------:R-:W-:Y:S02]  /*2000*/  IMAD R156, R10, R3, R156 ;  /* 0x000000030a9c7224 */ /* 0x000fe400078e029c */
[--C-:B------:R-:W-:Y:S01]  /*2010*/  @!P4 IMAD.IADD R152, R152, 0x1, -R10.reuse ;  /* 0x000000019898c824 */ /* 0x100fe200078e0a0a */
[----:B------:R-:W-:Y:S01]  /*2020*/  ISETP.GT.U32.AND P4, PT, R10, R148, PT ;  /* 0x000000940a00720c */ /* 0x000fe20003f84070 */
[C---:B------:R-:W-:Y:S02]  /*2030*/  VIADD R6, R83.reuse, 0x18 ;  /* 0x0000001853067836 */ /* 0x040fe40000000000 */
[--C-:B------:R-:W-:Y:S01]  /*2040*/  @!P5 IMAD.IADD R126, R126, 0x1, -R10.reuse ;  /* 0x000000017e7ed824 */ /* 0x100fe200078e0a0a */
[----:B------:R-:W-:Y:S01]  /*2050*/  ISETP.GT.U32.AND P5, PT, R10, R156, PT ;  /* 0x0000009c0a00720c */ /* 0x000fe20003fa4070 */
[----:B------:R-:W-:Y:S01]  /*2060*/  VIADD R8, R83, 0x19 ;  /* 0x0000001953087836 */ /* 0x000fe20000000000 */
[----:B------:R-:W-:Y:S01]  /*2070*/  IABS R154, R6 ;  /* 0x00000006009a7213 */ /* 0x000fe20000000000 */
[--C-:B------:R-:W-:Y:S01]  /*2080*/  @!P2 IMAD.IADD R144, R144, 0x1, -R10.reuse ;  /* 0x000000019090a824 */ /* 0x100fe200078e0a0a */
[----:B------:R-:W-:Y:S01]  /*2090*/  ISETP.GE.AND P2, PT, R16, RZ, PT ;  /* 0x000000ff1000720c */ /* 0x000fe20003f46270 */
[----:B------:R-:W-:Y:S01]  /*20a0*/  @!P3 IMAD.IADD R124, R124, 0x1, -R10 ;  /* 0x000000017c7cb824 */ /* 0x000fe200078e0a0a */
[----:B------:R-:W-:Y:S01]  /*20b0*/  ISETP.GE.AND P3, PT, R12, RZ, PT ;  /* 0x000000ff0c00720c */ /* 0x000fe20003f66270 */
[----:B------:R-:W-:Y:S01]  /*20c0*/  IMAD.HI.U32 R2, R9, R154, RZ ;  /* 0x0000009a09027227 */ /* 0x000fe200078e00ff */
[----:B------:R-:W-:-:S02]  /*20d0*/  IABS R158, R8 ;  /* 0x00000008009e7213 */ /* 0x000fc40000000000 */
[----:B------:R-:W-:Y:S01]  /*20e0*/  @!P4 IADD3 R148, PT, PT, R148, -R10, RZ ;  /* 0x8000000a9494c210 */ /* 0x000fe20007ffe0ff */
[----:B------:R-:W-:Y:S01]  /*20f0*/  VIADD R12, R83, 0x1a ;  /* 0x0000001a530c7836 */ /* 0x000fe20000000000 */
[----:B------:R-:W-:Y:S01]  /*2100*/  ISETP.GT.U32.AND P4, PT, R10, R144, PT ;  /* 0x000000900a00720c */ /* 0x000fe20003f84070 */
[----:B------:R-:W-:Y:S01]  /*2110*/  @!P5 IMAD.IADD R156, R156, 0x1, -R10 ;  /* 0x000000019c9cd824 */ /* 0x000fe200078e0a0a */
[----:B------:R-:W-:Y:S01]  /*2120*/  IADD3 R3, PT, PT, -R2, RZ, RZ ;  /* 0x000000ff02037210 */ /* 0x000fe20007ffe1ff */
[----:B------:R-:W-:Y:S01]  /*2130*/  IMAD.HI.U32 R2, R9, R158, RZ ;  /* 0x0000009e09027227 */ /* 0x000fe200078e00ff */
[C---:B------:R-:W-:Y:S02]  /*2140*/  ISETP.GT.U32.AND P5, PT, R10.reuse, R148, PT ;  /* 0x000000940a00720c */ /* 0x040fe40003fa4070 */
[----:B------:R-:W-:Y:S01]  /*2150*/  IABS R162, R12 ;  /* 0x0000000c00a27213 */ /* 0x000fe20000000000 */
[----:B------:R-:W-:Y:S01]  /*2160*/  IMAD R154, R10, R3, R154 ;  /* 0x000000030a9a7224 */ /* 0x000fe200078e029a */
[----:B------:R-:W-:Y:S01]  /*2170*/  @!P3 IADD3 R124, PT, PT, -R124, RZ, RZ ;  /* 0x000000ff7c7cb210 */ /* 0x000fe20007ffe1ff */
[----:B------:R-:W-:-:S02]  /*2180*/  IMAD.MOV R3, RZ, RZ, -R2 ;  /* 0x000000ffff037224 */ /* 0x000fc400078e0a02 */
[----:B------:R-:W-:Y:S01]  /*2190*/  @!P1 IMAD.MOV R152, RZ, RZ, -R152 ;  /* 0x000000ffff989224 */ /* 0x000fe200078e0a98 */
[C---:B------:R-:W-:Y:S01]  /*21a0*/  ISETP.GT.U32.AND P1, PT, R10.reuse, R156, PT ;  /* 0x0000009c0a00720c */ /* 0x040fe20003f24070 */
[C---:B------:R-:W-:Y:S01]  /*21b0*/  IMAD R158, R10.reuse, R3, R158 ;  /* 0x000000030a9e7224 */ /* 0x040fe200078e029e */
[----:B------:R-:W-:Y:S01]  /*21c0*/  ISETP.GT.U32.AND P3, PT, R10, R154, PT ;  /* 0x0000009a0a00720c */ /* 0x000fe20003f64070 */
[----:B------:R-:W-:Y:S01]  /*21d0*/  @!P4 IMAD.IADD R144, R144, 0x1, -R10 ;  /* 0x000000019090c824 */ /* 0x000fe200078e0a0a */
[----:B------:R-:W-:Y:S01]  /*21e0*/  ISETP.GE.AND P4, PT, R23, RZ, PT ;  /* 0x000000ff1700720c */ /* 0x000fe20003f86270 */
[----:B------:R-:W-:-:S04]  /*21f0*/  IMAD.HI.U32 R2, R9, R162, RZ ;  /* 0x000000a209027227 */ /* 0x000fc800078e00ff */
[----:B------:R-:W-:Y:S01]  /*2200*/  @!P5 IMAD.IADD R148, R148, 0x1, -R10 ;  /* 0x000000019494d824 */ /* 0x000fe200078e0a0a */
[----:B------:R-:W-:Y:S01]  /*2210*/  ISETP.GT.U32.AND P5, PT, R10, R158, PT ;  /* 0x0000009e0a00720c */ /* 0x000fe20003fa4070 */
[----:B------:R-:W-:Y:S02]  /*2220*/  IMAD.MOV R3, RZ, RZ, -R2 ;  /* 0x000000ffff037224 */ /* 0x000fe400078e0a02 */
[----:B------:R-:W-:Y:S01]  /*2230*/  VIADD R16, R83, 0x1b ;  /* 0x0000001b53107836 */ /* 0x000fe20000000000 */
[----:B------:R-:W-:Y:S01]  /*2240*/  @!P1 IADD3 R156, PT, PT, R156, -R10, RZ ;  /* 0x8000000a9c9c9210 */ /* 0x000fe20007ffe0ff */
[----:B------:R-:W-:Y:S01]  /*2250*/  @!P6 IMAD.MOV R126, RZ, RZ, -R126 ;  /* 0x000000ffff7ee224 */ /* 0x000fe200078e0a7e */
[----:B------:R-:W-:Y:S01]  /*2260*/  ISETP.GE.AND P6, PT, R20, RZ, PT ;  /* 0x000000ff1400720c */ /* 0x000fe20003fc6270 */
[----:B------:R-:W-:Y:S01]  /*2270*/  IMAD R162, R10, R3, R162 ;  /* 0x000000030aa27224 */ /* 0x000fe200078e02a2 */
[----:B------:R-:W-:Y:S01]  /*2280*/  IABS R166, R16 ;  /* 0x0000001000a67213 */ /* 0x000fe20000000000 */
[----:B------:R-:W-:Y:S01]  /*2290*/  @!P3 IMAD.IADD R154, R154, 0x1, -R10 ;  /* 0x000000019a9ab824 */ /* 0x000fe200078e0a0a */
[----:B------:R-:W-:Y:S01]  /*22a0*/  @!P4 IADD3 R156, PT, PT, -R156, RZ, RZ ;  /* 0x000000ff9c9cc210 */ /* 0x000fe20007ffe1ff */
[----:B------:R-:W-:Y:S01]  /*22b0*/  @!P2 IMAD.MOV R144, RZ, RZ, -R144 ;  /* 0x000000ffff90a224 */ /* 0x000fe200078e0a90 */
[----:B------:R-:W-:Y:S01]  /*22c0*/  ISETP.GT.U32.AND P4, PT, R10, R162, PT ;  /* 0x000000a20a00720c */ /* 0x000fe20003f84070 */
[----:B------:R-:W-:Y:S01]  /*22d0*/  IMAD.HI.U32 R2, R9, R166, RZ ;  /* 0x000000a609027227 */ /* 0x000fe200078e00ff */
[----:B------:R-:W-:-:S02]  /*22e0*/  ISETP.GE.AND P1, PT, R6, RZ, PT ;  /* 0x000000ff0600720c */ /* 0x000fc40003f26270 */
[----:B------:R-:W-:Y:S01]  /*22f0*/  @!P5 IADD3 R158, PT, PT, R158, -R10, RZ ;  /* 0x8000000a9e9ed210 */ /* 0x000fe20007ffe0ff */
[C---:B------:R-:W-:Y:S01]  /*2300*/  VIADD R6, R83.reuse, 0x1c ;  /* 0x0000001c53067836 */ /* 0x040fe20000000000 */
[C---:B------:R-:W-:Y:S01]  /*2310*/  ISETP.GT.U32.AND P2, PT, R10.reuse, R154, PT ;  /* 0x0000009a0a00720c */ /* 0x040fe20003f44070 */
[----:B------:R-:W-:Y:S01]  /*2320*/  IMAD.MOV R3, RZ, RZ, -R2 ;  /* 0x000000ffff037224 */ /* 0x000fe200078e0a02 */
[C---:B------:R-:W-:Y:S01]  /*2330*/  ISETP.GT.U32.AND P5, PT, R10.reuse, R158, PT ;  /* 0x0000009e0a00720c */ /* 0x040fe20003fa4070 */
[----:B------:R-:W-:Y:S01]  /*2340*/  @!P6 IMAD.MOV R148, RZ, RZ, -R148 ;  /* 0x000000ffff94e224 */ /* 0x000fe200078e0a94 */
[----:B------:R-:W-:Y:S01]  /*2350*/  IABS R160, R6 ;  /* 0x0000000600a07213 */ /* 0x000fe20000000000 */
[----:B------:R-:W-:Y:S01]  /*2360*/  IMAD R166, R10, R3, R166 ;  /* 0x000000030aa67224 */ /* 0x000fe200078e02a6 */
[----:B------:R-:W-:Y:S01]  /*2370*/  ISETP.GE.AND P6, PT, R12, RZ, PT ;  /* 0x000000ff0c00720c */ /* 0x000fe20003fc6270 */
[----:B------:R-:W-:Y:S01]  /*2380*/  VIADD R12, R83, 0x1e ;  /* 0x0000001e530c7836 */ /* 0x000fe20000000000 */
[----:B------:R-:W-:Y:S01]  /*2390*/  ISETP.GE.AND P3, PT, R8, RZ, PT ;  /* 0x000000ff0800720c */ /* 0x000fe20003f66270 */
[----:B------:R-:W-:-:S03]  /*23a0*/  IMAD.HI.U32 R2, R9, R160, RZ ;  /* 0x000000a009027227 */ /* 0x000fc600078e00ff */
[----:B------:R-:W-:Y:S01]  /*23b0*/  IABS R250, R12 ;  /* 0x0000000c00fa7213 */ /* 0x000fe20000000000 */
[--C-:B------:R-:W-:Y:S02]  /*23c0*/  @!P4 IMAD.IADD R162, R162, 0x1, -R10.reuse ;  /* 0x00000001a2a2c824 */ /* 0x100fe400078e0a0a */
[----:B------:R-:W-:Y:S01]  /*23d0*/  @!P2 IMAD.IADD R154, R154, 0x1, -R10 ;  /* 0x000000019a9aa824 */ /* 0x000fe200078e0a0a */
[C---:B------:R-:W-:Y:S01]  /*23e0*/  ISETP.GT.U32.AND P2, PT, R10.reuse, R166, PT ;  /* 0x000000a60a00720c */ /* 0x040fe20003f44070 */
[----:B------:R-:W-:Y:S01]  /*23f0*/  IMAD.MOV R3, RZ, RZ, -R2 ;  /* 0x000000ffff037224 */ /* 0x000fe200078e0a02 */
[----:B------:R-:W-:Y:S01]  /*2400*/  ISETP.GT.U32.AND P4, PT, R10, R162, PT ;  /* 0x000000a20a00720c */ /* 0x000fe20003f84070 */
[----:B------:R-:W-:Y:S01]  /*2410*/  VIADD R8, R83, 0x1d ;  /* 0x0000001d53087836 */ /* 0x000fe20000000000 */
[----:B------:R-:W-:Y:S01]  /*2420*/  @!P5 IADD3 R158, PT, PT, R158, -R10, RZ ;  /* 0x8000000a9e9ed210 */ /* 0x000fe20007ffe0ff */
[----:B------:R-:W-:Y:S01]  /*2430*/  IMAD R160, R10, R3, R160 ;  /* 0x000000030aa07224 */ /* 0x000fe200078e02a0 */
[----:B------:R-:W-:Y:S01]  /*2440*/  ISETP.GE.AND P5, PT, R16, RZ, PT ;  /* 0x000000ff1000720c */ /* 0x000fe20003fa6270 */
[----:B------:R-:W-:Y:S01]  /*2450*/  IMAD.HI.U32 R3, R9, R250, RZ ;  /* 0x000000fa09037227 */ /* 0x000fe200078e00ff */
[----:B------:R-:W-:-:S02]  /*2460*/  IABS R252, R8 ;  /* 0x0000000800fc7213 */ /* 0x000fc40000000000 */
[----:B------:R-:W-:Y:S01]  /*2470*/  IADD3 R16, PT, PT, R83, 0x21, RZ ;  /* 0x0000002153107810 */ /* 0x000fe20007ffe0ff */
[----:B------:R-:W-:Y:S01]  /*2480*/  @!P3 IMAD.MOV R158, RZ, RZ, -R158 ;  /* 0x000000ffff9eb224 */ /* 0x000fe200078e0a9e */
[----:B------:R-:W-:Y:S01]  /*2490*/  ISETP.GT.U32.AND P3, PT, R10, R160, PT ;  /* 0x000000a00a00720c */ /* 0x000fe20003f64070 */
[----:B------:R-:W-:Y:S01]  /*24a0*/  @!P1 IMAD.MOV R154, RZ, RZ, -R154 ;  /* 0x000000ffff9a9224 */ /* 0x000fe200078e0a9a */
[----:B------:R-:W-:Y:S01]  /*24b0*/  IADD3 R3, PT, PT, -R3, RZ, RZ ;  /* 0x000000ff03037210 */ /* 0x000fe20007ffe1ff */
[----:B------:R-:W-:Y:S01]  /*24c0*/  @!P4 IMAD.IADD R162, R162, 0x1, -R10 ;  /* 0x00000001a2a2c824 */ /* 0x000fe200078e0a0a */
[----:B------:R-:W-:Y:S01]  /*24d0*/  @!P2 IADD3 R166, PT, PT, R166, -R10, RZ ;  /* 0x8000000aa6a6a210 */ /* 0x000fe20007ffe0ff */
[----:B------:R-:W-:Y:S01]  /*24e0*/  IMAD.HI.U32 R2, R9, R252, RZ ;  /* 0x000000fc09027227 */ /* 0x000fe200078e00ff */
[----:B------:R-:W-:Y:S02]  /*24f0*/  ISETP.GE.AND P1, PT, R6, RZ, PT ;  /* 0x000000ff0600720c */ /* 0x000fe40003f26270 */
[C---:B------:R-:W-:Y:S01]  /*2500*/  ISETP.GT.U32.AND P2, PT, R10.reuse, R166, PT ;  /* 0x000000a60a00720c */ /* 0x040fe20003f44070 */
[----:B------:R-:W-:Y:S01]  /*2510*/  IMAD R250, R10, R3, R250 ;  /* 0x000000030afa7224 */ /* 0x000fe200078e02fa */
[----:B------:R-:W-:Y:S01]  /*2520*/  ISETP.GE.AND P4, PT, R8, RZ, PT ;  /* 0x000000ff0800720c */ /* 0x000fe20003f86270 */
[----:B------:R-:W-:Y:S01]  /*2530*/  VIADD R6, R83, 0x1f ;  /* 0x0000001f53067836 */ /* 0x000fe20000000000 */
[----:B------:R-:W-:Y:S01]  /*2540*/  IABS R172, R16 ;  /* 0x0000001000ac7213 */ /* 0x000fe20000000000 */
[----:B------:R-:W-:Y:S01]  /*2550*/  @!P6 IMAD.MOV R162, RZ, RZ, -R162 ;  /* 0x000000ffffa2e224 */ /* 0x000fe200078e0aa2 */
[----:B------:R-:W-:Y:S01]  /*2560*/  ISETP.GT.U32.AND P6, PT, R10, R250, PT ;  /* 0x000000fa0a00720c */ /* 0x000fe20003fc4070 */
[----:B------:R-:W-:Y:S01]  /*2570*/  IMAD.MOV R19, RZ, RZ, -R2 ;  /* 0x000000ffff137224 */ /* 0x000fe200078e0a02 */
[----:B------:R-:W-:Y:S01]  /*2580*/  IABS R220, R6 ;  /* 0x0000000600dc7213 */ /* 0x000fe20000000000 */
[----:B------:R-:W-:-:S02]  /*2590*/  @!P3 IMAD.IADD R160, R160, 0x1, -R10 ;  /* 0x00000001a0a0b824 */ /* 0x000fc400078e0a0a */
[C---:B------:R-:W-:Y:S02]  /*25a0*/  IMAD R252, R10.reuse, R19, R252 ;  /* 0x000000130afc7224 */ /* 0x040fe400078e02fc */
[----:B------:R-:W-:Y:S01]  /*25b0*/  VIADD R8, R83, 0x20 ;  /* 0x0000002053087836 */ /* 0x000fe20000000000 */
[----:B------:R-:W-:Y:S01]  /*25c0*/  ISETP.GT.U32.AND P3, PT, R10, R160, PT ;  /* 0x000000a00a00720c */ /* 0x000fe20003f64070 */
[----:B------:R-:W-:-:S03]  /*25d0*/  IMAD.HI.U32 R2, R9, R220, RZ ;  /* 0x000000dc09027227 */ /* 0x000fc600078e00ff */
[----:B------:R-:W-:Y:S01]  /*25e0*/  IABS R226, R8 ;  /* 0x0000000800e27213 */ /* 0x000fe20000000000 */
[----:B------:R-:W-:Y:S01]  /*25f0*/  @!P2 IMAD.IADD R166, R166, 0x1, -R10 ;  /* 0x00000001a6a6a824 */ /* 0x000fe200078e0a0a */
[----:B------:R-:W-:Y:S01]  /*2600*/  ISETP.GT.U32.AND P2, PT, R10, R252, PT ;  /* 0x000000fc0a00720c */ /* 0x000fe20003f44070 */
[----:B------:R-:W-:Y:S02]  /*2610*/  IMAD.MOV R3, RZ, RZ, -R2 ;  /* 0x000000ffff037224 */ /* 0x000fe400078e0a02 */
[----:B------:R-:W-:Y:S01]  /*2620*/  @!P6 IMAD.IADD R250, R250, 0x1, -R10 ;  /* 0x00000001fafae824 */ /* 0x000fe200078e0a0a */
[----:B------:R-:W-:Y:S01]  /*2630*/  @!P5 IADD3 R166, PT, PT, -R166, RZ, RZ ;  /* 0x000000ffa6a6d210 */ /* 0x000fe20007ffe1ff */
[----:B------:R-:W-:Y:S01]  /*2640*/  IMAD R220, R10, R3, R220 ;  /* 0x000000030adc7224 */ /* 0x000fe200078e02dc */
[----:B------:R-:W-:Y:S01]  /*2650*/  ISETP.GE.AND P5, PT, R12, RZ, PT ;  /* 0x000000ff0c00720c */ /* 0x000fe20003fa6270 */
[----:B------:R-:W-:Y:S01]  /*2660*/  IMAD.HI.U32 R2, R9, R226, RZ ;  /* 0x000000e209027227 */ /* 0x000fe200078e00ff */
[----:B------:R-:W-:-:S03]  /*2670*/  ISETP.GT.U32.AND P6, PT, R10, R250, PT ;  /* 0x000000fa0a00720c */ /* 0x000fc60003fc4070 */
[--C-:B------:R-:W-:Y:S01]  /*2680*/  @!P3 IMAD.IADD R160, R160, 0x1, -R10.reuse ;  /* 0x00000001a0a0b824 */ /* 0x100fe200078e0a0a */
[----:B------:R-:W-:Y:S01]  /*2690*/  ISETP.GT.U32.AND P3, PT, R10, R220, PT ;  /* 0x000000dc0a00720c */ /* 0x000fe20003f64070 */
[----:B------:R-:W-:Y:S01]  /*26a0*/  @!P2 IMAD.IADD R252, R252, 0x1, -R10 ;  /* 0x00000001fcfca824 */ /* 0x000fe200078e0a0a */
[----:B------:R-:W-:Y:S01]  /*26b0*/  IADD3 R19, PT, PT, -R2, RZ, RZ ;  /* 0x000000ff02137210 */ /* 0x000fe20007ffe1ff */
[----:B------:R-:W-:Y:S01]  /*26c0*/  @!P1 IMAD.MOV R160, RZ, RZ, -R160 ;  /* 0x000000ffffa09224 */ /* 0x000fe200078e0aa0 */
[----:B------:R-:W-:Y:S01]  /*26d0*/  ISETP.GE.AND P1, PT, R6, RZ, PT ;  /* 0x000000ff0600720c */ /* 0x000fe20003f26270 */
[----:B------:R-:W-:Y:S01]  /*26e0*/  IMAD.HI.U32 R3, R9, R172, RZ ;  /* 0x000000ac09037227 */ /* 0x000fe200078e00ff */
[C---:B------:R-:W-:Y:S02]  /*26f0*/  ISETP.GT.U32.AND P2, PT, R10.reuse, R252, PT ;  /* 0x000000fc0a00720c */ /* 0x040fe40003f44070 */
[----:B------:R-:W-:Y:S01]  /*2700*/  IADD3 R6, PT, PT, R83, 0x22, RZ ;  /* 0x0000002253067810 */ /* 0x000fe20007ffe0ff */
[----:B------:R-:W-:-:S02]  /*2710*/  IMAD R226, R10, R19, R226 ;  /* 0x000000130ae27224 */ /* 0x000fc400078e02e2 */
[--C-:B------:R-:W-:Y:S01]  /*2720*/  @!P6 IMAD.IADD R250, R250, 0x1, -R10.reuse ;  /* 0x00000001fafae824 */ /* 0x100fe200078e0a0a */
[----:B------:R-:W-:Y:S01]  /*2730*/  IABS R222, R6 ;  /* 0x0000000600de7213 */ /* 0x000fe20000000000 */
[----:B------:R-:W-:Y:S01]  /*2740*/  @!P3 IMAD.IADD R220, R220, 0x1, -R10 ;  /* 0x00000001dcdcb824 */ /* 0x000fe200078e0a0a */
[C---:B------:R-:W-:Y:S01]  /*2750*/  ISETP.GT.U32.AND P6, PT, R10.reuse, R226, PT ;  /* 0x000000e20a00720c */ /* 0x040fe20003fc4070 */
[----:B------:R-:W-:Y:S02]  /*2760*/  IMAD.MOV R3, RZ, RZ, -R3 ;  /* 0x000000ffff037224 */ /* 0x000fe400078e0a03 */
[----:B------:R-:W-:Y:S01]  /*2770*/  IMAD.HI.U32 R2, R9, R222, RZ ;  /* 0x000000de09027227 */ /* 0x000fe200078e00ff */
[----:B------:R-:W-:-:S03]  /*2780*/  ISETP.GT.U32.AND P3, PT, R10, R220, PT ;  /* 0x000000dc0a00720c */ /* 0x000fc60003f64070 */
[----:B------:R-:W-:Y:S01]  /*2790*/  @!P2 IMAD.IADD R252, R252, 0x1, -R10 ;  /* 0x00000001fcfca824 */ /* 0x000fe200078e0a0a */
[----:B------:R-:W-:Y:S01]  /*27a0*/  ISETP.GE.AND P2, PT, R8, RZ, PT ;  /* 0x000000ff0800720c */ /* 0x000fe20003f46270 */
[----:B------:R-:W-:Y:S01]  /*27b0*/  VIADD R8, R83, 0x23 ;  /* 0x0000002353087836 */ /* 0x000fe20000000000 */
[----:B------:R-:W-:Y:S01]  /*27c0*/  IADD3 R19, PT, PT, -R2, RZ, RZ ;  /* 0x000000ff02137210 */ /* 0x000fe20007ffe1ff */
[----:B------:R-:W-:Y:S01]  /*27d0*/  IMAD R172, R10, R3, R172 ;  /* 0x000000030aac7224 */ /* 0x000fe200078e02ac */
[----:B------:R-:W-:Y:S01]  /*27e0*/  @!P4 IADD3 R252, PT, PT, -R252, RZ, RZ ;  /* 0x000000fffcfcc210 */ /* 0x000fe20007ffe1ff */
[----:B------:R-:W-:Y:S01]  /*27f0*/  @!P6 IMAD.IADD R226, R226, 0x1, -R10 ;  /* 0x00000001e2e2e824 */ /* 0x000fe200078e0a0a */
[----:B------:R-:W-:Y:S01]  /*2800*/  IABS R248, R8 ;  /* 0x0000000800f87213 */ /* 0x000fe20000000000 */
[----:B------:R-:W-:Y:S01]  /*2810*/  @!P5 IMAD.MOV R250, RZ, RZ, -R250 ;  /* 0x000000fffffad224 */ /* 0x000fe200078e0afa */
[----:B------:R-:W-:Y:S01]  /*2820*/  ISETP.GT.U32.AND P5, PT, R10, R172, PT ;  /* 0x000000ac0a00720c */ /* 0x000fe20003fa4070 */
[----:B------:R-:W-:Y:S01]  /*2830*/  @!P3 IMAD.IADD R220, R220, 0x1, -R10 ;  /* 0x00000001dcdcb824 */ /* 0x000fe200078e0a0a */
[----:B------:R-:W-:Y:S01]  /*2840*/  ISETP.GT.U32.AND P6, PT, R10, R226, PT ;  /* 0x000000e20a00720c */ /* 0x000fe20003fc4070 */
[----:B------:R-:W-:Y:S01]  /*2850*/  IMAD.HI.U32 R3, R9, R248, RZ ;  /* 0x000000f809037227 */ /* 0x000fe200078e00ff */
[----:B------:R-:W-:-:S02]  /*2860*/  ISETP.GE.AND P3, PT, R6, RZ, PT ;  /* 0x000000ff0600720c */ /* 0x000fc40003f66270 */
[----:B------:R-:W-:Y:S01]  /*2870*/  ISETP.GE.AND P4, PT, R16, RZ, PT ;  /* 0x000000ff1000720c */ /* 0x000fe20003f86270 */
[C---:B------:R-:W-:Y:S01]  /*2880*/  VIADD R6, R83.reuse, 0x24 ;  /* 0x0000002453067836 */ /* 0x040fe20000000000 */
[----:B------:R-:W-:Y:S01]  /*2890*/  IADD3 R16, PT, PT, R83, 0x28, RZ ;  /* 0x0000002853107810 */ /* 0x000fe20007ffe0ff */
[----:B------:R-:W-:Y:S02]  /*28a0*/  IMAD.MOV R3, RZ, RZ, -R3 ;  /* 0x000000ffff037224 */ /* 0x000fe400078e0a03 */
[C---:B------:R-:W-:Y:S01]  /*28b0*/  IMAD R222, R10.reuse, R19, R222 ;  /* 0x000000130ade7224 */ /* 0x040fe200078e02de */
[----:B------:R-:W-:Y:S01]  /*28c0*/  IABS R218, R6 ;  /* 0x0000000600da7213 */ /* 0x000fe20000000000 */
[----:B------:R-:W-:Y:S01]  /*28d0*/  IMAD R248, R10, R3, R248 ;  /* 0x000000030af87224 */ /* 0x000fe200078e02f8 */
[----:B------:R-:W-:Y:S01]  /*28e0*/  @!P5 IADD3 R172, PT, PT, R172, -R10, RZ ;  /* 0x8000000aacacd210 */ /* 0x000fe20007ffe0ff */
[----:B------:R-:W-:Y:S01]  /*28f0*/  @!P6 IMAD.IADD R226, R226, 0x1, -R10 ;  /* 0x00000001e2e2e824 */ /* 0x000fe200078e0a0a */
[C---:B------:R-:W-:Y:S01]  /*2900*/  ISETP.GT.U32.AND P6, PT, R10.reuse, R222, PT ;  /* 0x000000de0a00720c */ /* 0x040fe20003fc4070 */
[----:B------:R-:W-:Y:S01]  /*2910*/  IMAD.HI.U32 R2, R9, R218, RZ ;  /* 0x000000da09027227 */ /* 0x000fe200078e00ff */
[----:B------:R-:W-:-:S03]  /*2920*/  ISETP.GT.U32.AND P5, PT, R10, R172, PT ;  /* 0x000000ac0a00720c */ /* 0x000fc60003fa4070 */
[----:B------:R-:W-:Y:S01]  /*2930*/  @!P2 IMAD.MOV R226, RZ, RZ, -R226 ;  /* 0x000000ffffe2a224 */ /* 0x000fe200078e0ae2 */
[----:B------:R-:W-:Y:S01]  /*2940*/  ISETP.GT.U32.AND P2, PT, R10, R248, PT ;  /* 0x000000f80a00720c */ /* 0x000fe20003f44070 */
[----:B------:R-:W-:Y:S01]  /*2950*/  @!P1 IMAD.MOV R220, RZ, RZ, -R220 ;  /* 0x000000ffffdc9224 */ /* 0x000fe200078e0adc */
[----:B------:R-:W-:Y:S01]  /*2960*/  IADD3 R3, PT, PT, -R2, RZ, RZ ;  /* 0x000000ff02037210 */ /* 0x000fe20007ffe1ff */
[C---:B------:R-:W-:Y:S01]  /*2970*/  VIADD R12, R83.reuse, 0x26 ;  /* 0x00000026530c7836 */ /* 0x040fe20000000000 */
[----:B------:R-:W-:Y:S01]  /*2980*/  ISETP.GE.AND P1, PT, R8, RZ, PT ;  /* 0x000000ff0800720c */ /* 0x000fe20003f26270 */
[C---:B------:R-:W-:Y:S02]  /*2990*/  VIADD R8, R83.reuse, 0x25 ;  /* 0x0000002553087836 */ /* 0x040fe40000000000 */
[----:B------:R-:W-:Y:S01]  /*29a0*/  IMAD R218, R10, R3, R218 ;  /* 0x000000030ada7224 */ /* 0x000fe200078e02da */
[----:B------:R-:W-:Y:S01]  /*29b0*/  @!P6 IADD3 R222, PT, PT, R222, -R10, RZ ;  /* 0x8000000adedee210 */ /* 0x000fe20007ffe0ff */
[--C-:B------:R-:W-:Y:S01]  /*29c0*/  @!P5 IMAD.IADD R172, R172, 0x1, -R10.reuse ;  /* 0x00000001acacd824 */ /* 0x100fe200078e0a0a */
[----:B------:R-:W-:Y:S01]  /*29d0*/  IABS R224, R8 ;  /* 0x0000000800e07213 */ /* 0x000fe20000000000 */
[----:B------:R-:W-:Y:S01]  /*29e0*/  VIADD R20, R83, 0x29 ;  /* 0x0000002953147836 */ /* 0x000fe20000000000 */
[----:B------:R-:W-:Y:S01]  /*29f0*/  ISETP.GT.U32.AND P6, PT, R10, R218, PT ;  /* 0x000000da0a00720c */ /* 0x000fe20003fc4070 */
[----:B------:R-:W-:Y:S01]  /*2a00*/  @!P2 IMAD.IADD R248, R248, 0x1, -R10 ;  /* 0x00000001f8f8a824 */ /* 0x000fe200078e0a0a */
[----:B------:R-:W-:Y:S01]  /*2a10*/  ISETP.GT.U32.AND P2, PT, R10, R222, PT ;  /* 0x000000de0a00720c */ /* 0x000fe20003f44070 */
[----:B------:R-:W-:Y:S01]  /*2a20*/  IMAD.HI.U32 R2, R9, R224, RZ ;  /* 0x000000e009027227 */ /* 0x000fe200078e00ff */
[----:B------:R-:W-:-:S02]  /*2a30*/  IABS R228, R12 ;  /* 0x0000000c00e47213 */ /* 0x000fc40000000000 */
[----:B------:R-:W-:Y:S01]  /*2a40*/  ISETP.GE.AND P5, PT, R6, RZ, PT ;  /* 0x000000ff0600720c */ /* 0x000fe20003fa6270 */
[----:B------:R-:W-:Y:S01]  /*2a50*/  VIADD R6, R83, 0x27 ;  /* 0x0000002753067836 */ /* 0x000fe20000000000 */
[----:B------:R-:W-:Y:S01]  /*2a60*/  IABS R230, R20 ;  /* 0x0000001400e67213 */ /* 0x000fe20000000000 */
[----:B------:R-:W-:-:S03]  /*2a70*/  IMAD.HI.U32 R3, R9, R228, RZ ;  /* 0x000000e409037227 */ /* 0x000fc600078e00ff */
[----:B------:R-:W-:Y:S01]  /*2a80*/  IABS R168, R6 ;  /* 0x0000000600a87213 */ /* 0x000fe20000000000 */
[----:B------:R-:W-:Y:S02]  /*2a90*/  IMAD.MOV R19, RZ, RZ, -R2 ;  /* 0x000000ffff137224 */ /* 0x000fe400078e0a02 */
[----:B------:R-:W-:Y:S01]  /*2aa0*/  IMAD.MOV R3, RZ, RZ, -R3 ;  /* 0x000000ffff037224 */ /* 0x000fe200078e0a03 */
[----:B------:R-:W-:Y:S01]  /*2ab0*/  @!P2 IADD3 R222, PT, PT, R222, -R10, RZ ;  /* 0x8000000adedea210 */ /* 0x000fe20007ffe0ff */
[----:B------:R-:W-:Y:S01]  /*2ac0*/  IMAD R224, R10, R19, R224 ;  /* 0x000000130ae07224 */ /* 0x000fe200078e02e0 */
[----:B------:R-:W-:Y:S01]  /*2ad0*/  IABS R19, R16 ;  /* 0x0000001000137213 */ /* 0x000fe20000000000 */
[----:B------:R-:W-:Y:S01]  /*2ae0*/  @!P6 IMAD.IADD R218, R218, 0x1, -R10 ;  /* 0x00000001dadae824 */ /* 0x000fe200078e0a0a */
[C---:B------:R-:W-:Y:S01]  /*2af0*/  ISETP.GT.U32.AND P6, PT, R10.reuse, R248, PT ;  /* 0x000000f80a00720c */ /* 0x040fe20003fc4070 */
[----:B------:R-:W-:Y:S01]  /*2b00*/  IMAD.HI.U32 R2, R9, R168, RZ ;  /* 0x000000a809027227 */ /* 0x000fe200078e00ff */
[----:B------:R-:W-:-:S03]  /*2b10*/  ISETP.GT.U32.AND P2, PT, R10, R224, PT ;  /* 0x000000e00a00720c */ /* 0x000fc60003f44070 */
[C---:B------:R-:W-:Y:S02]  /*2b20*/  IMAD R228, R10.reuse, R3, R228 ;  /* 0x000000030ae47224 */ /* 0x040fe400078e02e4 */
[----:B------:R-:W-:Y:S02]  /*2b30*/  IMAD.MOV R3, RZ, RZ, -R2 ;  /* 0x000000ffff037224 */ /* 0x000fe400078e0a02 */
[----:B------:R-:W-:Y:S01]  /*2b40*/  @!P3 IMAD.MOV R222, RZ, RZ, -R222 ;  /* 0x000000ffffdeb224 */ /* 0x000fe200078e0ade */
[C---:B------:R-:W-:Y:S01]  /*2b50*/  ISETP.GT.U32.AND P3, PT, R10.reuse, R228, PT ;  /* 0x000000e40a00720c */ /* 0x040fe20003f64070 */
[C---:B------:R-:W-:Y:S02]  /*2b60*/  IMAD R168, R10.reuse, R3, R168 ;  /* 0x000000030aa87224 */ /* 0x040fe400078e02a8 */
[----:B------:R-:W-:Y:S01]  /*2b70*/  @!P4 IMAD.MOV R172, RZ, RZ, -R172 ;  /* 0x000000ffffacc224 */ /* 0x000fe200078e0aac */
[----:B------:R-:W-:Y:S01]  /*2b80*/  ISETP.GT.U32.AND P4, PT, R10, R218, PT ;  /* 0x000000da0a00720c */ /* 0x000fe20003f84070 */
[----:B------:R-:W-:Y:S01]  /*2b90*/  @!P6 IMAD.IADD R248, R248, 0x1, -R10 ;  /* 0x00000001f8f8e824 */ /* 0x000fe200078e0a0a */
[----:B------:R-:W-:Y:S01]  /*2ba0*/  ISETP.GT.U32.AND P6, PT, R10, R168, PT ;  /* 0x000000a80a00720c */ /* 0x000fe20003fc4070 */
[----:B------:R-:W-:-:S04]  /*2bb0*/  IMAD.HI.U32 R2, R9, R19, RZ ;  /* 0x0000001309027227 */ /* 0x000fc800078e00ff */
[----:B------:R-:W-:Y:S01]  /*2bc0*/  @!P2 IMAD.IADD R224, R224, 0x1, -R10 ;  /* 0x00000001e0e0a824 */ /* 0x000fe200078e0a0a */
[----:B------:R-:W-:Y:S01]  /*2bd0*/  ISETP.GE.AND P2, PT, R12, RZ, PT ;  /* 0x000000ff0c00720c */ /* 0x000fe20003f46270 */
[----:B------:R-:W-:Y:S01]  /*2be0*/  IMAD.MOV R2, RZ, RZ, -R2 ;  /* 0x000000ffff027224 */ /* 0x000fe200078e0a02 */
[----:B------:R-:W-:Y:S01]  /*2bf0*/  @!P3 IADD3 R228, PT, PT, R228, -R10, RZ ;  /* 0x8000000ae4e4b210 */ /* 0x000fe20007ffe0ff */
[C---:B------:R-:W-:Y:S01]  /*2c00*/  VIADD R12, R83.reuse, 0x2b ;  /* 0x0000002b530c7836 */ /* 0x040fe20000000000 */
[C---:B------:R-:W-:Y:S01]  /*2c10*/  ISETP.GT.U32.AND P3, PT, R10.reuse, R224, PT ;  /* 0x000000e00a00720c */ /* 0x040fe20003f64070 */
[----:B------:R-:W-:Y:S01]  /*2c20*/  IMAD R19, R10, R2, R19 ;  /* 0x000000020a137224 */ /* 0x000fe200078e0213 */
[----:B------:R-:W-:Y:S01]  /*2c30*/  @!P4 IADD3 R218, PT, PT, R218, -R10, RZ ;  /* 0x8000000adadac210 */ /* 0x000fe20007ffe0ff */
[----:B------:R-:W-:Y:S01]  /*2c40*/  @!P6 IMAD.IADD R168, R168, 0x1, -R10 ;  /* 0x00000001a8a8e824 */ /* 0x000fe200078e0a0a */
[----:B------:R-:W-:Y:S01]  /*2c50*/  ISETP.GE.AND P4, PT, R8, RZ, PT ;  /* 0x000000ff0800720c */ /* 0x000fe20003f86270 */
[----:B------:R-:W-:Y:S01]  /*2c60*/  VIADD R8, R83, 0x2a ;  /* 0x0000002a53087836 */ /* 0x000fe20000000000 */
[----:B------:R-:W-:Y:S01]  /*2c70*/  ISETP.GT.U32.AND P6, PT, R10, R228, PT ;  /* 0x000000e40a00720c */ /* 0x000fe20003fc4070 */
[----:B------:R-:W-:Y:S01]  /*2c80*/  IMAD.HI.U32 R2, R9, R230, RZ ;  /* 0x000000e609027227 */ /* 0x000fe200078e00ff */
[----:B------:R-:W-:-:S02]  /*2c90*/  @!P5 IADD3 R218, PT, PT, -R218, RZ, RZ ;  /* 0x000000ffdadad210 */ /* 0x000fc40007ffe1ff */
[----:B------:R-:W-:Y:S01]  /*2ca0*/  ISETP.GT.U32.AND P5, PT, R10, R19, PT ;  /* 0x000000130a00720c */ /* 0x000fe20003fa4070 */
[----:B------:R-:W-:Y:S01]  /*2cb0*/  IMAD.MOV R3, RZ, RZ, -R2 ;  /* 0x000000ffff037224 */ /* 0x000fe200078e0a02 */
[----:B------:R-:W-:Y:S01]  /*2cc0*/  IABS R206, R8 ;  /* 0x0000000800ce7213 */ /* 0x000fe20000000000 */
[----:B------:R-:W-:Y:S01]  /*2cd0*/  @!P3 IMAD.IADD R224, R224, 0x1, -R10 ;  /* 0x00000001e0e0b824 */ /* 0x000fe200078e0a0a */
[----:B------:R-:W-:Y:S01]  /*2ce0*/  ISETP.GE.AND P3, PT, R6, RZ, PT ;  /* 0x000000ff0600720c */ /* 0x000fe20003f66270 */
[----:B------:R-:W-:Y:S01]  /*2cf0*/  @!P1 IMAD.MOV R248, RZ, RZ, -R248 ;  /* 0x000000fffff89224 */ /* 0x000fe200078e0af8 */
[----:B------:R-:W-:Y:S01]  /*2d00*/  IABS R208, R12 ;  /* 0x0000000c00d07213 */ /* 0x000fe20000000000 */
[----:B------:R-:W-:Y:S01]  /*2d10*/  IMAD.HI.U32 R2, R9, R206, RZ ;  /* 0x000000ce09027227 */ /* 0x000fe200078e00ff */
[----:B------:R-:W-:Y:S02]  /*2d20*/  ISETP.GT.U32.AND P1, PT, R10, R168, PT ;  /* 0x000000a80a00720c */ /* 0x000fe40003f24070 */
[----:B------:R-:W-:Y:S01]  /*2d30*/  @!P6 IADD3 R228, PT, PT, R228, -R10, RZ ;  /* 0x8000000ae4e4e210 */ /* 0x000fe20007ffe0ff */
[----:B------:R-:W-:-:S02]  /*2d40*/  VIADD R6, R83, 0x2c ;  /* 0x0000002c53067836 */ /* 0x000fc40000000000 */
[C---:B------:R-:W-:Y:S02]  /*2d50*/  IMAD R230, R10.reuse, R3, R230 ;  /* 0x000000030ae67224 */ /* 0x040fe400078e02e6 */
[----:B------:R-:W-:Y:S01]  /*2d60*/  IMAD.MOV R3, RZ, RZ, -R2 ;  /* 0x000000ffff037224 */ /* 0x000fe200078e0a02 */
[----:B------:R-:W-:Y:S01]  /*2d70*/  IABS R178, R6 ;  /* 0x0000000600b27213 */ /* 0x000fe20000000000 */
[----:B------:R-:W-:Y:S01]  /*2d80*/  IMAD.HI.U32 R2, R9, R208, RZ ;  /* 0x000000d009027227 */ /* 0x000fe200078e00ff */
[----:B------:R-:W-:-:S03]  /*2d90*/  ISETP.GT.U32.AND P6, PT, R10, R230, PT ;  /* 0x000000e60a00720c */ /* 0x000fc60003fc4070 */
[----:B------:R-:W-:Y:S01]  /*2da0*/  @!P5 IMAD.IADD R19, R19, 0x1, -R10 ;  /* 0x000000011313d824 */ /* 0x000fe200078e0a0a */
[----:B------:R-:W-:Y:S01]  /*2db0*/  ISETP.GE.AND P5, PT, R20, RZ, PT ;  /* 0x000000ff1400720c */ /* 0x000fe20003fa6270 */
[----:B------:R-:W-:Y:S02]  /*2dc0*/  IMAD R206, R10, R3, R206 ;  /* 0x000000030ace7224 */ /* 0x000fe400078e02ce */
[----:B------:R-:W-:Y:S02]  /*2dd0*/  IMAD.MOV R3, RZ, RZ, -R2 ;  /* 0x000000ffff037224 */ /* 0x000fe400078e0a02 */
[----:B------:R-:W-:-:S04]  /*2de0*/  IMAD.HI.U32 R2, R9, R178, RZ ;  /* 0x000000b209027227 */ /* 0x000fc800078e00ff */
[----:B------:R-:W-:Y:S01]  /*2df0*/  @!P4 IMAD.MOV R224, RZ, RZ, -R224 ;  /* 0x000000ffffe0c224 */ /* 0x000fe200078e0ae0 */
[----:B------:R-:W-:Y:S01]  /*2e00*/  ISETP.GT.U32.AND P4, PT, R10, R19, PT ;  /* 0x000000130a00720c */ /* 0x000fe20003f84070 */
[----:B------:R-:W-:Y:S01]  /*2e10*/  @!P1 IMAD.IADD R168, R168, 0x1, -R10 ;  /* 0x00000001a8a89824 */ /* 0x000fe200078e0a0a */
[----:B------:R-:W-:Y:S01]  /*2e20*/  ISETP.GE.AND P1, PT, R16, RZ, PT ;  /* 0x000000ff1000720c */ /* 0x000fe20003f26270 */
[----:B------:R-:W-:Y:S01]  /*2e30*/  IMAD R208, R10, R3, R208 ;  /* 0x000000030ad07224 */ /* 0x000fe200078e02d0 */
[----:B------:R-:W-:Y:S01]  /*2e40*/  IADD3 R23, PT, PT, -R2, RZ, RZ ;  /* 0x000000ff02177210 */ /* 0x000fe20007ffe1ff */
[----:B------:R-:W-:Y:S01]  /*2e50*/  @!P3 IMAD.MOV R168, RZ, RZ, -R168 ;  /* 0x000000ffffa8b224 */ /* 0x000fe200078e0aa8 */
[C---:B------:R-:W-:Y:S01]  /*2e60*/  IADD3 R16, PT, PT, R83.reuse, 0x2d, RZ ;  /* 0x0000002d53107810 */ /* 0x040fe20007ffe0ff */
[----:B------:R-:W-:Y:S01]  /*2e70*/  @!P2 IMAD.MOV R228, RZ, RZ, -R228 ;  /* 0x000000ffffe4a224 */ /* 0x000fe200078e0ae4 */
[----:B------:R-:W-:Y:S01]  /*2e80*/  @!P6 IADD3 R230, PT, PT, R230, -R10, RZ ;  /* 0x8000000ae6e6e210 */ /* 0x000fe20007ffe0ff */
[C---:B------:R-:W-:Y:S01]  /*2e90*/  IMAD R178, R10.reuse, R23, R178 ;  /* 0x000000170ab27224 */ /* 0x040fe200078e02b2 */
[C---:B------:R-:W-:Y:S01]  /*2ea0*/  ISETP.GT.U32.AND P6, PT, R10.reuse, R206, PT ;  /* 0x000000ce0a00720c */ /* 0x040fe20003fc4070 */
[----:B------:R-:W-:Y:S01]  /*2eb0*/  VIADD R20, R83, 0x2e ;  /* 0x0000002e53147836 */ /* 0x000fe20000000000 */
[----:B------:R-:W-:Y:S01]  /*2ec0*/  IABS R198, R16 ;  /* 0x0000001000c67213 */ /* 0x000fe20000000000 */
[----:B------:R-:W-:Y:S01]  /*2ed0*/  @!P4 IMAD.IADD R19, R19, 0x1, -R10 ;  /* 0x000000011313c824 */ /* 0x000fe200078e0a0a */
[C---:B------:R-:W-:Y:S01]  /*2ee0*/  ISETP.GT.U32.AND P3, PT, R10.reuse, R208, PT ;  /* 0x000000d00a00720c */ /* 0x040fe20003f64070 */
[----:B------:R-:W-:Y:S01]  /*2ef0*/  VIADD R28, R83, 0x48 ;  /* 0x00000048531c7836 */ /* 0x000fe20000000000 */
[C---:B------:R-:W-:Y:S01]  /*2f00*/  ISETP.GT.U32.AND P2, PT, R10.reuse, R230, PT ;  /* 0x000000e60a00720c */ /* 0x040fe20003f44070 */
[----:B------:R-:W-:Y:S01]  /*2f10*/  IMAD.HI.U32 R3, R9, R198, RZ ;  /* 0x000000c609037227 */ /* 0x000fe200078e00ff */
[----:B------:R-:W-:-:S02]  /*2f20*/  ISETP.GT.U32.AND P4, PT, R10, R178, PT ;  /* 0x000000b20a00720c */ /* 0x000fc40003f84070 */
[----:B------:R-:W-:Y:S01]  /*2f30*/  IABS R200, R20 ;  /* 0x0000001400c87213 */ /* 0x000fe20000000000 */
[----:B------:R-:W-:Y:S01]  /*2f40*/  IMAD.MOV R3, RZ, RZ, -R3 ;  /* 0x000000ffff037224 */ /* 0x000fe200078e0a03 */
[----:B------:R-:W-:Y:S01]  /*2f50*/  @!P1 IADD3 R19, PT, PT, -R19, RZ, RZ ;  /* 0x000000ff13139210 */ /* 0x000fe20007ffe1ff */
[----:B------:R-:W-:Y:S01]  /*2f60*/  @!P6 IMAD.IADD R206, R206, 0x1, -R10 ;  /* 0x00000001cecee824 */ /* 0x000fe200078e0a0a */
[----:B------:R-:W-:Y:S01]  /*2f70*/  IABS R184, R28 ;  /* 0x0000001c00b87213 */ /* 0x000fe20000000000 */
[----:B------:R-:W-:Y:S02]  /*2f80*/  IMAD R198, R10, R3, R198 ;  /* 0x000000030ac67224 */ /* 0x000fe400078e02c6 */
[----:B------:R-:W-:Y:S01]  /*2f90*/  @!P3 IADD3 R208, PT, PT, R208, -R10, RZ ;  /* 0x8000000ad0d0b210 */ /* 0x000fe20007ffe0ff */
[C---:B------:R-:W-:Y:S01]  /*2fa0*/  IMAD.HI.U32 R3, R9.reuse, R202, RZ ;  /* 0x000000ca09037227 */ /* 0x040fe200078e00ff */
[----:B------:R-:W-:Y:S02]  /*2fb0*/  @!P2 IADD3 R230, PT, PT, R230, -R10, RZ ;  /* 0x8000000ae6e6a210 */ /* 0x000fe40007ffe0ff */
[----:B------:R-:W-:Y:S01]  /*2fc0*/  ISETP.GT.U32.AND P6, PT, R10, R206, PT ;  /* 0x000000ce0a00720c */ /* 0x000fe20003fc4070 */
[----:B------:R-:W-:Y:S01]  /*2fd0*/  @!P4 IMAD.IADD R178, R178, 0x1, -R10 ;  /* 0x00000001b2b2c824 */ /* 0x000fe200078e0a0a */
[C---:B------:R-:W-:Y:S01]  /*2fe0*/  ISETP.GT.U32.AND P2, PT, R10.reuse, R198, PT ;  /* 0x000000c60a00720c */ /* 0x040fe20003f44070 */
[----:B------:R-:W-:Y:S01]  /*2ff0*/  IMAD.MOV R3, RZ, RZ, -R3 ;  /* 0x000000ffff037224 */ /* 0x000fe200078e0a03 */
[----:B------:R-:W-:Y:S01]  /*3000*/  ISETP.GT.U32.AND P4, PT, R10, R208, PT ;  /* 0x000000d00a00720c */ /* 0x000fe20003f84070 */
[----:B------:R-:W-:Y:S01]  /*3010*/  IMAD.HI.U32 R2, R9, R200, RZ ;  /* 0x000000c809027227 */ /* 0x000fe200078e00ff */
[----:B------:R-:W-:-:S03]  /*3020*/  ISETP.GE.AND P3, PT, R12, RZ, PT ;  /* 0x000000ff0c00720c */ /* 0x000fc60003f66270 */
[----:B------:R-:W-:Y:S02]  /*3030*/  IMAD R202, R10, R3, R202 ;  /* 0x000000030aca7224 */ /* 0x000fe400078e02ca */
[----:B------:R-:W-:Y:S02]  /*3040*/  IMAD.MOV R23, RZ, RZ, -R2 ;  /* 0x000000ffff177224 */ /* 0x000fe400078e0a02 */
[--C-:B------:R-:W-:Y:S01]  /*3050*/  @!P6 IMAD.IADD R206, R206, 0x1, -R10.reuse ;  /* 0x00000001cecee824 */ /* 0x100fe200078e0a0a */
[----:B------:R-:W-:Y:S01]  /*3060*/  ISETP.GE.AND P6, PT, R8, RZ, PT ;  /* 0x000000ff0800720c */ /* 0x000fe20003fc6270 */
[--C-:B------:R-:W-:Y:S01]  /*3070*/  @!P2 IMAD.IADD R198, R198, 0x1, -R10.reuse ;  /* 0x00000001c6c6a824 */ /* 0x100fe200078e0a0a */
[----:B------:R-:W-:Y:S01]  /*3080*/  ISETP.GT.U32.AND P2, PT, R10, R178, PT ;  /* 0x000000b20a00720c */ /* 0x000fe20003f44070 */
[----:B------:R-:W-:Y:S01]  /*3090*/  @!P4 IMAD.IADD R208, R208, 0x1, -R10 ;  /* 0x00000001d0d0c824 */ /* 0x000fe200078e0a0a */
[C---:B------:R-:W-:Y:S01]  /*30a0*/  ISETP.GT.U32.AND P4, PT, R10.reuse, R202, PT ;  /* 0x000000ca0a00720c */ /* 0x040fe20003f84070 */
[C---:B------:R-:W-:Y:S01]  /*30b0*/  IMAD R200, R10.reuse, R23, R200 ;  /* 0x000000170ac87224 */ /* 0x040fe200078e02c8 */
[----:B------:R-:W-:Y:S01]  /*30c0*/  ISETP.GT.U32.AND P1, PT, R10, R198, PT ;  /* 0x000000c60a00720c */ /* 0x000fe20003f24070 */
[----:B------:R-:W-:-:S02]  /*30d0*/  VIADD R8, R83, 0x30 ;  /* 0x0000003053087836 */ /* 0x000fc40000000000 */
[----:B------:R-:W-:Y:S01]  /*30e0*/  @!P5 IMAD.MOV R230, RZ, RZ, -R230 ;  /* 0x000000ffffe6d224 */ /* 0x000fe200078e0ae6 */
[----:B------:R-:W-:Y:S01]  /*30f0*/  ISETP.GT.U32.AND P5, PT, R10, R200, PT ;  /* 0x000000c80a00720c */ /* 0x000fe20003fa4070 */
[----:B------:R-:W-:Y:S01]  /*3100*/  @!P3 IMAD.MOV R208, RZ, RZ, -R208 ;  /* 0x000000ffffd0b224 */ /* 0x000fe200078e0ad0 */
[----:B------:R-:W-:Y:S01]  /*3110*/  IABS R204, R8 ;  /* 0x0000000800cc7213 */ /* 0x000fe20000000000 */
[----:B------:R-:W-:Y:S01]  /*3120*/  @!P6 IMAD.MOV R206, RZ, RZ, -R206 ;  /* 0x000000ffffcee224 */ /* 0x000fe200078e0ace */
[----:B------:R-:W-:Y:S01]  /*3130*/  ISETP.GE.AND P6, PT, R6, RZ, PT ;  /* 0x000000ff0600720c */ /* 0x000fe20003fc6270 */
[----:B------:R-:W-:Y:S01]  /*3140*/  VIADD R6, R83, 0x31 ;  /* 0x0000003153067836 */ /* 0x000fe20000000000 */
[----:B------:R-:W-:Y:S01]  /*3150*/  @!P2 IADD3 R178, PT, PT, R178, -R10, RZ ;  /* 0x8000000ab2b2a210 */ /* 0x000fe20007ffe0ff */
[----:B------:R-:W-:Y:S01]  /*3160*/  @!P4 IMAD.IADD R202, R202, 0x1, -R10 ;  /* 0x00000001cacac824 */ /* 0x000fe200078e0a0a */
[----:B------:R-:W-:Y:S01]  /*3170*/  ISETP.GE.AND P2, PT, R16, RZ, PT ;  /* 0x000000ff1000720c */ /* 0x000fe20003f46270 */
[----:B------:R-:W-:Y:S01]  /*3180*/  IMAD.HI.U32 R2, R9, R204, RZ ;  /* 0x000000cc09027227 */ /* 0x000fe200078e00ff */
[----:B------:R-:W-:-:S02]  /*3190*/  IABS R210, R6 ;  /* 0x0000000600d27213 */ /* 0x000fc40000000000 */
[----:B------:R-:W-:Y:S01]  /*31a0*/  ISETP.GT.U32.AND P3, PT, R10, R202, PT ;  /* 0x000000ca0a00720c */ /* 0x000fe20003f64070 */
[----:B------:R-:W-:Y:S01]  /*31b0*/  IMAD.MOV R3, RZ, RZ, -R2 ;  /* 0x000000ffff037224 */ /* 0x000fe200078e0a02 */
[----:B------:R-:W-:Y:S01]  /*31c0*/  @!P5 IADD3 R200, PT, PT, R200, -R10, RZ ;  /* 0x8000000ac8c8d210 */ /* 0x000fe20007ffe0ff */
[----:B------:R-:W-:Y:S01]  /*31d0*/  @!P1 IMAD.IADD R198, R198, 0x1, -R10 ;  /* 0x00000001c6c69824 */ /* 0x000fe200078e0a0a */
[----:B------:R-:W-:Y:S01]  /*31e0*/  ISETP.GE.AND P5, PT, R25, RZ, PT ;  /* 0x000000ff1900720c */ /* 0x000fe20003fa6270 */
[C---:B------:R-:W-:Y:S01]  /*31f0*/  IMAD R204, R10.reuse, R3, R204 ;  /* 0x000000030acc7224 */ /* 0x040fe200078e02cc */
[----:B------:R-:W-:Y:S01]  /*3200*/  ISETP.GT.U32.AND P4, PT, R10, R200, PT ;  /* 0x000000c80a00720c */ /* 0x000fe20003f84070 */
[----:B------:R-:W-:Y:S01]  /*3210*/  IMAD.HI.U32 R2, R9, R210, RZ ;  /* 0x000000d209027227 */ /* 0x000fe200078e00ff */
[----:B------:R-:W-:Y:S02]  /*3220*/  ISETP.GE.AND P1, PT, R20, RZ, PT ;  /* 0x000000ff1400720c */ /* 0x000fe40003f26270 */
[----:B------:R-:W-:Y:S01]  /*3230*/  @!P6 IADD3 R178, PT, PT, -R178, RZ, RZ ;  /* 0x000000ffb2b2e210 */ /* 0x000fe20007ffe1ff */
[----:B------:R-:W-:Y:S01]  /*3240*/  @!P2 IMAD.MOV R198, RZ, RZ, -R198 ;  /* 0x000000ffffc6a224 */ /* 0x000fe200078e0ac6 */
[----:B------:R-:W-:Y:S01]  /*3250*/  ISETP.GT.U32.AND P2, PT, R10, R204, PT ;  /* 0x000000cc0a00720c */ /* 0x000fe20003f44070 */
[----:B------:R-:W-:Y:S01]  /*3260*/  IMAD.MOV R3, RZ, RZ, -R2 ;  /* 0x000000ffff037224 */ /* 0x000fe200078e0a02 */
[----:B------:R-:W-:Y:S01]  /*3270*/  @!P3 IADD3 R202, PT, PT, R202, -R10, RZ ;  /* 0x8000000acacab210 */ /* 0x000fe20007ffe0ff */
[C---:B------:R-:W-:Y:S01]  /*3280*/  VIADD R12, R83.reuse, 0x32 ;  /* 0x00000032530c7836 */ /* 0x040fe20000000000 */
[----:B------:R-:W-:Y:S01]  /*3290*/  ISETP.GE.AND P6, PT, R8, RZ, PT ;  /* 0x000000ff0800720c */ /* 0x000fe20003fc6270 */
[----:B------:R-:W-:Y:S01]  /*32a0*/  IMAD R210, R10, R3, R210 ;  /* 0x000000030ad27224 */ /* 0x000fe200078e02d2 */
[C---:B------:R-:W-:Y:S01]  /*32b0*/  IADD3 R20, PT, PT, R83.reuse, 0x39, RZ ;  /* 0x0000003953147810 */ /* 0x040fe20007ffe0ff */
[----:B------:R-:W-:Y:S01]  /*32c0*/  @!P5 IMAD.MOV R202, RZ, RZ, -R202 ;  /* 0x000000ffffcad224 */ /* 0x000fe200078e0aca */
[----:B------:R-:W-:Y:S01]  /*32d0*/  IABS R196, R12 ;  /* 0x0000000c00c47213 */ /* 0x000fe20000000000 */
[--C-:B------:R-:W-:Y:S01]  /*32e0*/  @!P4 IMAD.IADD R200, R200, 0x1, -R10.reuse ;  /* 0x00000001c8c8c824 */ /* 0x100fe200078e0a0a */
[----:B------:R-:W-:Y:S01]  /*32f0*/  ISETP.GT.U32.AND P5, PT, R10, R210, PT ;  /* 0x000000d20a00720c */ /* 0x000fe20003fa4070 */
[C---:B------:R-:W-:Y:S01]  /*3300*/  VIADD R8, R83.reuse, 0x34 ;  /* 0x0000003453087836 */ /* 0x040fe20000000000 */
[----:B------:R-:W-:Y:S01]  /*3310*/  ISETP.GE.AND P4, PT, R6, RZ, PT ;  /* 0x000000ff0600720c */ /* 0x000fe20003f86270 */
[----:B------:R-:W-:Y:S01]  /*3320*/  @!P2 IMAD.IADD R204, R204, 0x1, -R10 ;  /* 0x00000001cccca824 */ /* 0x000fe200078e0a0a */
[----:B------:R-:W-:Y:S01]  /*3330*/  @!P1 IADD3 R200, PT, PT, -R200, RZ, RZ ;  /* 0x000000ffc8c89210 */ /* 0x000fe20007ffe1ff */
[----:B------:R-:W-:Y:S01]  /*3340*/  VIADD R6, R83, 0x33 ;  /* 0x0000003353067836 */ /* 0x000fe20000000000 */
[----:B------:R-:W-:Y:S01]  /*3350*/  IABS R214, R8 ;  /* 0x0000000800d67213 */ /* 0x000fe20000000000 */
[----:B------:R-:W-:Y:S01]  /*3360*/  IMAD.HI.U32 R2, R9, R196, RZ ;  /* 0x000000c409027227 */ /* 0x000fe200078e00ff */
[----:B------:R-:W-:-:S02]  /*3370*/  ISETP.GT.U32.AND P1, PT, R10, R204, PT ;  /* 0x000000cc0a00720c */ /* 0x000fc40003f24070 */
[----:B------:R-:W-:Y:S01]  /*3380*/  IABS R212, R6 ;  /* 0x0000000600d47213 */ /* 0x000fe20000000000 */
[----:B------:R-:W-:Y:S01]  /*3390*/  IMAD.MOV R3, RZ, RZ, -R2 ;  /* 0x000000ffff037224 */ /* 0x000fe200078e0a02 */
[----:B------:R-:W-:Y:S01]  /*33a0*/  ISETP.GE.AND P2, PT, R6, RZ, PT ;  /* 0x000000ff0600720c */ /* 0x000fe20003f46270 */
[----:B------:R-:W-:Y:S01]  /*33b0*/  @!P5 IMAD.IADD R210, R210, 0x1, -R10 ;  /* 0x00000001d2d2d824 */ /* 0x000fe200078e0a0a */
[----:B------:R-:W-:Y:S01]  /*33c0*/  ISETP.GE.AND P3, PT, R12, RZ, PT ;  /* 0x000000ff0c00720c */ /* 0x000fe20003f66270 */
[C---:B------:R-:W-:Y:S01]  /*33d0*/  IMAD R196, R10.reuse, R3, R196 ;  /* 0x000000030ac47224 */ /* 0x040fe200078e02c4 */
[----:B------:R-:W-:Y:S01]  /*33e0*/  IADD3 R12, PT, PT, R83, 0x36, RZ ;  /* 0x00000036530c7810 */ /* 0x000fe20007ffe0ff */
[----:B------:R-:W-:Y:S01]  /*33f0*/  IMAD.HI.U32 R2, R9, R212, RZ ;  /* 0x000000d409027227 */ /* 0x000fe200078e00ff */
[----:B------:R-:W-:Y:S02]  /*3400*/  ISETP.GT.U32.AND P5, PT, R10, R210, PT ;  /* 0x000000d20a00720c */ /* 0x000fe40003fa4070 */
[----:B------:R-:W-:Y:S01]  /*3410*/  IABS R232, R12 ;  /* 0x0000000c00e87213 */ /* 0x000fe20000000000 */
[----:B------:R-:W-:Y:S01]  /*3420*/  @!P1 IMAD.IADD R204, R204, 0x1, -R10 ;  /* 0x00000001cccc9824 */ /* 0x000fe200078e0a0a */
[----:B------:R-:W-:Y:S01]  /*3430*/  ISETP.GT.U32.AND P1, PT, R10, R196, PT ;  /* 0x000000c40a00720c */ /* 0x000fe20003f24070 */
[----:B------:R-:W-:Y:S01]  /*3440*/  VIADD R6, R83, 0x35 ;  /* 0x0000003553067836 */ /* 0x000fe20000000000 */
[----:B------:R-:W-:Y:S01]  /*3450*/  IADD3 R23, PT, PT, -R2, RZ, RZ ;  /* 0x000000ff02177210 */ /* 0x000fe20007ffe1ff */
[----:B------:R-:W-:Y:S01]  /*3460*/  IMAD.HI.U32 R3, R9, R214, RZ ;  /* 0x000000d609037227 */ /* 0x000fe200078e00ff */
[----:B------:R-:W-:-:S02]  /*3470*/  IABS R240, R20 ;  /* 0x0000001400f07213 */ /* 0x000fc40000000000 */
[----:B------:R-:W-:Y:S01]  /*3480*/  IABS R216, R6 ;  /* 0x0000000600d87213 */ /* 0x000fe20000000000 */
[----:B------:R-:W-:Y:S02]  /*3490*/  IMAD.MOV R3, RZ, RZ, -R3 ;  /* 0x000000ffff037224 */ /* 0x000fe400078e0a03 */
[----:B------:R-:W-:Y:S01]  /*34a0*/  IMAD R212, R10, R23, R212 ;  /* 0x000000170ad47224 */ /* 0x000fe200078e02d4 */
[----:B------:R-:W-:Y:S01]  /*34b0*/  @!P5 IADD3 R210, PT, PT, R210, -R10, RZ ;  /* 0x8000000ad2d2d210 */ /* 0x000fe20007ffe0ff */
[C---:B------:R-:W-:Y:S02]  /*34c0*/  IMAD R214, R10.reuse, R3, R214 ;  /* 0x000000030ad67224 */ /* 0x040fe400078e02d6 */
[----:B------:R-:W-:Y:S01]  /*34d0*/  IMAD.HI.U32 R2, R9, R216, RZ ;  /* 0x000000d809027227 */ /* 0x000fe200078e00ff */
[----:B------:R-:W-:Y:S02]  /*34e0*/  ISETP.GT.U32.AND P5, PT, R10, R212, PT ;  /* 0x000000d40a00720c */ /* 0x000fe40003fa4070 */
[----:B------:R-:W-:Y:S01]  /*34f0*/  @!P4 IADD3 R210, PT, PT, -R210, RZ, RZ ;  /* 0x000000ffd2d2c210 */ /* 0x000fe20007ffe1ff */
[----:B------:R-:W-:-:S02]  /*3500*/  @!P1 IMAD.IADD R196, R196, 0x1, -R10 ;  /* 0x00000001c4c49824 */ /* 0x000fc400078e0a0a */
[----:B------:R-:W-:Y:S01]  /*3510*/  @!P6 IMAD.MOV R204, RZ, RZ, -R204 ;  /* 0x000000ffffcce224 */ /* 0x000fe200078e0acc */
[C---:B------:R-:W-:Y:S01]  /*3520*/  ISETP.GT.U32.AND P6, PT, R10.reuse, R214, PT ;  /* 0x000000d60a00720c */ /* 0x040fe20003fc4070 */
[----:B------:R-:W-:Y:S01]  /*3530*/  IMAD.MOV R3, RZ, RZ, -R2 ;  /* 0x000000ffff037224 */ /* 0x000fe200078e0a02 */
[C---:B------:R-:W-:Y:S01]  /*3540*/  ISETP.GT.U32.AND P1, PT, R10.reuse, R196, PT ;  /* 0x000000c40a00720c */ /* 0x040fe20003f24070 */
[----:B------:R-:W-:Y:S02]  /*3550*/  VIADD R16, R83, 0x37 ;  /* 0x0000003753107836 */ /* 0x000fe40000000000 */
[----:B------:R-:W-:Y:S02]  /*3560*/  IMAD R216, R10, R3, R216 ;  /* 0x000000030ad87224 */ /* 0x000fe400078e02d8 */
[----:B------:R-:W-:Y:S01]  /*3570*/  @!P5 IMAD.IADD R212, R212, 0x1, -R10 ;  /* 0x00000001d4d4d824 */ /* 0x000fe200078e0a0a */
[----:B------:R-:W-:Y:S01]  /*3580*/  IABS R236, R16 ;  /* 0x0000001000ec7213 */ /* 0x000fe20000000000 */
[----:B------:R-:W-:Y:S01]  /*3590*/  IMAD.HI.U32 R2, R9, R232, RZ ;  /* 0x000000e809027227 */ /* 0x000fe200078e00ff */
[----:B------:R-:W-:-:S02]  /*35a0*/  ISETP.GT.U32.AND P4, PT, R10, R216, PT ;  /* 0x000000d80a00720c */ /* 0x000fc40003f84070 */
[----:B------:R-:W-:Y:S01]  /*35b0*/  ISETP.GE.AND P5, PT, R6, RZ, PT ;  /* 0x000000ff0600720c */ /* 0x000fe20003fa6270 */
[--C-:B------:R-:W-:Y:S01]  /*35c0*/  @!P6 IMAD.IADD R214, R214, 0x1, -R10.reuse ;  /* 0x00000001d6d6e824 */ /* 0x100fe200078e0a0a */
[----:B------:R-:W-:Y:S01]  /*35d0*/  ISETP.GT.U32.AND P6, PT, R10, R212, PT ;  /* 0x000000d40a00720c */ /* 0x000fe20003fc4070 */
[----:B------:R-:W-:Y:S01]  /*35e0*/  @!P1 IMAD.IADD R196, R196, 0x1, -R10 ;  /* 0x00000001c4c49824 */ /* 0x000fe200078e0a0a */
[----:B------:R-:W-:Y:S01]  /*35f0*/  ISETP.GE.AND P1, PT, R8, RZ, PT ;  /* 0x000000ff0800720c */ /* 0x000fe20003f26270 */
[----:B------:R-:W-:Y:S02]  /*3600*/  IMAD.MOV R23, RZ, RZ, -R2 ;  /* 0x000000ffff177224 */ /* 0x000fe400078e0a02 */
[----:B------:R-:W-:Y:S01]  /*3610*/  VIADD R8, R83, 0x38 ;  /* 0x0000003853087836 */ /* 0x000fe20000000000 */
[----:B------:R-:W-:Y:S01]  /*3620*/  @!P3 IADD3 R196, PT, PT, -R196, RZ, RZ ;  /* 0x000000ffc4c4b210 */ /* 0x000fe20007ffe1ff */
[----:B------:R-:W-:Y:S02]  /*3630*/  IMAD R232, R10, R23, R232 ;  /* 0x000000170ae87224 */ /* 0x000fe400078e02e8 */
[----:B------:R-:W-:Y:S01]  /*3640*/  @!P4 IMAD.IADD R216, R216, 0x1, -R10 ;  /* 0x00000001d8d8c824 */ /* 0x000fe200078e0a0a */
[----:B------:R-:W-:Y:S01]  /*3650*/  IABS R238, R8 ;  /* 0x0000000800ee7213 */ /* 0x000fe20000000000 */
[----:B------:R-:W-:Y:S01]  /*3660*/  IMAD.HI.U32 R3, R9, R236, RZ ;  /* 0x000000ec09037227 */ /* 0x000fe200078e00ff */
[----:B------:R-:W-:-:S02]  /*3670*/  ISETP.GT.U32.AND P4, PT, R10, R214, PT ;  /* 0x000000d60a00720c */ /* 0x000fc40003f84070 */
[----:B------:R-:W-:Y:S01]  /*3680*/  ISETP.GT.U32.AND P3, PT, R10, R216, PT ;  /* 0x000000d80a00720c */ /* 0x000fe20003f64070 */
[----:B------:R-:W-:Y:S01]  /*3690*/  @!P6 IMAD.IADD R212, R212, 0x1, -R10 ;  /* 0x00000001d4d4e824 */ /* 0x000fe200078e0a0a */
[----:B------:R-:W-:Y:S01]  /*36a0*/  ISETP.GT.U32.AND P6, PT, R10, R232, PT ;  /* 0x000000e80a00720c */ /* 0x000fe20003fc4070 */
[----:B------:R-:W-:Y:S02]  /*36b0*/  IMAD.MOV R3, RZ, RZ, -R3 ;  /* 0x000000ffff037224 */ /* 0x000fe400078e0a03 */
[----:B------:R-:W-:-:S04]  /*36c0*/  IMAD.HI.U32 R2, R9, R238, RZ ;  /* 0x000000ee09027227 */ /* 0x000fc800078e00ff */
[----:B------:R-:W-:Y:S02]  /*36d0*/  IMAD R236, R10, R3, R236 ;  /* 0x000000030aec7224 */ /* 0x000fe400078e02ec */
[----:B------:R-:W-:Y:S01]  /*36e0*/  IMAD.MOV R3, RZ, RZ, -R2 ;  /* 0x000000ffff037224 */ /* 0x000fe200078e0a02 */
[----:B------:R-:W-:Y:S01]  /*36f0*/  @!P4 IADD3 R214, PT, PT, R214, -R10, RZ ;  /* 0x8000000ad6d6c210 */ /* 0x000fe20007ffe0ff */
[----:B------:R-:W-:Y:S01]  /*3700*/  IMAD.HI.U32 R6, R9, R244, RZ ;  /* 0x000000f409067227 */ /* 0x000fe200078e00ff */
[----:B------:R-:W-:-:S03]  /*3710*/  ISETP.GT.U32.AND P4, PT, R10, R236, PT ;  /* 0x000000ec0a00720c */ /* 0x000fc60003f84070 */
[----:B------:R-:W-:Y:S02]  /*3720*/  IMAD R238, R10, R3, R238 ;  /* 0x000000030aee7224 */ /* 0x000fe400078e02ee */
[----:B------:R-:W-:Y:S02]  /*3730*/  @!P6 IMAD.IADD R232, R232, 0x1, -R10 ;  /* 0x00000001e8e8e824 */ /* 0x000fe400078e0a0a */
[----:B------:R-:W-:Y:S01]  /*3740*/  IMAD.MOV R25, RZ, RZ, -R6 ;  /* 0x000000ffff197224 */ /* 0x000fe200078e0a06 */
[C---:B------:R-:W-:Y:S01]  /*3750*/  ISETP.GT.U32.AND P6, PT, R10.reuse, R238, PT ;  /* 0x000000ee0a00720c */ /* 0x040fe20003fc4070 */
[----:B------:R-:W-:Y:S02]  /*3760*/  VIADD R6, R83, 0x3c ;  /* 0x0000003c53067836 */ /* 0x000fe40000000000 */
[----:B------:R-:W-:Y:S02]  /*3770*/  IMAD R244, R10, R25, R244 ;  /* 0x000000190af47224 */ /* 0x000fe400078e02f4 */
[----:B------:R-:W-:Y:S01]  /*3780*/  @!P4 IMAD.IADD R236, R236, 0x1, -R10 ;  /* 0x00000001ececc824 */ /* 0x000fe200078e0a0a */
[----:B------:R-:W-:Y:S01]  /*3790*/  IABS R246, R6 ;  /* 0x0000000600f67213 */ /* 0x000fe20000000000 */
[----:B------:R-:W-:Y:S01]  /*37a0*/  IMAD.HI.U32 R2, R9, R240, RZ ;  /* 0x000000f009027227 */ /* 0x000fe200078e00ff */
[----:B------:R-:W-:-:S02]  /*37b0*/  ISETP.GE.AND P4, PT, R16, RZ, PT ;  /* 0x000000ff1000720c */ /* 0x000fc40003f86270 */
[----:B------:R-:W-:Y:S01]  /*37c0*/  IADD3 R16, PT, PT, R83, 0x3e, RZ ;  /* 0x0000003e53107810 */ /* 0x000fe20007ffe0ff */
[----:B------:R-:W-:-:S03]  /*37d0*/  IMAD.HI.U32 R3, R9, R242, RZ ;  /* 0x000000f209037227 */ /* 0x000fc600078e00ff */
[----:B------:R-:W-:Y:S01]  /*37e0*/  IABS R194, R16 ;  /* 0x0000001000c27213 */ /* 0x000fe20000000000 */
[----:B------:R-:W-:Y:S01]  /*37f0*/  @!P6 IMAD.IADD R238, R238, 0x1, -R10 ;  /* 0x00000001eeeee824 */ /* 0x000fe200078e0a0a */
[C---:B------:R-:W-:Y:S01]  /*3800*/  ISETP.GT.U32.AND P6, PT, R10.reuse, R236, PT ;  /* 0x000000ec0a00720c */ /* 0x040fe20003fc4070 */
[----:B------:R-:W-:Y:S01]  /*3810*/  @!P2 IMAD.MOV R212, RZ, RZ, -R212 ;  /* 0x000000ffffd4a224 */ /* 0x000fe200078e0ad4 */
[----:B------:R-:W-:Y:S01]  /*3820*/  ISETP.GT.U32.AND P2, PT, R10, R232, PT ;  /* 0x000000e80a00720c */ /* 0x000fe20003f44070 */
[----:B------:R-:W-:Y:S01]  /*3830*/  IMAD.MOV R23, RZ, RZ, -R2 ;  /* 0x000000ffff177224 */ /* 0x000fe200078e0a02 */
[----:B------:R-:W-:Y:S01]  /*3840*/  IADD3 R3, PT, PT, -R3, RZ, RZ ;  /* 0x000000ff03037210 */ /* 0x000fe20007ffe1ff */
[----:B------:R-:W-:Y:S01]  /*3850*/  @!P3 IMAD.IADD R216, R216, 0x1, -R10 ;  /* 0x00000001d8d8b824 */ /* 0x000fe200078e0a0a */
[----:B------:R-:W-:Y:S01]  /*3860*/  ISETP.GE.AND P3, PT, R12, RZ, PT ;  /* 0x000000ff0c00720c */ /* 0x000fe20003f66270 */
[----:B------:R-:W-:Y:S01]  /*3870*/  IMAD R240, R10, R23, R240 ;  /* 0x000000170af07224 */ /* 0x000fe200078e02f0 */
[----:B------:R-:W-:Y:S01]  /*3880*/  IADD3 R12, PT, PT, R83, 0x3d, RZ ;  /* 0x0000003d530c7810 */ /* 0x000fe20007ffe0ff */
[----:B------:R-:W-:-:S03]  /*3890*/  IMAD.HI.U32 R2, R9, R246, RZ ;  /* 0x000000f609027227 */ /* 0x000fc600078e00ff */
[----:B------:R-:W-:Y:S01]  /*38a0*/  IABS R46, R12 ;  /* 0x0000000c002e7213 */ /* 0x000fe20000000000 */
[----:B------:R-:W-:Y:S01]  /*38b0*/  @!P6 IMAD.IADD R236, R236, 0x1, -R10 ;  /* 0x00000001ecece824 */ /* 0x000fe200078e0a0a */
[C---:B------:R-:W-:Y:S01]  /*38c0*/  ISETP.GT.U32.AND P6, PT, R10.reuse, R244, PT ;  /* 0x000000f40a00720c */ /* 0x040fe20003fc4070 */
[C---:B------:R-:W-:Y:S02]  /*38d0*/  IMAD R242, R10.reuse, R3, R242 ;  /* 0x000000030af27224 */ /* 0x040fe400078e02f2 */
[----:B------:R-:W-:Y:S01]  /*38e0*/  @!P5 IMAD.MOV R216, RZ, RZ, -R216 ;  /* 0x000000ffffd8d224 */ /* 0x000fe200078e0ad8 */
[----:B------:R-:W-:Y:S01]  /*38f0*/  ISETP.GT.U32.AND P5, PT, R10, R240, PT ;  /* 0x000000f00a00720c */ /* 0x000fe20003fa4070 */
[----:B------:R-:W-:Y:S01]  /*3900*/  IMAD.MOV R3, RZ, RZ, -R2 ;  /* 0x000000ffff037224 */ /* 0x000fe200078e0a02 */
[----:B------:R-:W-:Y:S01]  /*3910*/  @!P4 IADD3 R236, PT, PT, -R236, RZ, RZ ;  /* 0x000000ffececc210 */ /* 0x000fe20007ffe1ff */
[----:B------:R-:W-:Y:S01]  /*3920*/  @!P2 IMAD.IADD R232, R232, 0x1, -R10 ;  /* 0x00000001e8e8a824 */ /* 0x000fe200078e0a0a */
[C---:B------:R-:W-:Y:S01]  /*3930*/  ISETP.GT.U32.AND P2, PT, R10.reuse, R242, PT ;  /* 0x000000f20a00720c */ /* 0x040fe20003f44070 */
[----:B------:R-:W-:-:S02]  /*3940*/  IMAD R246, R10, R3, R246 ;  /* 0x000000030af67224 */ /* 0x000fc400078e02f6 */
[----:B------:R-:W-:-:S03]  /*3950*/  IMAD.HI.U32 R3, R9, R194, RZ ;  /* 0x000000c209037227 */ /* 0x000fc600078e00ff */
[----:B------:R-:W-:Y:S01]  /*3960*/  ISETP.GT.U32.AND P4, PT, R10, R246, PT ;  /* 0x000000f60a00720c */ /* 0x000fe20003f84070 */
[----:B------:R-:W-:Y:S02]  /*3970*/  @!P6 IMAD.IADD R244, R244, 0x1, -R10 ;  /* 0x00000001f4f4e824 */ /* 0x000fe400078e0a0a */
[----:B------:R-:W-:Y:S01]  /*3980*/  @!P1 IMAD.MOV R214, RZ, RZ, -R214 ;  /* 0x000000ffffd69224 */ /* 0x000fe200078e0ad6 */
[C---:B------:R-:W-:Y:S01]  /*3990*/  ISETP.GT.U32.AND P1, PT, R10.reuse, R238, PT ;  /* 0x000000ee0a00720c */ /* 0x040fe20003f24070 */
[----:B------:R-:W-:Y:S01]  /*39a0*/  IMAD.MOV R3, RZ, RZ, -R3 ;  /* 0x000000ffff037224 */ /* 0x000fe200078e0a03 */
[----:B------:R-:W-:Y:S01]  /*39b0*/  ISETP.GT.U32.AND P6, PT, R10, R244, PT ;  /* 0x000000f40a00720c */ /* 0x000fe20003fc4070 */
[----:B------:R-:W-:Y:S01]  /*39c0*/  @!P5 IMAD.IADD R240, R240, 0x1, -R10 ;  /* 0x00000001f0f0d824 */ /* 0x000fe200078e0a0a */
[----:B------:R-:W-:Y:S01]  /*39d0*/  @!P2 IADD3 R242, PT, PT, R242, -R10, RZ ;  /* 0x8000000af2f2a210 */ /* 0x000fe20007ffe0ff */
[----:B------:R-:W-:Y:S01]  /*39e0*/  IMAD R194, R10, R3, R194 ;  /* 0x000000030ac27224 */ /* 0x000fe200078e02c2 */
[----:B------:R-:W-:Y:S01]  /*39f0*/  ISETP.GE.AND P5, PT, R20, RZ, PT ;  /* 0x000000ff1400720c */ /* 0x000fe20003fa6270 */
[----:B------:R-:W-:Y:S01]  /*3a00*/  IMAD.HI.U32 R2, R9, R46, RZ ;  /* 0x0000002e09027227 */ /* 0x000fe200078e00ff */
[----:B------:R-:W-:-:S03]  /*3a10*/  ISETP.GT.U32.AND P2, PT, R10, R240, PT ;  /* 0x000000f00a00720c */ /* 0x000fc60003f44070 */
[----:B------:R-:W-:Y:S02]  /*3a20*/  IMAD.MOV R23, RZ, RZ, -R2 ;  /* 0x000000ffff177224 */ /* 0x000fe400078e0a02 */
[----:B------:R-:W-:Y:S01]  /*3a30*/  @!P1 IADD3 R238, PT, PT, R238, -R10, RZ ;  /* 0x8000000aeeee9210 */ /* 0x000fe20007ffe0ff */
[--C-:B------:R-:W-:Y:S01]  /*3a40*/  @!P4 IMAD.IADD R246, R246, 0x1, -R10.reuse ;  /* 0x00000001f6f6c824 */ /* 0x100fe200078e0a0a */
[----:B------:R-:W-:Y:S01]  /*3a50*/  ISETP.GE.AND P1, PT, R8, RZ, PT ;  /* 0x000000ff0800720c */ /* 0x000fe20003f26270 */
[----:B------:R-:W-:Y:S01]  /*3a60*/  @!P6 IMAD.IADD R244, R244, 0x1, -R10 ;  /* 0x00000001f4f4e824 */ /* 0x000fe200078e0a0a */
[C---:B------:R-:W-:Y:S01]  /*3a70*/  ISETP.GT.U32.AND P6, PT, R10.reuse, R194, PT ;  /* 0x000000c20a00720c */ /* 0x040fe20003fc4070 */
[C---:B------:R-:W-:Y:S01]  /*3a80*/  IMAD R46, R10.reuse, R23, R46 ;  /* 0x000000170a2e7224 */ /* 0x040fe200078e022e */
[C---:B------:R-:W-:Y:S01]  /*3a90*/  IADD3 R8, PT, PT, R83.reuse, 0x3f, RZ ;  /* 0x0000003f53087810 */ /* 0x040fe20007ffe0ff */
[----:B------:R-:W-:Y:S01]  /*3aa0*/  @!P3 IMAD.MOV R232, RZ, RZ, -R232 ;  /* 0x000000ffffe8b224 */ /* 0x000fe200078e0ae8 */
[----:B------:R-:W-:Y:S01]  /*3ab0*/  ISETP.GT.U32.AND P3, PT, R10, R242, PT ;  /* 0x000000f20a00720c */ /* 0x000fe20003f64070 */
[----:B------:R-:W-:Y:S01]  /*3ac0*/  @!P2 IMAD.IADD R240, R240, 0x1, -R10 ;  /* 0x00000001f0f0a824 */ /* 0x000fe200078e0a0a */
[----:B------:R-:W-:Y:S01]  /*3ad0*/  IABS R20, R8 ;  /* 0x0000000800147213 */ /* 0x000fe20000000000 */
[----:B------:R-:W-:Y:S01]  /*3ae0*/  VIADD R23, R83, 0x40 ;  /* 0x0000004053177836 */ /* 0x000fe20000000000 */
[----:B------:R-:W-:Y:S01]  /*3af0*/  ISETP.GT.U32.AND P2, PT, R10, R46, PT ;  /* 0x0000002e0a00720c */ /* 0x000fe20003f44070 */
[----:B------:R-:W-:Y:S01]  /*3b00*/  @!P5 IMAD.MOV R240, RZ, RZ, -R240 ;  /* 0x000000fffff0d224 */ /* 0x000fe200078e0af0 */
[----:B------:R-:W-:Y:S01]  /*3b10*/  ISETP.GE.AND P4, PT, R6, RZ, PT ;  /* 0x000000ff0600720c */ /* 0x000fe20003f86270 */
[----:B------:R-:W-:Y:S01]  /*3b20*/  IMAD.HI.U32 R2, R9, R20, RZ ;  /* 0x0000001409027227 */ /* 0x000fe200078e00ff */
[----:B------:R-:W-:-:S03]  /*3b30*/  IABS R112, R23 ;  /* 0x0000001700707213 */ /* 0x000fc60000000000 */
[----:B------:R-:W-:Y:S01]  /*3b40*/  @!P6 IMAD.IADD R194, R194, 0x1, -R10 ;  /* 0x00000001c2c2e824 */ /* 0x000fe200078e0a0a */
[----:B------:R-:W-:Y:S01]  /*3b50*/  ISETP.GT.U32.AND P6, PT, R10, R246, PT ;  /* 0x000000f60a00720c */ /* 0x000fe20003fc4070 */
[----:B------:R-:W-:Y:S01]  /*3b60*/  @!P1 IMAD.MOV R238, RZ, RZ, -R238 ;  /* 0x000000ffffee9224 */ /* 0x000fe200078e0aee */
[----:B------:R-:W-:Y:S01]  /*3b70*/  ISETP.GE.AND P1, PT, R26, RZ, PT ;  /* 0x000000ff1a00720c */ /* 0x000fe20003f26270 */
[----:B------:R-:W-:Y:S01]  /*3b80*/  @!P3 IMAD.IADD R242, R242, 0x1, -R10 ;  /* 0x00000001f2f2b824 */ /* 0x000fe200078e0a0a */
[----:B------:R-:W-:Y:S01]  /*3b90*/  IADD3 R3, PT, PT, -R2, RZ, RZ ;  /* 0x000000ff02037210 */ /* 0x000fe20007ffe1ff */
[----:B------:R-:W-:Y:S01]  /*3ba0*/  IMAD.HI.U32 R2, R9, R112, RZ ;  /* 0x0000007009027227 */ /* 0x000fe200078e00ff */
[----:B------:R-:W-:Y:S02]  /*3bb0*/  @!P2 IADD3 R46, PT, PT, R46, -R10, RZ ;  /* 0x8000000a2e2ea210 */ /* 0x000fe40007ffe0ff */
[C---:B------:R-:W-:Y:S01]  /*3bc0*/  ISETP.GT.U32.AND P5, PT, R10.reuse, R194, PT ;  /* 0x000000c20a00720c */ /* 0x040fe20003fa4070 */
[----:B------:R-:W-:Y:S01]  /*3bd0*/  IMAD R20, R10, R3, R20 ;  /* 0x000000030a147224 */ /* 0x000fe200078e0214 */
[----:B------:R-:W-:Y:S01]  /*3be0*/  ISETP.GE.AND P2, PT, R12, RZ, PT ;  /* 0x000000ff0c00720c */ /* 0x000fe20003f46270 */
[----:B------:R-:W-:Y:S01]  /*3bf0*/  IMAD.MOV R3, RZ, RZ, -R2 ;  /* 0x000000ffff037224 */ /* 0x000fe200078e0a02 */
[----:B------:R-:W-:Y:S01]  /*3c00*/  ISETP.GE.AND P3, PT, R27, RZ, PT ;  /* 0x000000ff1b00720c */ /* 0x000fe20003f66270 */
[----:B------:R-:W-:Y:S01]  /*3c10*/  VIADD R6, R83, 0x41 ;  /* 0x0000004153067836 */ /* 0x000fe20000000000 */
[----:B------:R-:W-:Y:S01]  /*3c20*/  @!P6 IADD3 R246, PT, PT, R246, -R10, RZ ;  /* 0x8000000af6f6e210 */ /* 0x000fe20007ffe0ff */
[----:B------:R-:W-:Y:S01]  /*3c30*/  @!P1 IMAD.MOV R242, RZ, RZ, -R242 ;  /* 0x000000fffff29224 */ /* 0x000fe200078e0af2 */
[C---:B------:R-:W-:Y:S01]  /*3c40*/  ISETP.GT.U32.AND P6, PT, R10.reuse, R20, PT ;  /* 0x000000140a00720c */ /* 0x040fe20003fc4070 */
[C---:B------:R-:W-:Y:S01]  /*3c50*/  IMAD R112, R10.reuse, R3, R112 ;  /* 0x000000030a707224 */ /* 0x040fe200078e0270 */
[----:B------:R-:W-:Y:S01]  /*3c60*/  ISETP.GT.U32.AND P1, PT, R10, R46, PT ;  /* 0x0000002e0a00720c */ /* 0x000fe20003f24070 */
[----:B------:R-:W-:Y:S01]  /*3c70*/  @!P4 IMAD.MOV R246, RZ, RZ, -R246 ;  /* 0x000000fffff6c224 */ /* 0x000fe200078e0af6 */
[----:B------:R-:W-:Y:S01]  /*3c80*/  IABS R192, R6 ;  /* 0x0000000600c07213 */ /* 0x000fe20000000000 */
[----:B------:R-:W-:Y:S01]  /*3c90*/  @!P5 IMAD.IADD R194, R194, 0x1, -R10 ;  /* 0x00000001c2c2d824 */ /* 0x000fe200078e0a0a */
[----:B------:R-:W-:Y:S01]  /*3ca0*/  ISETP.GE.AND P5, PT, R23, RZ, PT ;  /* 0x000000ff1700720c */ /* 0x000fe20003fa6270 */
[C---:B------:R-:W-:Y:S01]  /*3cb0*/  VIADD R26, R83.reuse, 0x45 ;  /* 0x00000045531a7836 */ /* 0x040fe20000000000 */
[----:B------:R-:W-:Y:S01]  /*3cc0*/  IADD3 R12, PT, PT, R83, 0x43, RZ ;  /* 0x00000043530c7810 */ /* 0x000fe20007ffe0ff */
[----:B------:R-:W-:-:S03]  /*3cd0*/  IMAD.HI.U32 R2, R9, R192, RZ ;  /* 0x000000c009027227 */ /* 0x000fc600078e00ff */
[----:B------:R-:W-:Y:S01]  /*3ce0*/  IABS R190, R12 ;  /* 0x0000000c00be7213 */ /* 0x000fe20000000000 */
[----:B------:R-:W-:Y:S01]  /*3cf0*/  IMAD.MOV R3, RZ, RZ, -R2 ;  /* 0x000000ffff037224 */ /* 0x000fe200078e0a02 */
[----:B------:R-:W-:Y:S01]  /*3d00*/  @!P6 IADD3 R20, PT, PT, R20, -R10, RZ ;  /* 0x8000000a1414e210 */ /* 0x000fe20007ffe0ff */
[----:B------:R-:W-:Y:S01]  /*3d10*/  @!P1 IMAD.IADD R46, R46, 0x1, -R10 ;  /* 0x000000012e2e9824 */ /* 0x000fe200078e0a0a */
[C---:B------:R-:W-:Y:S01]  /*3d20*/  ISETP.GT.U32.AND P6, PT, R10.reuse, R112, PT ;  /* 0x000000700a00720c */ /* 0x040fe20003fc4070 */
[----:B------:R-:W-:Y:S01]  /*3d30*/  IMAD R192, R10, R3, R192 ;  /* 0x000000030ac07224 */ /* 0x000fe200078e02c0 */
[----:B------:R-:W-:Y:S01]  /*3d40*/  ISETP.GE.AND P1, PT, R8, RZ, PT ;  /* 0x000000ff0800720c */ /* 0x000fe20003f26270 */
[----:B------:R-:W-:Y:S01]  /*3d50*/  VIADD R8, R83, 0x42 ;  /* 0x0000004253087836 */ /* 0x000fe20000000000 */
[----:B------:R-:W-:Y:S01]  /*3d60*/  IABS R188, R26 ;  /* 0x0000001a00bc7213 */ /* 0x000fe20000000000 */
[----:B------:R-:W-:Y:S01]  /*3d70*/  @!P2 IMAD.MOV R46, RZ, RZ, -R46 ;  /* 0x000000ffff2ea224 */ /* 0x000fe200078e0a2e */
[----:B------:R-:W-:Y:S01]  /*3d80*/  ISETP.GT.U32.AND P2, PT, R10, R192, PT ;  /* 0x000000c00a00720c */ /* 0x000fe20003f44070 */
[----:B------:R-:W-:Y:S01]  /*3d90*/  IMAD.HI.U32 R3, R9, R190, RZ ;  /* 0x000000be09037227 */ /* 0x000fe200078e00ff */
[----:B------:R-:W-:-:S03]  /*3da0*/  IABS R84, R8 ;  /* 0x0000000800547213 */ /* 0x000fc60000000000 */
[----:B------:R-:W-:Y:S01]  /*3db0*/  @!P3 IMAD.MOV R244, RZ, RZ, -R244 ;  /* 0x000000fffff4b224 */ /* 0x000fe200078e0af4 */
[----:B------:R-:W-:Y:S01]  /*3dc0*/  ISETP.GE.AND P3, PT, R16, RZ, PT ;  /* 0x000000ff1000720c */ /* 0x000fe20003f66270 */
[----:B------:R-:W-:Y:S01]  /*3dd0*/  @!P6 IMAD.IADD R112, R112, 0x1, -R10 ;  /* 0x000000017070e824 */ /* 0x000fe200078e0a0a */
[C---:B------:R-:W-:Y:S01]  /*3de0*/  ISETP.GT.U32.AND P6, PT, R10.reuse, R20, PT ;  /* 0x000000140a00720c */ /* 0x040fe20003fc4070 */
[----:B------:R-:W-:Y:S01]  /*3df0*/  IMAD.HI.U32 R2, R9, R84, RZ ;  /* 0x0000005409027227 */ /* 0x000fe200078e00ff */
[----:B------:R-:W-:Y:S02]  /*3e00*/  IADD3 R25, PT, PT, -R3, RZ, RZ ;  /* 0x000000ff03197210 */ /* 0x000fe40007ffe1ff */
[----:B------:R-:W-:Y:S01]  /*3e10*/  ISETP.GT.U32.AND P4, PT, R10, R112, PT ;  /* 0x000000700a00720c */ /* 0x000fe20003f84070 */
[----:B------:R-:W-:Y:S02]  /*3e20*/  IMAD.MOV R23, RZ, RZ, -R2 ;  /* 0x000000ffff177224 */ /* 0x000fe400078e0a02 */
[----:B------:R-:W-:-:S02]  /*3e30*/  VIADD R16, R83, 0x44 ;  /* 0x0000004453107836 */ /* 0x000fc40000000000 */
[C---:B------:R-:W-:Y:S02]  /*3e40*/  IMAD R84, R10.reuse, R23, R84 ;  /* 0x000000170a547224 */ /* 0x040fe400078e0254 */
[----:B------:R-:W-:Y:S01]  /*3e50*/  IMAD R190, R10, R25, R190 ;  /* 0x000000190abe7224 */ /* 0x000fe200078e02be */
[----:B------:R-:W-:Y:S01]  /*3e60*/  IABS R58, R16 ;  /* 0x00000010003a7213 */ /* 0x000fe20000000000 */
[--C-:B------:R-:W-:Y:S01]  /*3e70*/  @!P6 IMAD.IADD R20, R20, 0x1, -R10.reuse ;  /* 0x000000011414e824 */ /* 0x100fe200078e0a0a */
[----:B------:R-:W-:Y:S01]  /*3e80*/  ISETP.GT.U32.AND P6, PT, R10, R84, PT ;  /* 0x000000540a00720c */ /* 0x000fe20003fc4070 */
[----:B------:R-:W-:Y:S01]  /*3e90*/  @!P2 IMAD.IADD R192, R192, 0x1, -R10 ;  /* 0x00000001c0c0a824 */ /* 0x000fe200078e0a0a */
[----:B------:R-:W-:Y:S01]  /*3ea0*/  ISETP.GT.U32.AND P2, PT, R10, R190, PT ;  /* 0x000000be0a00720c */ /* 0x000fe20003f44070 */
[----:B------:R-:W-:Y:S01]  /*3eb0*/  IMAD.HI.U32 R2, R9, R58, RZ ;  /* 0x0000003a09027227 */ /* 0x000fe200078e00ff */
[----:B------:R-:W-:-:S03]  /*3ec0*/  @!P1 IADD3 R20, PT, PT, -R20, RZ, RZ ;  /* 0x000000ff14149210 */ /* 0x000fc60007ffe1ff */
[--C-:B------:R-:W-:Y:S01]  /*3ed0*/  @!P4 IMAD.IADD R112, R112, 0x1, -R10.reuse ;  /* 0x000000017070c824 */ /* 0x100fe200078e0a0a */
[----:B------:R-:W-:Y:S01]  /*3ee0*/  IADD3 R23, PT, PT, -R2, RZ, RZ ;  /* 0x000000ff02177210 */ /* 0x000fe20007ffe1ff */
[----:B------:R-:W-:Y:S01]  /*3ef0*/  IMAD.HI.U32 R3, R9, R188, RZ ;  /* 0x000000bc09037227 */ /* 0x000fe200078e00ff */
[----:B------:R-:W-:Y:S02]  /*3f00*/  ISETP.GE.AND P4, PT, R8, RZ, PT ;  /* 0x000000ff0800720c */ /* 0x000fe40003f86270 */
[----:B------:R-:W-:Y:S01]  /*3f10*/  IADD3 R8, PT, PT, R83, 0x46, RZ ;  /* 0x0000004653087810 */ /* 0x000fe20007ffe0ff */
[----:B------:R-:W-:Y:S01]  /*3f20*/  @!P6 IMAD.IADD R84, R84, 0x1, -R10 ;  /* 0x000000015454e824 */ /* 0x000fe200078e0a0a */
[C---:B------:R-:W-:Y:S01]  /*3f30*/  ISETP.GT.U32.AND P6, PT, R10.reuse, R192, PT ;  /* 0x000000c00a00720c */ /* 0x040fe20003fc4070 */
[----:B------:R-:W-:Y:S01]  /*3f40*/  IMAD R58, R10, R23, R58 ;  /* 0x000000170a3a7224 */ /* 0x000fe200078e023a */
[----:B------:R-:W-:Y:S01]  /*3f50*/  IABS R32, R8 ;  /* 0x0000000800207213 */ /* 0x000fe20000000000 */
[----:B------:R-:W-:Y:S01]  /*3f60*/  @!P2 IMAD.IADD R190, R190, 0x1, -R10 ;  /* 0x00000001bebea824 */ /* 0x000fe200078e0a0a */
[----:B------:R-:W-:Y:S01]  /*3f70*/  ISETP.GT.U32.AND P1, PT, R10, R84, PT ;  /* 0x000000540a00720c */ /* 0x000fe20003f24070 */
[----:B------:R-:W-:-:S02]  /*3f80*/  IMAD.MOV R3, RZ, RZ, -R3 ;  /* 0x000000ffff037224 */ /* 0x000fc400078e0a03 */
[----:B------:R-:W-:Y:S01]  /*3f90*/  IMAD.HI.U32 R2, R9, R32, RZ ;  /* 0x0000002009027227 */ /* 0x000fe200078e00ff */
[----:B------:R-:W-:-:S03]  /*3fa0*/  ISETP.GT.U32.AND P2, PT, R10, R190, PT ;  /* 0x000000be0a00720c */ /* 0x000fc60003f44070 */
[----:B------:R-:W-:Y:S02]  /*3fb0*/  IMAD R188, R10, R3, R188 ;  /* 0x000000030abc7224 */ /* 0x000fe400078e02bc */
[----:B------:R-:W-:Y:S01]  /*3fc0*/  @!P6 IMAD.IADD R192, R192, 0x1, -R10 ;  /* 0x00000001c0c0e824 */ /* 0x000fe200078e0a0a */
[----:B------:R-:W-:Y:S01]  /*3fd0*/  ISETP.GT.U32.AND P6, PT, R10, R58, PT ;  /* 0x0000003a0a00720c */ /* 0x000fe20003fc4070 */
[----:B------:R-:W-:Y:S02]  /*3fe0*/  VIADD R27, R83, 0x47 ;  /* 0x00000047531b7836 */ /* 0x000fe40000000000 */
[----:B------:R-:W-:Y:S01]  /*3ff0*/  IMAD.MOV R23, RZ, RZ, -R2 ;  /* 0x000000ffff177224 */ /* 0x000fe200078e0a02 */
[----:B------:R-:W-:Y:S01]  /*4000*/  @!P1 IADD3 R84, PT, PT, R84, -R10, RZ ;  /* 0x8000000a54549210 */ /* 0x000fe20007ffe0ff */
[----:B------:R-:W-:Y:S01]  /*4010*/  IMAD.HI.U32 R3, R9, R184, RZ ;  /* 0x000000b809037227 */ /* 0x000fe200078e00ff */
[----:B------:R-:W-:Y:S02]  /*4020*/  IABS R186, R27 ;  /* 0x0000001b00ba7213 */ /* 0x000fe40000000000 */
[C---:B------:R-:W-:Y:S01]  /*4030*/  ISETP.GT.U32.AND P1, PT, R10.reuse, R188, PT ;  /* 0x000000bc0a00720c */ /* 0x040fe20003f24070 */
[----:B------:R-:W-:Y:S01]  /*4040*/  IMAD R32, R10, R23, R32 ;  /* 0x000000170a207224 */ /* 0x000fe200078e0220 */
[----:B------:R-:W-:Y:S01]  /*4050*/  IADD3 R3, PT, PT, -R3, RZ, RZ ;  /* 0x000000ff03037210 */ /* 0x000fe20007ffe1ff */
[----:B------:R-:W-:-:S04]  /*4060*/  IMAD.HI.U32 R2, R9, R186, RZ ;  /* 0x000000ba09027227 */ /* 0x000fc800078e00ff */
[--C-:B------:R-:W-:Y:S01]  /*4070*/  @!P6 IMAD.IADD R58, R58, 0x1, -R10.reuse ;  /* 0x000000013a3ae824 */ /* 0x100fe200078e0a0a */
[----:B------:R-:W-:Y:S01]  /*4080*/  ISETP.GT.U32.AND P6, PT, R10, R32, PT ;  /* 0x000000200a00720c */ /* 0x000fe20003fc4070 */
[----:B------:R-:W-:Y:S01]  /*4090*/  @!P2 IMAD.IADD R190, R190, 0x1, -R10 ;  /* 0x00000001bebea824 */ /* 0x000fe200078e0a0a */
[----:B------:R-:W-:Y:S01]  /*40a0*/  ISETP.GE.AND P2, PT, R12, RZ, PT ;  /* 0x000000ff0c00720c */ /* 0x000fe20003f46270 */
[C---:B------:R-:W-:Y:S01]  /*40b0*/  VIADD R29, R83.reuse, 0x49 ;  /* 0x00000049531d7836 */ /* 0x040fe20000000000 */
[----:B------:R-:W-:Y:S01]  /*40c0*/  IADD3 R12, PT, PT, R83, 0x4a, RZ ;  /* 0x0000004a530c7810 */ /* 0x000fe20007ffe0ff */
[----:B------:R-:W-:Y:S02]  /*40d0*/  IMAD.MOV R23, RZ, RZ, -R2 ;  /* 0x000000ffff177224 */ /* 0x000fe400078e0a02 */
[----:B------:R-:W-:Y:S01]  /*40e0*/  @!P1 IMAD.IADD R188, R188, 0x1, -R10 ;  /* 0x00000001bcbc9824 */ /* 0x000fe200078e0a0a */
[----:B------:R-:W-:Y:S01]  /*40f0*/  IABS R98, R29 ;  /* 0x0000001d00627213 */ /* 0x000fe20000000000 */
[----:B------:R-:W-:Y:S01]  /*4100*/  IMAD R186, R10, R23, R186 ;  /* 0x000000170aba7224 */ /* 0x000fe200078e02ba */
[----:B------:R-:W-:Y:S01]  /*4110*/  IABS R182, R12 ;  /* 0x0000000c00b67213 */ /* 0x000fe20000000000 */
[----:B------:R-:W-:Y:S01]  /*4120*/  @!P3 IMAD.MOV R194, RZ, RZ, -R194 ;  /* 0x000000ffffc2b224 */ /* 0x000fe200078e0ac2 */
[----:B------:R-:W-:Y:S01]  /*4130*/  ISETP.GE.AND P3, PT, R6, RZ, PT ;  /* 0x000000ff0600720c */ /* 0x000fe20003f66270 */
[----:B------:R-:W-:Y:S01]  /*4140*/  IMAD R184, R10, R3, R184 ;  /* 0x000000030ab87224 */ /* 0x000fe200078e02b8 */
[----:B------:R-:W-:Y:S01]  /*4150*/  ISETP.GE.AND P1, PT, R16, RZ, PT ;  /* 0x000000ff1000720c */ /* 0x000fe20003f26270 */
[----:B------:R-:W-:Y:S01]  /*4160*/  @!P6 IMAD.IADD R32, R32, 0x1, -R10 ;  /* 0x000000012020e824 */ /* 0x000fe200078e0a0a */
[C---:B------:R-:W-:Y:S01]  /*4170*/  ISETP.GT.U32.AND P6, PT, R10.reuse, R188, PT ;  /* 0x000000bc0a00720c */ /* 0x040fe20003fc4070 */
[----:B------:R-:W-:Y:S01]  /*4180*/  @!P4 IMAD.MOV R84, RZ, RZ, -R84 ;  /* 0x000000ffff54c224 */ /* 0x000fe200078e0a54 */
[----:B------:R-:W-:Y:S01]  /*4190*/  ISETP.GT.U32.AND P4, PT, R10, R186, PT ;  /* 0x000000ba0a00720c */ /* 0x000fe20003f84070 */
[----:B------:R-:W-:-:S04]  /*41a0*/  IMAD.HI.U32 R6, R9, R98, RZ ;  /* 0x0000006209067227 */ /* 0x000fc800078e00ff */
[----:B------:R-:W-:Y:S01]  /*41b0*/  @!P2 IMAD.MOV R190, RZ, RZ, -R190 ;  /* 0x000000ffffbea224 */ /* 0x000fe200078e0abe */
[----:B------:R-:W-:Y:S01]  /*41c0*/  ISETP.GT.U32.AND P2, PT, R10, R184, PT ;  /* 0x000000b80a00720c */ /* 0x000fe20003f44070 */
[----:B------:R-:W-:Y:S01]  /*41d0*/  IMAD.MOV R25, RZ, RZ, -R6 ;  /* 0x000000ffff197224 */ /* 0x000fe200078e0a06 */
[----:B------:R-:W-:Y:S01]  /*41e0*/  @!P3 IADD3 R192, PT, PT, -R192, RZ, RZ ;  /* 0x000000ffc0c0b210 */ /* 0x000fe20007ffe1ff */
[----:B------:R-:W-:Y:S01]  /*41f0*/  VIADD R16, R83, 0x4b ;  /* 0x0000004b53107836 */ /* 0x000fe20000000000 */
[C---:B------:R-:W-:Y:S01]  /*4200*/  ISETP.GT.U32.AND P3, PT, R10.reuse, R32, PT ;  /* 0x000000200a00720c */ /* 0x040fe20003f64070 */
[----:B------:R-:W-:Y:S01]  /*4210*/  IMAD R98, R10, R25, R98 ;  /* 0x000000190a627224 */ /* 0x000fe200078e0262 */
[----:B------:R-:W-:Y:S01]  /*4220*/  @!P6 IADD3 R188, PT, PT, R188, -R10, RZ ;  /* 0x8000000abcbce210 */ /* 0x000fe20007ffe0ff */
[----:B------:R-:W-:Y:S01]  /*4230*/  @!P4 IMAD.IADD R186, R186, 0x1, -R10 ;  /* 0x00000001babac824 */ /* 0x000fe200078e0a0a */
[----:B------:R-:W-:Y:S01]  /*4240*/  IABS R70, R16 ;  /* 0x0000001000467213 */ /* 0x000fe20000000000 */
[----:B------:R-:W-:Y:S01]  /*4250*/  IMAD.HI.U32 R2, R9, R182, RZ ;  /* 0x000000b609027227 */ /* 0x000fe200078e00ff */
[----:B------:R-:W-:-:S02]  /*4260*/  ISETP.GT.U32.AND P6, PT, R10, R98, PT ;  /* 0x000000620a00720c */ /* 0x000fc40003fc4070 */
[----:B------:R-:W-:Y:S01]  /*4270*/  ISETP.GE.AND P4, PT, R27, RZ, PT ;  /* 0x000000ff1b00720c */ /* 0x000fe20003f86270 */
[----:B------:R-:W-:Y:S01]  /*4280*/  @!P2 IMAD.IADD R184, R184, 0x1, -R10 ;  /* 0x00000001b8b8a824 */ /* 0x000fe200078e0a0a */
[C---:B------:R-:W-:Y:S01]  /*4290*/  ISETP.GT.U32.AND P2, PT, R10.reuse, R186, PT ;  /* 0x000000ba0a00720c */ /* 0x040fe20003f44070 */
[----:B------:R-:W-:Y:S01]  /*42a0*/  @!P5 IMAD.MOV R112, RZ, RZ, -R112 ;  /* 0x000000ffff70d224 */ /* 0x000fe200078e0a70 */
[----:B------:R-:W-:Y:S01]  /*42b0*/  ISETP.GT.U32.AND P5, PT, R10, R58, PT ;  /* 0x0000003a0a00720c */ /* 0x000fe20003fa4070 */
[----:B------:R-:W-:Y:S02]  /*42c0*/  IMAD.MOV R23, RZ, RZ, -R2 ;  /* 0x000000ffff177224 */ /* 0x000fe400078e0a02 */
[----:B------:R-:W-:-:S04]  /*42d0*/  IMAD.HI.U32 R3, R9, R70, RZ ;  /* 0x0000004609037227 */ /* 0x000fc800078e00ff */
[----:B------:R-:W-:Y:S01]  /*42e0*/  IMAD R182, R10, R23, R182 ;  /* 0x000000170ab67224 */ /* 0x000fe200078e02b6 */
[----:B------:R-:W-:Y:S01]  /*42f0*/  IADD3 R3, PT, PT, -R3, RZ, RZ ;  /* 0x000000ff03037210 */ /* 0x000fe20007ffe1ff */
[--C-:B------:R-:W-:Y:S01]  /*4300*/  @!P6 IMAD.IADD R98, R98, 0x1, -R10.reuse ;  /* 0x000000016262e824 */ /* 0x100fe200078e0a0a */
[----:B------:R-:W-:Y:S01]  /*4310*/  ISETP.GT.U32.AND P6, PT, R10, R184, PT ;  /* 0x000000b80a00720c */ /* 0x000fe20003fc4070 */
[--C-:B------:R-:W-:Y:S01]  /*4320*/  @!P2 IMAD.IADD R186, R186, 0x1, -R10.reuse ;  /* 0x00000001babaa824 */ /* 0x100fe200078e0a0a */
[----:B------:R-:W-:Y:S01]  /*4330*/  ISETP.GT.U32.AND P2, PT, R10, R182, PT ;  /* 0x000000b60a00720c */ /* 0x000fe20003f44070 */
[----:B------:R-:W-:Y:S01]  /*4340*/  @!P5 IMAD.IADD R58, R58, 0x1, -R10 ;  /* 0x000000013a3ad824 */ /* 0x000fe200078e0a0a */
[----:B------:R-:W-:Y:S01]  /*4350*/  ISETP.GE.AND P5, PT, R26, RZ, PT ;  /* 0x000000ff1a00720c */ /* 0x000fe20003fa6270 */
[C---:B------:R-:W-:Y:S02]  /*4360*/  VIADD R25, R83.reuse, 0x4d ;  /* 0x0000004d53197836 */ /* 0x040fe40000000000 */
[----:B------:R-:W-:Y:S01]  /*4370*/  IMAD R70, R10, R3, R70 ;  /* 0x000000030a467224 */ /* 0x000fe200078e0246 */
[----:B------:R-:W-:Y:S01]  /*4380*/  @!P1 IADD3 R58, PT, PT, -R58, RZ, RZ ;  /* 0x000000ff3a3a9210 */ /* 0x000fe20007ffe1ff */
[--C-:B------:R-:W-:Y:S01]  /*4390*/  @!P3 IMAD.IADD R32, R32, 0x1, -R10.reuse ;  /* 0x000000012020b824 */ /* 0x100fe200078e0a0a */
[----:B------:R-:W-:Y:S01]  /*43a0*/  IABS R44, R25 ;  /* 0x00000019002c7213 */ /* 0x000fe20000000000 */
[C---:B------:R-:W-:Y:S01]  /*43b0*/  VIADD R26, R83.reuse, 0x4e ;  /* 0x0000004e531a7836 */ /* 0x040fe20000000000 */
[----:B------:R-:W-:Y:S01]  /*43c0*/  ISETP.GE.AND P3, PT, R8, RZ, PT ;  /* 0x000000ff0800720c */ /* 0x000fe20003f66270 */
[----:B------:R-:W-:Y:S01]  /*43d0*/  VIADD R8, R83, 0x4c ;  /* 0x0000004c53087836 */ /* 0x000fe20000000000 */
[----:B------:R-:W-:Y:S01]  /*43e0*/  @!P6 IADD3 R184, PT, PT, R184, -R10, RZ ;  /* 0x8000000ab8b8e210 */ /* 0x000fe20007ffe0ff */
[----:B------:R-:W-:Y:S01]  /*43f0*/  @!P2 IMAD.IADD R182, R182, 0x1, -R10 ;  /* 0x00000001b6b6a824 */ /* 0x000fe200078e0a0a */
[C---:B------:R-:W-:Y:S01]  /*4400*/  ISETP.GT.U32.AND P6, PT, R10.reuse, R70, PT ;  /* 0x000000460a00720c */ /* 0x040fe20003fc4070 */
[----:B------:R-:W-:Y:S01]  /*4410*/  IMAD.HI.U32 R3, R9, R44, RZ ;  /* 0x0000002c09037227 */ /* 0x000fe200078e00ff */
[----:B------:R-:W-:-:S02]  /*4420*/  ISETP.GT.U32.AND P1, PT, R10, R98, PT ;  /* 0x000000620a00720c */ /* 0x000fc40003f24070 */
[----:B------:R-:W-:Y:S01]  /*4430*/  IABS R180, R8 ;  /* 0x0000000800b47213 */ /* 0x000fe20000000000 */
[----:B------:R-:W-:Y:S01]  /*4440*/  @!P5 IMAD.MOV R188, RZ, RZ, -R188 ;  /* 0x000000ffffbcd224 */ /* 0x000fe200078e0abc */
[----:B------:R-:W-:Y:S01]  /*4450*/  ISETP.GT.U32.AND P5, PT, R10, R182, PT ;  /* 0x000000b60a00720c */ /* 0x000fe20003fa4070 */
[----:B------:R-:W-:Y:S01]  /*4460*/  @!P4 IMAD.MOV R186, RZ, RZ, -R186 ;  /* 0x000000ffffbac224 */ /* 0x000fe200078e0aba */
[----:B------:R-:W-:Y:S01]  /*4470*/  IADD3 R3, PT, PT, -R3, RZ, RZ ;  /* 0x000000ff03037210 */ /* 0x000fe20007ffe1ff */
[----:B------:R-:W-:Y:S01]  /*4480*/  IMAD.HI.U32 R2, R9, R180, RZ ;  /* 0x000000b409027227 */ /* 0x000fe200078e00ff */
[----:B------:R-:W-:Y:S02]  /*4490*/  IABS R176, R26 ;  /* 0x0000001a00b07213 */ /* 0x000fe40000000000 */
[----:B------:R-:W-:Y:S01]  /*44a0*/  ISETP.GE.AND P2, PT, R29, RZ, PT ;  /* 0x000000ff1d00720c */ /* 0x000fe20003f46270 */
[----:B------:R-:W-:Y:S01]  /*44b0*/  @!P6 IMAD.IADD R70, R70, 0x1, -R10 ;  /* 0x000000014646e824 */ /* 0x000fe200078e0a0a */
[----:B------:R-:W-:Y:S01]  /*44c0*/  ISETP.GE.AND P6, PT, R234, UR5, PT ;  /* 0x00000005ea007c0c */ /* 0x000fe2000bfc6270 */
[----:B------:R-:W-:Y:S01]  /*44d0*/  IMAD R44, R10, R3, R44 ;  /* 0x000000030a2c7224 */ /* 0x000fe200078e022c */
[----:B------:R-:W-:Y:S01]  /*44e0*/  @!P3 IADD3 R32, PT, PT, -R32, RZ, RZ ;  /* 0x000000ff2020b210 */ /* 0x000fe20007ffe1ff */
[----:B------:R-:W-:Y:S01]  /*44f0*/  IMAD.MOV R23, RZ, RZ, -R2 ;  /* 0x000000ffff177224 */ /* 0x000fe200078e0a02 */
[----:B------:R-:W-:Y:S01]  /*4500*/  SEL R2, R17, RZ, !P6 ;  /* 0x000000ff11027207 */ /* 0x000fe20007000000 */
[----:B------:R-:W-:Y:S01]  /*4510*/  @!P1 IMAD.IADD R98, R98, 0x1, -R10 ;  /* 0x0000000162629824 */ /* 0x000fe200078e0a0a */
[----:B------:R-:W-:Y:S01]  /*4520*/  ISETP.GT.U32.AND P6, PT, R10, R44, PT ;  /* 0x0000002c0a00720c */ /* 0x000fe20003fc4070 */
[----:B------:R-:W-:Y:S01]  /*4530*/  IMAD.HI.U32 R6, R9, R176, RZ ;  /* 0x000000b009067227 */ /* 0x000fe200078e00ff */
[----:B------:R-:W-:Y:S01]  /*4540*/  ISETP.GE.AND P1, PT, R28, RZ, PT ;  /* 0x000000ff1c00720c */ /* 0x000fe20003f26270 */
[----:B------:R-:W1:Y:S01]  /*4550*/  LDCU UR5, c[0x0][0x3b0] ;  /* 0x00007600ff0577ac */ /* 0x000e620008000800 */
[C---:B------:R-:W-:Y:S01]  /*4560*/  ISETP.GT.U32.AND P3, PT, R10.reuse, R70, PT ;  /* 0x000000460a00720c */ /* 0x040fe20003f64070 */
[----:B------:R-:W-:Y:S01]  /*4570*/  IMAD R180, R10, R23, R180 ;  /* 0x000000170ab47224 */ /* 0x000fe200078e02b4 */
[----:B------:R-:W-:Y:S01]  /*4580*/  @!P2 IADD3 R98, PT, PT, -R98, RZ, RZ ;  /* 0x000000ff6262a210 */ /* 0x000fe20007ffe1ff */
[----:B------:R-:W-:Y:S01]  /*4590*/  @!P5 IMAD.IADD R182, R182, 0x1, -R10 ;  /* 0x00000001b6b6d824 */ /* 0x000fe200078e0a0a */
[----:B------:R-:W-:Y:S01]  /*45a0*/  ISETP.GE.AND P5, PT, R12, RZ, PT ;  /* 0x000000ff0c00720c */ /* 0x000fe20003fa6270 */
[----:B------:R-:W-:Y:S01]  /*45b0*/  IMAD.MOV R23, RZ, RZ, -R6 ;  /* 0x000000ffff177224 */ /* 0x000fe200078e0a06 */
[C---:B------:R-:W-:Y:S01]  /*45c0*/  ISETP.GT.U32.AND P4, PT, R10.reuse, R180, PT ;  /* 0x000000b40a00720c */ /* 0x040fe20003f84070 */
[C---:B------:R-:W-:Y:S01]  /*45d0*/  VIADD R6, R83.reuse, 0x4f ;  /* 0x0000004f53067836 */ /* 0x040fe20000000000 */
[C---:B------:R-:W-:Y:S01]  /*45e0*/  IADD3 R28, PT, PT, R83.reuse, 0x5d, RZ ;  /* 0x0000005d531c7810 */ /* 0x040fe20007ffe0ff */
[----:B------:R-:W-:Y:S01]  /*45f0*/  IMAD R176, R10, R23, R176 ;  /* 0x000000170ab07224 */ /* 0x000fe200078e02b0 */
[----:B------:R-:W-:Y:S01]  /*4600*/  @!P6 IADD3 R44, PT, PT, R44, -R10, RZ ;  /* 0x8000000a2c2ce210 */ /* 0x000fe20007ffe0ff */
[----:B------:R-:W-:Y:S01]  /*4610*/  @!P1 IMAD.MOV R184, RZ, RZ, -R184 ;  /* 0x000000ffffb89224 */ /* 0x000fe200078e0ab8 */
[----:B------:R-:W-:Y:S01]  /*4620*/  IABS R174, R6 ;  /* 0x0000000600ae7213 */ /* 0x000fe20000000000 */
[----:B------:R-:W-:Y:S01]  /*4630*/  VIADD R12, R83, 0x51 ;  /* 0x00000051530c7836 */ /* 0x000fe20000000000 */
[----:B------:R-:W-:Y:S01]  /*4640*/  ISETP.NE.U32.AND P1, PT, R2, RZ, PT ;  /* 0x000000ff0200720c */ /* 0x000fe20003f25070 */
[----:B------:R-:W-:Y:S01]  /*4650*/  @!P3 IMAD.IADD R70, R70, 0x1, -R10 ;  /* 0x000000014646b824 */ /* 0x000fe200078e0a0a */
[----:B------:R-:W-:Y:S01]  /*4660*/  ISETP.GT.U32.AND P2, PT, R10, R176, PT ;  /* 0x000000b00a00720c */ /* 0x000fe20003f44070 */
[----:B------:R-:W-:Y:S01]  /*4670*/  IMAD.HI.U32 R2, R9, R174, RZ ;  /* 0x000000ae09027227 */ /* 0x000fe200078e00ff */
[----:B------:R-:W-:-:S02]  /*4680*/  IABS R170, R12 ;  /* 0x0000000c00aa7213 */ /* 0x000fc40000000000 */
[----:B------:R-:W-:Y:S01]  /*4690*/  ISETP.GE.AND P3, PT, R16, RZ, PT ;  /* 0x000000ff1000720c */ /* 0x000fe20003f66270 */
[----:B------:R-:W-:Y:S01]  /*46a0*/  @!P5 IMAD.MOV R182, RZ, RZ, -R182 ;  /* 0x000000ffffb6d224 */ /* 0x000fe200078e0ab6 */
[----:B------:R-:W-:Y:S01]  /*46b0*/  ISETP.GT.U32.AND P5, PT, R10, R44, PT ;  /* 0x0000002c0a00720c */ /* 0x000fe20003fa4070 */
[--C-:B------:R-:W-:Y:S01]  /*46c0*/  @!P4 IMAD.IADD R180, R180, 0x1, -R10.reuse ;  /* 0x00000001b4b4c824 */ /* 0x100fe200078e0a0a */
[----:B------:R-:W-:Y:S01]  /*46d0*/  ISETP.GE.AND P4, PT, R8, RZ, PT ;  /* 0x000000ff0800720c */ /* 0x000fe20003f86270 */
[C---:B------:R-:W-:Y:S01]  /*46e0*/  VIADD R8, R83.reuse, 0x50 ;  /* 0x0000005053087836 */ /* 0x040fe20000000000 */
[----:B------:R-:W-:Y:S01]  /*46f0*/  IADD3 R3, PT, PT, -R2, RZ, RZ ;  /* 0x000000ff02037210 */ /* 0x000fe20007ffe1ff */
[C---:B------:R-:W-:Y:S01]  /*4700*/  VIADD R27, R83.reuse, 0x5c ;  /* 0x0000005c531b7836 */ /* 0x040fe20000000000 */
[----:B------:R-:W-:Y:S01]  /*4710*/  ISETP.GT.U32.AND P6, PT, R10, R180, PT ;  /* 0x000000b40a00720c */ /* 0x000fe20003fc4070 */
[----:B------:R-:W-:Y:S01]  /*4720*/  @!P2 IMAD.IADD R176, R176, 0x1, -R10 ;  /* 0x00000001b0b0a824 */ /* 0x000fe200078e0a0a */
[----:B------:R-:W-:Y:S01]  /*4730*/  IABS R110, R8 ;  /* 0x00000008006e7213 */ /* 0x000fe20000000000 */
[C---:B------:R-:W-:Y:S01]  /*4740*/  IMAD R174, R10.reuse, R3, R174 ;  /* 0x000000030aae7224 */ /* 0x040fe200078e02ae */
[----:B------:R-:W-:Y:S01]  /*4750*/  IADD3 R16, PT, PT, R83, 0x53, RZ ;  /* 0x0000005353107810 */ /* 0x000fe20007ffe0ff */
[----:B------:R-:W-:Y:S01]  /*4760*/  @!P3 IMAD.MOV R70, RZ, RZ, -R70 ;  /* 0x000000ffff46b224 */ /* 0x000fe200078e0a46 */
[----:B------:R-:W-:Y:S01]  /*4770*/  ISETP.GT.U32.AND P2, PT, R10, R176, PT ;  /* 0x000000b00a00720c */ /* 0x000fe20003f44070 */
[----:B------:R-:W-:Y:S01]  /*4780*/  IMAD.HI.U32 R2, R9, R110, RZ ;  /* 0x0000006e09027227 */ /* 0x000fe200078e00ff */
[----:B------:R-:W-:-:S02]  /*4790*/  @!P5 IADD3 R44, PT, PT, R44, -R10, RZ ;  /* 0x8000000a2c2cd210 */ /* 0x000fc40007ffe0ff */
[C---:B------:R-:W-:Y:S01]  /*47a0*/  ISETP.GT.U32.AND P5, PT, R10.reuse, R174, PT ;  /* 0x000000ae0a00720c */ /* 0x040fe20003fa4070 */
[----:B------:R-:W-:Y:S01]  /*47b0*/  IMAD.MOV R3, RZ, RZ, -R2 ;  /* 0x000000ffff037224 */ /* 0x000fe200078e0a02 */
[----:B------:R-:W-:Y:S01]  /*47c0*/  ISETP.GE.AND P3, PT, R25, RZ, PT ;  /* 0x000000ff1900720c */ /* 0x000fe20003f66270 */
[----:B------:R-:W-:Y:S01]  /*47d0*/  IMAD.HI.U32 R2, R9, R170, RZ ;  /* 0x000000aa09027227 */ /* 0x000fe200078e00ff */
[----:B------:R-:W-:Y:S02]  /*47e0*/  IABS R164, R16 ;  /* 0x0000001000a47213 */ /* 0x000fe40000000000 */
[----:B------:R-:W-:Y:S01]  /*47f0*/  IABS R86, R27 ;  /* 0x0000001b00567213 */ /* 0x000fe20000000000 */
[----:B------:R-:W-:Y:S01]  /*4800*/  IMAD R110, R10, R3, R110 ;  /* 0x000000030a6e7224 */ /* 0x000fe200078e026e */
[----:B------:R-:W-:Y:S01]  /*4810*/  IABS R42, R28 ;  /* 0x0000001c002a7213 */ /* 0x000fe20000000000 */
[----:B------:R-:W-:Y:S02]  /*4820*/  IMAD.MOV R3, RZ, RZ, -R2 ;  /* 0x000000ffff037224 */ /* 0x000fe400078e0a02 */
[--C-:B------:R-:W-:Y:S01]  /*4830*/  @!P2 IMAD.IADD R176, R176, 0x1, -R10.reuse ;  /* 0x00000001b0b0a824 */ /* 0x100fe200078e0a0a */
[----:B------:R-:W-:Y:S01]  /*4840*/  ISETP.GE.AND P2, PT, R6, RZ, PT ;  /* 0x000000ff0600720c */ /* 0x000fe20003f46270 */
[----:B------:R-:W-:Y:S01]  /*4850*/  @!P5 IMAD.IADD R174, R174, 0x1, -R10 ;  /* 0x00000001aeaed824 */ /* 0x000fe200078e0a0a */
[C---:B------:R-:W-:Y:S01]  /*4860*/  ISETP.GT.U32.AND P5, PT, R10.reuse, R110, PT ;  /* 0x0000006e0a00720c */ /* 0x040fe20003fa4070 */
[----:B------:R-:W-:-:S02]  /*4870*/  IMAD R170, R10, R3, R170 ;  /* 0x000000030aaa7224 */ /* 0x000fc400078e02aa */
[C---:B------:R-:W-:Y:S02]  /*4880*/  VIADD R6, R83.reuse, 0x52 ;  /* 0x0000005253067836 */ /* 0x040fe40000000000 */
[----:B------:R-:W-:Y:S01]  /*4890*/  @!P6 IMAD.IADD R180, R180, 0x1, -R10 ;  /* 0x00000001b4b4e824 */ /* 0x000fe200078e0a0a */
[----:B------:R-:W-:Y:S01]  /*48a0*/  ISETP.GE.AND P6, PT, R26, RZ, PT ;  /* 0x000000ff1a00720c */ /* 0x000fe20003fc6270 */
[----:B------:R-:W-:Y:S01]  /*48b0*/  VIADD R25, R83, 0x54 ;  /* 0x0000005453197836 */ /* 0x000fe20000000000 */
[----:B------:R-:W-:Y:S01]  /*48c0*/  IABS R82, R6 ;  /* 0x0000000600527213 */ /* 0x000fe20000000000 */
[----:B------:R-:W-:-:S03]  /*48d0*/  IMAD.HI.U32 R3, R9, R164, RZ ;  /* 0x000000a409037227 */ /* 0x000fc600078e00ff */
[----:B------:R-:W-:Y:S01]  /*48e0*/  IABS R56, R25 ;  /* 0x0000001900387213 */ /* 0x000fe20000000000 */
[----:B------:R-:W-:Y:S01]  /*48f0*/  @!P5 IMAD.IADD R110, R110, 0x1, -R10 ;  /* 0x000000016e6ed824 */ /* 0x000fe200078e0a0a */
[----:B------:R-:W-:Y:S01]  /*4900*/  ISETP.GT.U32.AND P5, PT, R10, R170, PT ;  /* 0x000000aa0a00720c */ /* 0x000fe20003fa4070 */
[----:B------:R-:W-:-:S04]  /*4910*/  IMAD.HI.U32 R2, R9, R82, RZ ;  /* 0x0000005209027227 */ /* 0x000fc800078e00ff */
[----:B------:R-:W-:Y:S01]  /*4920*/  IMAD.MOV R3, RZ, RZ, -R3 ;  /* 0x000000ffff037224 */ /* 0x000fe200078e0a03 */
[----:B------:R-:W-:Y:S01]  /*4930*/  IADD3 R23, PT, PT, -R2, RZ, RZ ;  /* 0x000000ff02177210 */ /* 0x000fe20007ffe1ff */
[----:B------:R-:W-:Y:S01]  /*4940*/  IMAD.HI.U32 R2, R9, R56, RZ ;  /* 0x0000003809027227 */ /* 0x000fe200078e00ff */
[----:B------:R-:W-:-:S03]  /*4950*/  @!P6 IADD3 R176, PT, PT, -R176, RZ, RZ ;  /* 0x000000ffb0b0e210 */ /* 0x000fc60007ffe1ff */
[----:B------:R-:W-:Y:S02]  /*4960*/  IMAD R82, R10, R23, R82 ;  /* 0x000000170a527224 */ /* 0x000fe400078e0252 */
[----:B------:R-:W-:Y:S01]  /*4970*/  @!P5 IMAD.IADD R170, R170, 0x1, -R10 ;  /* 0x00000001aaaad824 */ /* 0x000fe200078e0a0a */
[C---:B------:R-:W-:Y:S01]  /*4980*/  ISETP.GT.U32.AND P5, PT, R10.reuse, R174, PT ;  /* 0x000000ae0a00720c */ /* 0x040fe20003fa4070 */
[C---:B------:R-:W-:Y:S01]  /*4990*/  IMAD R164, R10.reuse, R3, R164 ;  /* 0x000000030aa47224 */ /* 0x040fe200078e02a4 */
[C---:B------:R-:W-:Y:S01]  /*49a0*/  ISETP.GT.U32.AND P6, PT, R10.reuse, R82, PT ;  /* 0x000000520a00720c */ /* 0x040fe20003fc4070 */
[----:B------:R-:W-:Y:S01]  /*49b0*/  @!P4 IMAD.MOV R180, RZ, RZ, -R180 ;  /* 0x000000ffffb4c224 */ /* 0x000fe200078e0ab4 */
[C---:B------:R-:W-:Y:S01]  /*49c0*/  ISETP.GT.U32.AND P4, PT, R10.reuse, R170, PT ;  /* 0x000000aa0a00720c */ /* 0x040fe20003f84070 */
[----:B------:R-:W-:Y:S01]  /*49d0*/  @!P3 IMAD.MOV R44, RZ, RZ, -R44 ;  /* 0x000000ffff2cb224 */ /* 0x000fe200078e0a2c */
[----:B------:R-:W-:Y:S01]  /*49e0*/  ISETP.GT.U32.AND P3, PT, R10, R110, PT ;  /* 0x0000006e0a00720c */ /* 0x000fe20003f64070 */
[C---:B------:R-:W-:Y:S01]  /*49f0*/  VIADD R23, R83.reuse, 0x55 ;  /* 0x0000005553177836 */ /* 0x040fe20000000000 */
[----:B------:R-:W-:Y:S01]  /*4a00*/  IADD3 R3, PT, PT, -R2, RZ, RZ ;  /* 0x000000ff02037210 */ /* 0x000fe20007ffe1ff */
[----:B------:R-:W-:-:S02]  /*4a10*/  VIADD R26, R83, 0x56 ;  /* 0x00000056531a7836 */ /* 0x000fc40000000000 */
[----:B------:R-:W-:Y:S01]  /*4a20*/  VIADD R29, R83, 0x61 ;  /* 0x00000061531d7836 */ /* 0x000fe20000000000 */
[----:B------:R-:W-:Y:S01]  /*4a30*/  IABS R150, R23 ;  /* 0x0000001700967213 */ /* 0x000fe20000000000 */
[----:B------:R-:W-:Y:S01]  /*4a40*/  @!P5 IMAD.IADD R174, R174, 0x1, -R10 ;  /* 0x00000001aeaed824 */ /* 0x000fe200078e0a0a */
[C---:B------:R-:W-:Y:S01]  /*4a50*/  ISETP.GT.U32.AND P5, PT, R10.reuse, R164, PT ;  /* 0x000000a40a00720c */ /* 0x040fe20003fa4070 */
[----:B------:R-:W-:Y:S01]  /*4a60*/  IMAD R56, R10, R3, R56 ;  /* 0x000000030a387224 */ /* 0x000fe200078e0238 */
[----:B------:R-:W-:Y:S01]  /*4a70*/  IABS R30, R26 ;  /* 0x0000001a001e7213 */ /* 0x000fe20000000000 */
[--C-:B------:R-:W-:Y:S01]  /*4a80*/  @!P6 IMAD.IADD R82, R82, 0x1, -R10.reuse ;  /* 0x000000015252e824 */ /* 0x100fe200078e0a0a */
[----:B------:R-:W-:Y:S01]  /*4a90*/  ISETP.GE.AND P6, PT, R12, RZ, PT ;  /* 0x000000ff0c00720c */ /* 0x000fe20003fc6270 */
[----:B------:R-:W-:Y:S01]  /*4aa0*/  IMAD.HI.U32 R2, R9, R150, RZ ;  /* 0x0000009609027227 */ /* 0x000fe200078e00ff */
[----:B------:R-:W-:Y:S02]  /*4ab0*/  @!P4 IADD3 R170, PT, PT, R170, -R10, RZ ;  /* 0x8000000aaaaac210 */ /* 0x000fe40007ffe0ff */
[----:B------:R-:W-:Y:S01]  /*4ac0*/  ISETP.GE.AND P4, PT, R8, RZ, PT ;  /* 0x000000ff0800720c */ /* 0x000fe20003f86270 */
[----:B------:R-:W-:Y:S01]  /*4ad0*/  @!P3 IMAD.IADD R110, R110, 0x1, -R10 ;  /* 0x000000016e6eb824 */ /* 0x000fe200078e0a0a */
[----:B------:R-:W-:Y:S01]  /*4ae0*/  ISETP.GT.U32.AND P3, PT, R10, R56, PT ;  /* 0x000000380a00720c */ /* 0x000fe20003f64070 */
[----:B------:R-:W-:Y:S01]  /*4af0*/  IMAD.MOV R3, RZ, RZ, -R2 ;  /* 0x000000ffff037224 */ /* 0x000fe200078e0a02 */
[----:B------:R-:W-:Y:S01]  /*4b00*/  IABS R64, R29 ;  /* 0x0000001d00407213 */ /* 0x000fe20000000000 */
[----:B------:R-:W-:Y:S01]  /*4b10*/  @!P5 IMAD.IADD R164, R164, 0x1, -R10 ;  /* 0x00000001a4a4d824 */ /* 0x000fe200078e0a0a */
[C---:B------:R-:W-:Y:S01]  /*4b20*/  ISETP.GT.U32.AND P5, PT, R10.reuse, R82, PT ;  /* 0x000000520a00720c */ /* 0x040fe20003fa4070 */
[----:B------:R-:W-:-:S02]  /*4b30*/  IMAD R150, R10, R3, R150 ;  /* 0x000000030a967224 */ /* 0x000fc400078e0296 */
[----:B------:R-:W-:Y:S01]  /*4b40*/  @!P2 IMAD.MOV R174, RZ, RZ, -R174 ;  /* 0x000000ffffaea224 */ /* 0x000fe200078e0aae */
[C---:B------:R-:W-:Y:S01]  /*4b50*/  ISETP.GT.U32.AND P2, PT, R10.reuse, R164, PT ;  /* 0x000000a40a00720c */ /* 0x040fe20003f44070 */
[----:B------:R-:W-:Y:S01]  /*4b60*/  @!P6 IMAD.MOV R170, RZ, RZ, -R170 ;  /* 0x000000ffffaae224 */ /* 0x000fe200078e0aaa */
[----:B------:R-:W-:Y:S01]  /*4b70*/  ISETP.GT.U32.AND P6, PT, R10, R150, PT ;  /* 0x000000960a00720c */ /* 0x000fe20003fc4070 */
[----:B------:R-:W-:Y:S02]  /*4b80*/  IMAD.HI.U32 R2, R9, R30, RZ ;  /* 0x0000001e09027227 */ /* 0x000fe400078e00ff */
[----:B------:R-:W-:Y:S02]  /*4b90*/  @!P3 IADD3 R56, PT, PT, R56, -R10, RZ ;  /* 0x8000000a3838b210 */ /* 0x000fe40007ffe0ff */
[----:B------:R-:W-:Y:S01]  /*4ba0*/  @!P4 IMAD.MOV R110, RZ, RZ, -R110 ;  /* 0x000000ffff6ec224 */ /* 0x000fe200078e0a6e */
[----:B------:R-:W-:Y:S01]  /*4bb0*/  ISETP.GE.AND P4, PT, R6, RZ, PT ;  /* 0x000000ff0600720c */ /* 0x000fe20003f86270 */
[----:B------:R-:W-:Y:S01]  /*4bc0*/  IMAD.MOV R3, RZ, RZ, -R2 ;  /* 0x000000ffff037224 */ /* 0x000fe200078e0a02 */
[----:B------:R-:W-:Y:S01]  /*4bd0*/  ISETP.GT.U32.AND P3, PT, R10, R56, PT ;  /* 0x000000380a00720c */ /* 0x000fe20003f64070 */
[----:B------:R-:W-:Y:S01]  /*4be0*/  VIADD R2, R83, 0x57 ;  /* 0x0000005753027836 */ /* 0x000fe20000000000 */
[-C--:B------:R-:W-:Y:S01]  /*4bf0*/  @!P5 IADD3 R82, PT, PT, R82, -R10.reuse, RZ ;  /* 0x8000000a5252d210 */ /* 0x080fe20007ffe0ff */
[----:B------:R-:W-:Y:S01]  /*4c00*/  IMAD R30, R10, R3, R30 ;  /* 0x000000030a1e7224 */ /* 0x000fe200078e021e */
[----:B------:R-:W-:Y:S01]  /*4c10*/  ISETP.GE.AND P5, PT, R16, RZ, PT ;  /* 0x000000ff1000720c */ /* 0x000fe20003fa6270 */
[----:B------:R-:W-:Y:S01]  /*4c20*/  @!P2 IMAD.IADD R164, R164, 0x1, -R10 ;  /* 0x00000001a4a4a824 */ /* 0x000fe200078e0a0a */
[----:B------:R-:W-:Y:S01]  /*4c30*/  ISETP.GE.AND P2, PT, R25, RZ, PT ;  /* 0x000000ff1900720c */ /* 0x000fe20003f46270 */
[C---:B------:R-:W-:Y:S01]  /*4c40*/  VIADD R6, R83.reuse, 0x59 ;  /* 0x0000005953067836 */ /* 0x040fe20000000000 */
[----:B------:R-:W-:Y:S01]  /*4c50*/  @!P6 IADD3 R150, PT, PT, R150, -R10, RZ ;  /* 0x8000000a9696e210 */ /* 0x000fe20007ffe0ff */
[C---:B------:R-:W-:Y:S01]  /*4c60*/  VIADD R8, R83.reuse, 0x5a ;  /* 0x0000005a53087836 */ /* 0x040fe20000000000 */
[C---:B------:R-:W-:Y:S01]  /*4c70*/  ISETP.GT.U32.AND P6, PT, R10.reuse, R30, PT ;  /* 0x0000001e0a00720c */ /* 0x040fe20003fc4070 */
[----:B------:R-:W-:Y:S01]  /*4c80*/  @!P4 IMAD.MOV R82, RZ, RZ, -R82 ;  /* 0x000000ffff52c224 */ /* 0x000fe200078e0a52 */
[----:B------:R-:W-:Y:S01]  /*4c90*/  ISETP.GT.U32.AND P4, PT, R10, R150, PT ;  /* 0x000000960a00720c */ /* 0x000fe20003f84070 */
[----:B------:R-:W-:Y:S01]  /*4ca0*/  @!P3 IMAD.IADD R56, R56, 0x1, -R10 ;  /* 0x000000013838b824 */ /* 0x000fe200078e0a0a */
[----:B------:R-:W-:Y:S01]  /*4cb0*/  IABS R16, R2 ;  /* 0x0000000200107213 */ /* 0x000fe20000000000 */
[----:B------:R-:W-:Y:S01]  /*4cc0*/  VIADD R33, R83, 0x68 ;  /* 0x0000006853217836 */ /* 0x000fe20000000000 */
[----:B------:R-:W-:Y:S01]  /*4cd0*/  IABS R96, R6 ;  /* 0x0000000600607213 */ /* 0x000fe20000000000 */
[----:B------:R-:W-:Y:S01]  /*4ce0*/  @!P5 IMAD.MOV R164, RZ, RZ, -R164 ;  /* 0x000000ffffa4d224 */ /* 0x000fe200078e0aa4 */
[----:B------:R-:W-:Y:S01]  /*4cf0*/  ISETP.GE.AND P3, PT, R23, RZ, PT ;  /* 0x000000ff1700720c */ /* 0x000fe20003f66270 */
[C---:B------:R-:W-:Y:S01]  /*4d00*/  VIADD R35, R83.reuse, 0x69 ;  /* 0x0000006953237836 */ /* 0x040fe20000000000 */
[----:B------:R-:W-:Y:S01]  /*4d10*/  @!P2 IADD3 R56, PT, PT, -R56, RZ, RZ ;  /* 0x000000ff3838a210 */ /* 0x000fe20007ffe1ff */
[C---:B------:R-:W-:Y:S01]  /*4d20*/  VIADD R37, R83.reuse, 0x6a ;  /* 0x0000006a53257836 */ /* 0x040fe20000000000 */
[----:B------:R-:W-:Y:S01]  /*4d30*/  ISETP.GE.AND P2, PT, R2, RZ, PT ;  /* 0x000000ff0200720c */ /* 0x000fe20003f46270 */
[C---:B------:R-:W-:Y:S01]  /*4d40*/  VIADD R2, R83.reuse, 0x58 ;  /* 0x0000005853027836 */ /* 0x040fe20000000000 */
[----:B------:R-:W-:Y:S01]  /*4d50*/  @!P6 IADD3 R30, PT, PT, R30, -R10, RZ ;  /* 0x8000000a1e1ee210 */ /* 0x000fe20007ffe0ff */
[----:B------:R-:W-:Y:S01]  /*4d60*/  @!P4 IMAD.IADD R150, R150, 0x1, -R10 ;  /* 0x000000019696c824 */ /* 0x000fe200078e0a0a */
[----:B------:R-:W-:Y:S01]  /*4d70*/  IABS R106, R8 ;  /* 0x00000008006a7213 */ /* 0x000fe20000000000 */
[C---:B------:R-:W-:Y:S01]  /*4d80*/  VIADD R39, R83.reuse, 0x6b ;  /* 0x0000006b53277836 */ /* 0x040fe20000000000 */
[----:B------:R-:W-:Y:S01]  /*4d90*/  ISETP.GE.AND P4, PT, R2, RZ, PT ;  /* 0x000000ff0200720c */ /* 0x000fe20003f86270 */
[----:B------:R-:W-:Y:S01]  /*4da0*/  VIADD R43, R83, 0x6d ;  /* 0x0000006d532b7836 */ /* 0x000fe20000000000 */
[----:B------:R-:W-:Y:S01]  /*4db0*/  IABS R146, R2 ;  /* 0x0000000200927213 */ /* 0x000fe20000000000 */
[----:B------:R-:W-:Y:S01]  /*4dc0*/  IMAD.HI.U32 R2, R9, R16, RZ ;  /* 0x0000001009027227 */ /* 0x000fe200078e00ff */
[----:B------:R-:W-:-:S02]  /*4dd0*/  ISETP.GT.U32.AND P6, PT, R10, R30, PT ;  /* 0x0000001e0a00720c */ /* 0x000fc40003fc4070 */
[----:B------:R-:W-:Y:S01]  /*4de0*/  ISETP.GE.AND P5, PT, R26, RZ, PT ;  /* 0x000000ff1a00720c */ /* 0x000fe20003fa6270 */
[----:B------:R-:W-:Y:S01]  /*4df0*/  IMAD.MOV R3, RZ, RZ, -R2 ;  /* 0x000000ffff037224 */ /* 0x000fe200078e0a02 */
[----:B------:R-:W-:Y:S01]  /*4e00*/  IABS R38, R33 ;  /* 0x0000002100267213 */ /* 0x000fe20000000000 */
[C---:B------:R-:W-:Y:S01]  /*4e10*/  IMAD.HI.U32 R2, R9.reuse, R146, RZ ;  /* 0x0000009209027227 */ /* 0x040fe200078e00ff */
[----:B------:R-:W-:Y:S02]  /*4e20*/  IABS R94, R35 ;  /* 0x00000023005e7213 */ /* 0x000fe40000000000 */
[----:B------:R-:W-:Y:S01]  /*4e30*/  IABS R34, R37 ;  /* 0x0000002500227213 */ /* 0x000fe20000000000 */
[----:B------:R-:W-:Y:S01]  /*4e40*/  IMAD R16, R10, R3, R16 ;  /* 0x000000030a107224 */ /* 0x000fe200078e0210 */
[----:B------:R-:W-:Y:S01]  /*4e50*/  IADD3 R23, PT, PT, -R2, RZ, RZ ;  /* 0x000000ff02177210 */ /* 0x000fe20007ffe1ff */
[----:B------:R-:W-:Y:S01]  /*4e60*/  IMAD.HI.U32 R2, R9, R96, RZ ;  /* 0x0000006009027227 */ /* 0x000fe200078e00ff */
[----:B------:R-:W-:-:S02]  /*4e70*/  IABS R66, R39 ;  /* 0x0000002700427213 */ /* 0x000fc40000000000 */
[----:B------:R-:W-:Y:S01]  /*4e80*/  IABS R40, R43 ;  /* 0x0000002b00287213 */ /* 0x000fe20000000000 */
[----:B------:R-:W-:Y:S01]  /*4e90*/  @!P6 IMAD.IADD R30, R30, 0x1, -R10 ;  /* 0x000000011e1ee824 */ /* 0x000fe200078e0a0a */
[C---:B------:R-:W-:Y:S01]  /*4ea0*/  ISETP.GT.U32.AND P6, PT, R10.reuse, R16, PT ;  /* 0x000000100a00720c */ /* 0x040fe20003fc4070 */
[----:B------:R-:W-:Y:S02]  /*4eb0*/  IMAD R146, R10, R23, R146 ;  /* 0x000000170a927224 */ /* 0x000fe400078e0292 */
[----:B------:R-:W-:Y:S01]  /*4ec0*/  IMAD.MOV R23, RZ, RZ, -R2 ;  /* 0x000000ffff177224 */ /* 0x000fe200078e0a02 */
[----:B------:R-:W-:Y:S01]  /*4ed0*/  @!P5 IADD3 R30, PT, PT, -R30, RZ, RZ ;  /* 0x000000ff1e1ed210 */ /* 0x000fe20007ffe1ff */
[----:B------:R-:W-:Y:S01]  /*4ee0*/  IMAD.HI.U32 R3, R9, R106, RZ ;  /* 0x0000006a09037227 */ /* 0x000fe200078e00ff */
[----:B------:R-:W-:-:S03]  /*4ef0*/  ISETP.GT.U32.AND P5, PT, R10, R146, PT ;  /* 0x000000920a00720c */ /* 0x000fc60003fa4070 */
[----:B------:R-:W-:Y:S02]  /*4f00*/  IMAD R96, R10, R23, R96 ;  /* 0x000000170a607224 */ /* 0x000fe400078e0260 */
[----:B------:R-:W-:Y:S02]  /*4f10*/  IMAD.MOV R3, RZ, RZ, -R3 ;  /* 0x000000ffff037224 */ /* 0x000fe400078e0a03 */
[----:B------:R-:W-:Y:S02]  /*4f20*/  @!P6 IMAD.IADD R16, R16, 0x1, -R10 ;  /* 0x000000011010e824 */ /* 0x000fe400078e0a0a */
[C---:B------:R-:W-:Y:S02]  /*4f30*/  IMAD R106, R10.reuse, R3, R106 ;  /* 0x000000030a6a7224 */ /* 0x040fe400078e026a */
[----:B------:R-:W-:Y:S01]  /*4f40*/  VIADD R26, R83, 0x5b ;  /* 0x0000005b531a7836 */ /* 0x000fe20000000000 */
[----:B------:R-:W-:Y:S01]  /*4f50*/  ISETP.GT.U32.AND P6, PT, R10, R16, PT ;  /* 0x000000100a00720c */ /* 0x000fe20003fc4070 */
[----:B------:R-:W-:Y:S01]  /*4f60*/  @!P3 IMAD.MOV R150, RZ, RZ, -R150 ;  /* 0x000000ffff96b224 */ /* 0x000fe200078e0a96 */
[----:B------:R-:W-:Y:S01]  /*4f70*/  ISETP.GE.AND P3, PT, R6, RZ, PT ;  /* 0x000000ff0600720c */ /* 0x000fe20003f66270 */
[----:B------:R-:W-:Y:S01]  /*4f80*/  IMAD.HI.U32 R3, R9, R86, RZ ;  /* 0x0000005609037227 */ /* 0x000fe200078e00ff */
[----:B------:R-:W-:-:S03]  /*4f90*/  IABS R68, R26 ;  /* 0x0000001a00447213 */ /* 0x000fc60000000000 */
[----:B------:R-:W-:Y:S01]  /*4fa0*/  IMAD.HI.U32 R6, R9, R42, RZ ;  /* 0x0000002a09067227 */ /* 0x000fe200078e00ff */
[----:B------:R-:W-:-:S03]  /*4fb0*/  IADD3 R3, PT, PT, -R3, RZ, RZ ;  /* 0x000000ff03037210 */ /* 0x000fc60007ffe1ff */
[----:B------:R-:W-:-:S04]  /*4fc0*/  IMAD.HI.U32 R2, R9, R68, RZ ;  /* 0x0000004409027227 */ /* 0x000fc800078e00ff */
[----:B------:R-:W-:Y:S01]  /*4fd0*/  @!P6 IMAD.IADD R16, R16, 0x1, -R10 ;  /* 0x000000011010e824 */ /* 0x000fe200078e0a0a */
[C---:B------:R-:W-:Y:S01]  /*4fe0*/  ISETP.GT.U32.AND P6, PT, R10.reuse, R96, PT ;  /* 0x000000600a00720c */ /* 0x040fe20003fc4070 */
[----:B------:R-:W-:Y:S02]  /*4ff0*/  IMAD.MOV R23, RZ, RZ, -R2 ;  /* 0x000000ffff177224 */ /* 0x000fe400078e0a02 */
[----:B------:R-:W-:Y:S01]  /*5000*/  @!P2 IMAD.MOV R16, RZ, RZ, -R16 ;  /* 0x000000ffff10a224 */ /* 0x000fe200078e0a10 */
[C---:B------:R-:W-:Y:S01]  /*5010*/  ISETP.GT.U32.AND P2, PT, R10.reuse, R106, PT ;  /* 0x0000006a0a00720c */ /* 0x040fe20003f44070 */
[----:B------:R-:W-:Y:S02]  /*5020*/  IMAD R68, R10, R23, R68 ;  /* 0x000000170a447224 */ /* 0x000fe400078e0244 */
[----:B------:R-:W-:Y:S02]  /*5030*/  @!P5 IMAD.IADD R146, R146, 0x1, -R10 ;  /* 0x000000019292d824 */ /* 0x000fe400078e0a0a */
[----:B------:R-:W-:-:S02]  /*5040*/  IMAD.MOV R25, RZ, RZ, -R6 ;  /* 0x000000ffff197224 */ /* 0x000fc400078e0a06 */
[C---:B------:R-:W-:Y:S01]  /*5050*/  VIADD R6, R83.reuse, 0x5e ;  /* 0x0000005e53067836 */ /* 0x040fe20000000000 */
[C---:B------:R-:W-:Y:S01]  /*5060*/  ISETP.GT.U32.AND P5, PT, R10.reuse, R146, PT ;  /* 0x000000920a00720c */ /* 0x040fe20003fa4070 */
[----:B------:R-:W-:Y:S01]  /*5070*/  IMAD R86, R10, R3, R86 ;  /* 0x000000030a567224 */ /* 0x000fe200078e0256 */
[----:B------:R-:W-:Y:S01]  /*5080*/  @!P6 IADD3 R96, PT, PT, R96, -R10, RZ ;  /* 0x8000000a6060e210 */ /* 0x000fe20007ffe0ff */
[----:B------:R-:W-:Y:S01]  /*5090*/  IMAD R42, R10, R25, R42 ;  /* 0x000000190a2a7224 */ /* 0x000fe200078e022a */
[----:B------:R-:W-:Y:S01]  /*50a0*/  IABS R78, R6 ;  /* 0x00000006004e7213 */ /* 0x000fe20000000000 */
[----:B------:R-:W-:Y:S01]  /*50b0*/  @!P2 IMAD.IADD R106, R106, 0x1, -R10 ;  /* 0x000000016a6aa824 */ /* 0x000fe200078e0a0a */
[C---:B------:R-:W-:Y:S01]  /*50c0*/  ISETP.GT.U32.AND P6, PT, R10.reuse, R96, PT ;  /* 0x000000600a00720c */ /* 0x040fe20003fc4070 */
[C---:B------:R-:W-:Y:S01]  /*50d0*/  VIADD R47, R83.reuse, 0x6f ;  /* 0x0000006f532f7836 */ /* 0x040fe20000000000 */
[----:B------:R-:W-:Y:S01]  /*50e0*/  IADD3 R25, PT, PT, R83, 0x60, RZ ;  /* 0x0000006053197810 */ /* 0x000fe20007ffe0ff */
[----:B------:R-:W-:Y:S01]  /*50f0*/  IMAD.HI.U32 R2, R9, R78, RZ ;  /* 0x0000004e09027227 */ /* 0x000fe200078e00ff */
[----:B------:R-:W-:-:S02]  /*5100*/  ISETP.GT.U32.AND P2, PT, R10, R106, PT ;  /* 0x0000006a0a00720c */ /* 0x000fc40003f44070 */
[----:B------:R-:W-:Y:S01]  /*5110*/  IABS R108, R25 ;  /* 0x00000019006c7213 */ /* 0x000fe20000000000 */
[----:B------:R-:W-:Y:S01]  /*5120*/  IMAD.MOV R3, RZ, RZ, -R2 ;  /* 0x000000ffff037224 */ /* 0x000fe200078e0a02 */
[----:B------:R-:W-:Y:S01]  /*5130*/  IABS R31, R47 ;  /* 0x0000002f001f7213 */ /* 0x000fe20000000000 */
[----:B------:R-:W-:Y:S01]  /*5140*/  @!P5 IMAD.IADD R146, R146, 0x1, -R10 ;  /* 0x000000019292d824 */ /* 0x000fe200078e0a0a */
[----:B------:R-:W-:Y:S01]  /*5150*/  ISETP.GE.AND P5, PT, R8, RZ, PT ;  /* 0x000000ff0800720c */ /* 0x000fe20003fa6270 */
[----:B------:R-:W-:Y:S02]  /*5160*/  IMAD R78, R10, R3, R78 ;  /* 0x000000030a4e7224 */ /* 0x000fe400078e024e */
[----:B------:R-:W-:Y:S01]  /*5170*/  @!P6 IMAD.IADD R96, R96, 0x1, -R10 ;  /* 0x000000016060e824 */ /* 0x000fe200078e0a0a */
[----:B------:R-:W-:Y:S01]  /*5180*/  ISETP.GT.U32.AND P6, PT, R10, R68, PT ;  /* 0x000000440a00720c */ /* 0x000fe20003fc4070 */
[----:B------:R-:W-:Y:S01]  /*5190*/  VIADD R8, R83, 0x5f ;  /* 0x0000005f53087836 */ /* 0x000fe20000000000 */
[----:B------:R-:W-:Y:S01]  /*51a0*/  @!P4 IADD3 R146, PT, PT, -R146, RZ, RZ ;  /* 0x000000ff9292c210 */ /* 0x000fe20007ffe1ff */
[----:B------:R-:W-:Y:S01]  /*51b0*/  IMAD.HI.U32 R3, R9, R64, RZ ;  /* 0x0000004009037227 */ /* 0x000fe200078e00ff */
[----:B------:R-:W-:-:S02]  /*51c0*/  @!P2 IADD3 R106, PT, PT, R106, -R10, RZ ;  /* 0x8000000a6a6aa210 */ /* 0x000fc40007ffe0ff */
[----:B------:R-:W-:Y:S01]  /*51d0*/  ISETP.GT.U32.AND P2, PT, R10, R86, PT ;  /* 0x000000560a00720c */ /* 0x000fe20003f44070 */
[----:B------:R-:W-:Y:S01]  /*51e0*/  @!P3 IMAD.MOV R96, RZ, RZ, -R96 ;  /* 0x000000ffff60b224 */ /* 0x000fe200078e0a60 */
[----:B------:R-:W-:Y:S01]  /*51f0*/  IABS R12, R8 ;  /* 0x00000008000c7213 */ /* 0x000fe20000000000 */
[----:B------:R-:W-:Y:S01]  /*5200*/  @!P5 IMAD.MOV R106, RZ, RZ, -R106 ;  /* 0x000000ffff6ad224 */ /* 0x000fe200078e0a6a */
[----:B------:R-:W-:Y:S01]  /*5210*/  IADD3 R3, PT, PT, -R3, RZ, RZ ;  /* 0x000000ff03037210 */ /* 0x000fe20007ffe1ff */
[----:B------:R-:W-:Y:S02]  /*5220*/  VIADD R49, R83, 0x70 ;  /* 0x0000007053317836 */ /* 0x000fe40000000000 */
[----:B------:R-:W-:Y:S01]  /*5230*/  @!P6 IMAD.IADD R68, R68, 0x1, -R10 ;  /* 0x000000014444e824 */ /* 0x000fe200078e0a0a */
[----:B------:R-:W-:Y:S01]  /*5240*/  ISETP.GT.U32.AND P6, PT, R10, R42, PT ;  /* 0x0000002a0a00720c */ /* 0x000fe20003fc4070 */
[----:B------:R-:W-:-:S04]  /*5250*/  IMAD.HI.U32 R2, R9, R12, RZ ;  /* 0x0000000c09027227 */ /* 0x000fc800078e00ff */
[----:B------:R-:W-:Y:S01]  /*5260*/  @!P2 IMAD.IADD R86, R86, 0x1, -R10 ;  /* 0x000000015656a824 */ /* 0x000fe200078e0a0a */
[C---:B------:R-:W-:Y:S01]  /*5270*/  ISETP.GT.U32.AND P2, PT, R10.reuse, R78, PT ;  /* 0x0000004e0a00720c */ /* 0x040fe20003f44070 */
[----:B------:R-:W-:Y:S02]  /*5280*/  IMAD.MOV R23, RZ, RZ, -R2 ;  /* 0x000000ffff177224 */ /* 0x000fe400078e0a02 */
[----:B------:R-:W-:Y:S01]  /*5290*/  IMAD.HI.U32 R2, R9, R108, RZ ;  /* 0x0000006c09027227 */ /* 0x000fe200078e00ff */
[----:B------:R-:W-:-:S03]  /*52a0*/  ISETP.GT.U32.AND P4, PT, R10, R86, PT ;  /* 0x000000560a00720c */ /* 0x000fc60003f84070 */
[----:B------:R-:W-:Y:S01]  /*52b0*/  @!P6 IMAD.IADD R42, R42, 0x1, -R10 ;  /* 0x000000012a2ae824 */ /* 0x000fe200078e0a0a */
[C---:B------:R-:W-:Y:S01]  /*52c0*/  ISETP.GT.U32.AND P6, PT, R10.reuse, R68, PT ;  /* 0x000000440a00720c */ /* 0x040fe20003fc4070 */
[C---:B------:R-:W-:Y:S02]  /*52d0*/  IMAD R12, R10.reuse, R23, R12 ;  /* 0x000000170a0c7224 */ /* 0x040fe400078e020c */
[----:B------:R-:W-:Y:S01]  /*52e0*/  IMAD.MOV R23, RZ, RZ, -R2 ;  /* 0x000000ffff177224 */ /* 0x000fe200078e0a02 */
[----:B------:R-:W-:Y:S01]  /*52f0*/  ISETP.GT.U32.AND P3, PT, R10, R42, PT ;  /* 0x0000002a0a00720c */ /* 0x000fe20003f64070 */
[----:B------:R-:W-:Y:S01]  /*5300*/  @!P2 IMAD.IADD R78, R78, 0x1, -R10 ;  /* 0x000000014e4ea824 */ /* 0x000fe200078e0a0a */
[C---:B------:R-:W-:Y:S01]  /*5310*/  ISETP.GT.U32.AND P5, PT, R10.reuse, R12, PT ;  /* 0x0000000c0a00720c */ /* 0x040fe20003fa4070 */
[C---:B------:R-:W-:Y:S02]  /*5320*/  IMAD R64, R10.reuse, R3, R64 ;  /* 0x000000030a407224 */ /* 0x040fe400078e0240 */
[C---:B------:R-:W-:Y:S01]  /*5330*/  IMAD R108, R10.reuse, R23, R108 ;  /* 0x000000170a6c7224 */ /* 0x040fe200078e026c */
[----:B------:R-:W-:Y:S01]  /*5340*/  ISETP.GT.U32.AND P2, PT, R10, R78, PT ;  /* 0x0000004e0a00720c */ /* 0x000fe20003f44070 */
[----:B------:R-:W-:-:S02]  /*5350*/  VIADD R23, R83, 0x62 ;  /* 0x0000006253177836 */ /* 0x000fc40000000000 */
[----:B------:R-:W-:Y:S01]  /*5360*/  @!P6 IADD3 R68, PT, PT, R68, -R10, RZ ;  /* 0x8000000a4444e210 */ /* 0x000fe20007ffe0ff */
[--C-:B------:R-:W-:Y:S01]  /*5370*/  @!P4 IMAD.IADD R86, R86, 0x1, -R10.reuse ;  /* 0x000000015656c824 */ /* 0x100fe200078e0a0a */
[----:B------:R-:W-:Y:S01]  /*5380*/  ISETP.GT.U32.AND P6, PT, R10, R108, PT ;  /* 0x0000006c0a00720c */ /* 0x000fe20003fc4070 */
[----:B------:R-:W-:Y:S01]  /*5390*/  VIADD R53, R83, 0x72 ;  /* 0x0000007253357836 */ /* 0x000fe20000000000 */
[----:B------:R-:W-:Y:S01]  /*53a0*/  IABS R80, R23 ;  /* 0x0000001700507213 */ /* 0x000fe20000000000 */
[--C-:B------:R-:W-:Y:S01]  /*53b0*/  @!P3 IMAD.IADD R42, R42, 0x1, -R10.reuse ;  /* 0x000000012a2ab824 */ /* 0x100fe200078e0a0a */
[----:B------:R-:W-:Y:S01]  /*53c0*/  ISETP.GT.U32.AND P3, PT, R10, R64, PT ;  /* 0x000000400a00720c */ /* 0x000fe20003f64070 */
[----:B------:R-:W-:Y:S01]  /*53d0*/  @!P5 IMAD.IADD R12, R12, 0x1, -R10 ;  /* 0x000000010c0cd824 */ /* 0x000fe200078e0a0a */
[----:B------:R-:W-:Y:S01]  /*53e0*/  ISETP.GE.AND P4, PT, R26, RZ, PT ;  /* 0x000000ff1a00720c */ /* 0x000fe20003f86270 */
[----:B------:R-:W-:Y:S01]  /*53f0*/  IMAD.HI.U32 R2, R9, R80, RZ ;  /* 0x0000005009027227 */ /* 0x000fe200078e00ff */
[----:B------:R-:W-:-:S02]  /*5400*/  ISETP.GE.AND P5, PT, R28, RZ, PT ;  /* 0x000000ff1c00720c */ /* 0x000fc40003fa6270 */
[----:B------:R-:W-:Y:S01]  /*5410*/  IABS R26, R41 ;  /* 0x00000029001a7213 */ /* 0x000fe20000000000 */
[--C-:B------:R-:W-:Y:S01]  /*5420*/  @!P2 IMAD.IADD R78, R78, 0x1, -R10.reuse ;  /* 0x000000014e4ea824 */ /* 0x100fe200078e0a0a */
[----:B------:R-:W-:Y:S01]  /*5430*/  ISETP.GE.AND P2, PT, R27, RZ, PT ;  /* 0x000000ff1b00720c */ /* 0x000fe20003f46270 */
[--C-:B------:R-:W-:Y:S01]  /*5440*/  @!P6 IMAD.IADD R108, R108, 0x1, -R10.reuse ;  /* 0x000000016c6ce824 */ /* 0x100fe200078e0a0a */
[----:B------:R-:W-:Y:S01]  /*5450*/  ISETP.GE.AND P6, PT, R6, RZ, PT ;  /* 0x000000ff0600720c */ /* 0x000fe20003fc6270 */
[C---:B------:R-:W-:Y:S01]  /*5460*/  VIADD R6, R83.reuse, 0x63 ;  /* 0x0000006353067836 */ /* 0x040fe20000000000 */
[----:B------:R-:W-:Y:S01]  /*5470*/  IADD3 R3, PT, PT, -R2, RZ, RZ ;  /* 0x000000ff02037210 */ /* 0x000fe20007ffe1ff */
[----:B------:R-:W-:Y:S01]  /*5480*/  @!P3 IMAD.IADD R64, R64, 0x1, -R10 ;  /* 0x000000014040b824 */ /* 0x000fe200078e0a0a */
[C---:B------:R-:W-:Y:S01]  /*5490*/  ISETP.GT.U32.AND P3, PT, R10.reuse, R12, PT ;  /* 0x0000000c0a00720c */ /* 0x040fe20003f64070 */
[----:B------:R-:W-:Y:S01]  /*54a0*/  VIADD R45, R83, 0x6e ;  /* 0x0000006e532d7836 */ /* 0x000fe20000000000 */
[----:B------:R-:W-:Y:S01]  /*54b0*/  IABS R60, R6 ;  /* 0x00000006003c7213 */ /* 0x000fe20000000000 */
[----:B------:R-:W-:Y:S01]  /*54c0*/  IMAD R80, R10, R3, R80 ;  /* 0x000000030a507224 */ /* 0x000fe200078e0250 */
[----:B------:R-:W-:Y:S01]  /*54d0*/  @!P4 IADD3 R68, PT, PT, -R68, RZ, RZ ;  /* 0x000000ff4444c210 */ /* 0x000fe20007ffe1ff */
[----:B------:R-:W-:Y:S01]  /*54e0*/  @!P5 IMAD.MOV R42, RZ, RZ, -R42 ;  /* 0x000000ffff2ad224 */ /* 0x000fe200078e0a2a */
[C---:B------:R-:W-:Y:S01]  /*54f0*/  ISETP.GT.U32.AND P4, PT, R10.reuse, R64, PT ;  /* 0x000000400a00720c */ /* 0x040fe20003f84070 */
[----:B------:R-:W-:Y:S01]  /*5500*/  @!P2 IMAD.MOV R86, RZ, RZ, -R86 ;  /* 0x000000ffff56a224 */ /* 0x000fe200078e0a56 */
[----:B------:R-:W-:Y:S01]  /*5510*/  ISETP.GT.U32.AND P2, PT, R10, R108, PT ;  /* 0x0000006c0a00720c */ /* 0x000fe20003f44070 */
[----:B------:R-:W-:Y:S01]  /*5520*/  IMAD.HI.U32 R2, R9, R60, RZ ;  /* 0x0000003c09027227 */ /* 0x000fe200078e00ff */
[----:B------:R-:W-:-:S02]  /*5530*/  @!P6 IADD3 R78, PT, PT, -R78, RZ, RZ ;  /* 0x000000ff4e4ee210 */ /* 0x000fc40007ffe1ff */
[----:B------:R-:W-:Y:S01]  /*5540*/  ISETP.GT.U32.AND P6, PT, R10, R80, PT ;  /* 0x000000500a00720c */ /* 0x000fe20003fc4070 */
[--C-:B------:R-:W-:Y:S01]  /*5550*/  @!P3 IMAD.IADD R12, R12, 0x1, -R10.reuse ;  /* 0x000000010c0cb824 */ /* 0x100fe200078e0a0a */
[----:B------:R-:W-:Y:S01]  /*5560*/  ISETP.GE.AND P3, PT, R25, RZ, PT ;  /* 0x000000ff1900720c */ /* 0x000fe20003f66270 */
[C---:B------:R-:W-:Y:S01]  /*5570*/  VIADD R51, R83.reuse, 0x71 ;  /* 0x0000007153337836 */ /* 0x040fe20000000000 */
[----:B------:R-:W-:Y:S01]  /*5580*/  IADD3 R3, PT, PT, -R2, RZ, RZ ;  /* 0x000000ff02037210 */ /* 0x000fe20007ffe1ff */
[----:B------:R-:W-:Y:S01]  /*5590*/  VIADD R2, R83, 0x64 ;  /* 0x0000006453027836 */ /* 0x000fe20000000000 */
[----:B------:R-:W-:Y:S01]  /*55a0*/  ISETP.GE.AND P5, PT, R8, RZ, PT ;  /* 0x000000ff0800720c */ /* 0x000fe20003fa6270 */
[--C-:B------:R-:W-:Y:S01]  /*55b0*/  @!P4 IMAD.IADD R64, R64, 0x1, -R10.reuse ;  /* 0x000000014040c824 */ /* 0x100fe200078e0a0a */
[----:B------:R-:W-:Y:S01]  /*55c0*/  ISETP.GE.AND P4, PT, R23, RZ, PT ;  /* 0x000000ff1700720c */ /* 0x000fe20003f86270 */
[----:B------:R-:W-:Y:S01]  /*55d0*/  @!P2 IMAD.IADD R108, R108, 0x1, -R10 ;  /* 0x000000016c6ca824 */ /* 0x000fe200078e0a0a */
[----:B------:R-:W-:Y:S01]  /*55e0*/  ISETP.GE.AND P2, PT, R29, RZ, PT ;  /* 0x000000ff1d00720c */ /* 0x000fe20003f46270 */
[----:B------:R-:W-:Y:S01]  /*55f0*/  IMAD R60, R10, R3, R60 ;  /* 0x000000030a3c7224 */ /* 0x000fe200078e023c */
[----:B------:R-:W-:Y:S01]  /*5600*/  IABS R54, R2 ;  /* 0x0000000200367213 */ /* 0x000fe20000000000 */
[----:B------:R-:W-:Y:S01]  /*5610*/  @!P6 IMAD.IADD R80, R80, 0x1, -R10 ;  /* 0x000000015050e824 */ /* 0x000fe200078e0a0a */
[----:B------:R-:W-:Y:S01]  /*5620*/  ISETP.GE.AND P6, PT, R6, RZ, PT ;  /* 0x000000ff0600720c */ /* 0x000fe20003fc6270 */
[----:B------:R-:W-:Y:S01]  /*5630*/  VIADD R3, R83, 0x65 ;  /* 0x0000006553037836 */ /* 0x000fe20000000000 */
[----:B------:R-:W-:Y:S01]  /*5640*/  @!P3 IADD3 R108, PT, PT, -R108, RZ, RZ ;  /* 0x000000ff6c6cb210 */ /* 0x000fe20007ffe1ff */
[----:B------:R-:W-:Y:S01]  /*5650*/  IMAD.HI.U32 R8, R9, R34, RZ ;  /* 0x0000002209087227 */ /* 0x000fe200078e00ff */
[----:B------:R-:W-:-:S02]  /*5660*/  ISETP.GT.U32.AND P3, PT, R10, R60, PT ;  /* 0x0000003c0a00720c */ /* 0x000fc40003f64070 */
[----:B------:R-:W-:Y:S01]  /*5670*/  IABS R52, R3 ;  /* 0x0000000300347213 */ /* 0x000fe20000000000 */
[----:B------:R-:W-:Y:S01]  /*5680*/  @!P5 IMAD.MOV R12, RZ, RZ, -R12 ;  /* 0x000000ffff0cd224 */ /* 0x000fe200078e0a0c */
[----:B------:R-:W-:Y:S01]  /*5690*/  ISETP.GT.U32.AND P5, PT, R10, R80, PT ;  /* 0x000000500a00720c */ /* 0x000fe20003fa4070 */
[----:B------:R-:W-:Y:S01]  /*56a0*/  @!P2 IMAD.MOV R64, RZ, RZ, -R64 ;  /* 0x000000ffff40a224 */ /* 0x000fe200078e0a40 */
[----:B------:R-:W-:Y:S01]  /*56b0*/  ISETP.GE.AND P2, PT, R2, RZ, PT ;  /* 0x000000ff0200720c */ /* 0x000fe20003f46270 */
[----:B------:R-:W-:Y:S01]  /*56c0*/  IMAD.HI.U32 R2, R9, R54, RZ ;  /* 0x0000003609027227 */ /* 0x000fe200078e00ff */
[----:B------:R-:W-:Y:S02]  /*56d0*/  IADD3 R6, PT, PT, R83, 0x66, RZ ;  /* 0x0000006653067810 */ /* 0x000fe40007ffe0ff */
[----:B------:R-:W-:Y:S01]  /*56e0*/  IABS R29, R53 ;  /* 0x00000035001d7213 */ /* 0x000fe20000000000 */
[----:B------:R-:W-:Y:S01]  /*56f0*/  IMAD.MOV R23, RZ, RZ, -R2 ;  /* 0x000000ffff177224 */ /* 0x000fe200078e0a02 */
[----:B------:R-:W-:Y:S01]  /*5700*/  IABS R28, R6 ;  /* 0x00000006001c7213 */ /* 0x000fe20000000000 */
[----:B------:R-:W-:Y:S01]  /*5710*/  @!P3 IMAD.IADD R60, R60, 0x1, -R10 ;  /* 0x000000013c3cb824 */ /* 0x000fe200078e0a0a */
[----:B------:R-:W-:Y:S01]  /*5720*/  IABS R27, R51 ;  /* 0x00000033001b7213 */ /* 0x000fe20000000000 */
[----:B------:R-:W-:-:S02]  /*5730*/  IMAD R54, R10, R23, R54 ;  /* 0x000000170a367224 */ /* 0x000fc400078e0236 */
[----:B------:R-:W-:Y:S01]  /*5740*/  @!P5 IMAD.IADD R80, R80, 0x1, -R10 ;  /* 0x000000015050d824 */ /* 0x000fe200078e0a0a */
[----:B------:R-:W-:Y:S01]  /*5750*/  ISETP.GT.U32.AND P3, PT, R10, R60, PT ;  /* 0x0000003c0a00720c */ /* 0x000fe20003f64070 */
[----:B------:R-:W-:Y:S01]  /*5760*/  IMAD.HI.U32 R2, R9, R28, RZ ;  /* 0x0000001c09027227 */ /* 0x000fe200078e00ff */
[----:B------:R-:W-:Y:S02]  /*5770*/  ISETP.GE.AND P5, PT, R3, RZ, PT ;  /* 0x000000ff0300720c */ /* 0x000fe40003fa6270 */
[----:B------:R-:W-:Y:S01]  /*5780*/  @!P4 IADD3 R80, PT, PT, -R80, RZ, RZ ;  /* 0x000000ff5050c210 */ /* 0x000fe20007ffe1ff */
[----:B------:R-:W-:Y:S01]  /*5790*/  IMAD.HI.U32 R3, R9, R52, RZ ;  /* 0x0000003409037227 */ /* 0x000fe200078e00ff */
[----:B------:R-:W-:-:S03]  /*57a0*/  ISETP.GE.AND P4, PT, R6, RZ, PT ;  /* 0x000000ff0600720c */ /* 0x000fc60003f86270 */
[----:B------:R-:W-:Y:S02]  /*57b0*/  IMAD.MOV R3, RZ, RZ, -R3 ;  /* 0x000000ffff037224 */ /* 0x000fe400078e0a03 */
[----:B------:R-:W-:Y:S01]  /*57c0*/  IMAD.MOV R25, RZ, RZ, -R8 ;  /* 0x000000ffff197224 */ /* 0x000fe200078e0a08 */
[----:B------:R-:W-:Y:S01]  /*57d0*/  IABS R8, R45 ;  /* 0x0000002d00087213 */ /* 0x000fe20000000000 */
[----:B------:R-:W-:Y:S01]  /*57e0*/  @!P3 IMAD.IADD R60, R60, 0x1, -R10 ;  /* 0x000000013c3cb824 */ /* 0x000fe200078e0a0a */
[C---:B------:R-:W-:Y:S01]  /*57f0*/  ISETP.GT.U32.AND P3, PT, R10.reuse, R54, PT ;  /* 0x000000360a00720c */ /* 0x040fe20003f64070 */
[----:B------:R-:W-:Y:S02]  /*5800*/  IMAD R52, R10, R3, R52 ;  /* 0x000000030a347224 */ /* 0x000fe400078e0234 */
[----:B------:R-:W-:Y:S01]  /*5810*/  IMAD.MOV R3, RZ, RZ, -R2 ;  /* 0x000000ffff037224 */ /* 0x000fe200078e0a02 */
[----:B------:R-:W-:Y:S01]  /*5820*/  @!P6 IADD3 R60, PT, PT, -R60, RZ, RZ ;  /* 0x000000ff3c3ce210 */ /* 0x000fe20007ffe1ff */
[----:B------:R-:W-:-:S02]  /*5830*/  VIADD R2, R83, 0x67 ;  /* 0x0000006753027836 */ /* 0x000fc40000000000 */
[----:B------:R-:W-:Y:S02]  /*5840*/  IMAD R28, R10, R3, R28 ;  /* 0x000000030a1c7224 */ /* 0x000fe400078e021c */
[C---:B------:R-:W-:Y:S01]  /*5850*/  IMAD.HI.U32 R3, R9.reuse, R94, RZ ;  /* 0x0000005e09037227 */ /* 0x040fe200078e00ff */
[----:B------:R-:W-:Y:S02]  /*5860*/  IABS R6, R2 ;  /* 0x0000000200067213 */ /* 0x000fe40000000000 */
[----:B------:R-:W-:Y:S01]  /*5870*/  ISETP.GE.AND P6, PT, R2, RZ, PT ;  /* 0x000000ff0200720c */ /* 0x000fe20003fc6270 */
[----:B------:R-:W-:Y:S01]  /*5880*/  IMAD.MOV R3, RZ, RZ, -R3 ;  /* 0x000000ffff037224 */ /* 0x000fe200078e0a03 */
[----:B------:R-:W-:Y:S01]  /*5890*/  @!P3 IADD3 R54, PT, PT, R54, -R10, RZ ;  /* 0x8000000a3636b210 */ /* 0x000fe20007ffe0ff */
[----:B------:R-:W-:-:S03]  /*58a0*/  IMAD.HI.U32 R2, R9, R6, RZ ;  /* 0x0000000609027227 */ /* 0x000fc600078e00ff */
[----:B------:R-:W-:Y:S01]  /*58b0*/  ISETP.GT.U32.AND P3, PT, R10, R54, PT ;  /* 0x000000360a00720c */ /* 0x000fe20003f64070 */
[----:B------:R-:W-:Y:S02]  /*58c0*/  IMAD.MOV R23, RZ, RZ, -R2 ;  /* 0x000000ffff177224 */ /* 0x000fe400078e0a02 */
[----:B------:R-:W-:-:S04]  /*58d0*/  IMAD.HI.U32 R2, R9, R38, RZ ;  /* 0x0000002609027227 */ /* 0x000fc800078e00ff */
[C---:B------:R-:W-:Y:S02]  /*58e0*/  IMAD R6, R10.reuse, R23, R6 ;  /* 0x000000170a067224 */ /* 0x040fe400078e0206 */
[----:B------:R-:W-:Y:S02]  /*58f0*/  IMAD.MOV R23, RZ, RZ, -R2 ;  /* 0x000000ffff177224 */ /* 0x000fe400078e0a02 */
[----:B------:R-:W-:Y:S02]  /*5900*/  IMAD R94, R10, R3, R94 ;  /* 0x000000030a5e7224 */ /* 0x000fe400078e025e */
[----:B------:R-:W-:Y:S01]  /*5910*/  @!P3 IADD3 R54, PT, PT, R54, -R10, RZ ;  /* 0x8000000a3636b210 */ /* 0x000fe20007ffe0ff */
[C---:B------:R-:W-:Y:S01]  /*5920*/  IMAD R38, R10.reuse, R23, R38 ;  /* 0x000000170a267224 */ /* 0x040fe200078e0226 */
[----:B------:R-:W-:Y:S01]  /*5930*/  ISETP.GT.U32.AND P3, PT, R10, R52, PT ;  /* 0x000000340a00720c */ /* 0x000fe20003f64070 */
[----:B------:R-:W-:-:S04]  /*5940*/  IMAD.HI.U32 R3, R9, R26, RZ ;  /* 0x0000001a09037227 */ /* 0x000fc800078e00ff */
[----:B------:R-:W-:Y:S01]  /*5950*/  @!P2 IMAD.MOV R54, RZ, RZ, -R54 ;  /* 0x000000ffff36a224 */ /* 0x000fe200078e0a36 */
[C---:B------:R-:W-:Y:S01]  /*5960*/  ISETP.GT.U32.AND P2, PT, R10.reuse, R28, PT ;  /* 0x0000001c0a00720c */ /* 0x040fe20003f44070 */
[----:B------:R-:W-:Y:S02]  /*5970*/  IMAD.MOV R3, RZ, RZ, -R3 ;  /* 0x000000ffff037224 */ /* 0x000fe400078e0a03 */
[C---:B------:R-:W-:Y:S01]  /*5980*/  IMAD R34, R10.reuse, R25, R34 ;  /* 0x000000190a227224 */ /* 0x040fe200078e0222 */
[----:B------:R-:W-:Y:S01]  /*5990*/  IABS R25, R83 ;  /* 0x0000005300197213 */ /* 0x000fe20000000000 */
[----:B------:R-:W-:Y:S02]  /*59a0*/  IMAD R26, R10, R3, R26 ;  /* 0x000000030a1a7224 */ /* 0x000fe400078e021a */
[----:B------:R-:W-:Y:S02]  /*59b0*/  @!P3 IMAD.IADD R52, R52, 0x1, -R10 ;  /* 0x000000013434b824 */ /* 0x000fe400078e0a0a */
[----:B------:R-:W-:-:S03]  /*59c0*/  IMAD.HI.U32 R2, R9, R66, RZ ;  /* 0x0000004209027227 */ /* 0x000fc600078e00ff */
[----:B------:R-:W-:Y:S01]  /*59d0*/  ISETP.GT.U32.AND P3, PT, R10, R52, PT ;  /* 0x000000340a00720c */ /* 0x000fe20003f64070 */
[----:B------:R-:W-:Y:S01]  /*59e0*/  IMAD.MOV R23, RZ, RZ, -R2 ;  /* 0x000000ffff177224 */ /* 0x000fe200078e0a02 */
[----:B------:R-:W-:Y:S01]  /*59f0*/  @!P2 IADD3 R28, PT, PT, R28, -R10, RZ ;  /* 0x8000000a1c1ca210 */ /* 0x000fe20007ffe0ff */
[----:B------:R-:W-:-:S03]  /*5a00*/  IMAD.HI.U32 R2, R9, R40, RZ ;  /* 0x0000002809027227 */ /* 0x000fc600078e00ff */
[C---:B------:R-:W-:Y:S01]  /*5a10*/  ISETP.GT.U32.AND P2, PT, R10.reuse, R28, PT ;  /* 0x0000001c0a00720c */ /* 0x040fe20003f44070 */
[----:B------:R-:W-:Y:S02]  /*5a20*/  IMAD R66, R10, R23, R66 ;  /* 0x000000170a427224 */ /* 0x000fe400078e0242 */
[----:B------:R-:W-:Y:S02]  /*5a30*/  IMAD.MOV R23, RZ, RZ, -R2 ;  /* 0x000000ffff177224 */ /* 0x000fe400078e0a02 */
[----:B------:R-:W-:-:S04]  /*5a40*/  IMAD.HI.U32 R2, R9, R31, RZ ;  /* 0x0000001f09027227 */ /* 0x000fc800078e00ff */
[----:B------:R-:W-:Y:S01]  /*5a50*/  @!P3 IMAD.IADD R52, R52, 0x1, -R10 ;  /* 0x000000013434b824 */ /* 0x000fe200078e0a0a */
[C---:B------:R-:W-:Y:S01]  /*5a60*/  ISETP.GT.U32.AND P3, PT, R10.reuse, R6, PT ;  /* 0x000000060a00720c */ /* 0x040fe20003f64070 */
[----:B------:R-:W-:Y:S01]  /*5a70*/  IMAD R40, R10, R23, R40 ;  /* 0x000000170a287224 */ /* 0x000fe200078e0228 */
[----:B------:R-:W-:Y:S01]  /*5a80*/  IABS R23, R49 ;  /* 0x0000003100177213 */ /* 0x000fe20000000000 */
[----:B------:R-:W-:Y:S01]  /*5a90*/  @!P5 IMAD.MOV R52, RZ, RZ, -R52 ;  /* 0x000000ffff34d224 */ /* 0x000fe200078e0a34 */
[----:B------:R-:W-:Y:S01]  /*5aa0*/  @!P2 IADD3 R28, PT, PT, R28, -R10, RZ ;  /* 0x8000000a1c1ca210 */ /* 0x000fe20007ffe0ff */
[----:B------:R-:W-:Y:S01]  /*5ab0*/  IMAD.MOV R2, RZ, RZ, -R2 ;  /* 0x000000ffff027224 */ /* 0x000fe200078e0a02 */
[----:B------:R-:W-:Y:S01]  /*5ac0*/  ISETP.GT.U32.AND P2, PT, R10, R38, PT ;  /* 0x000000260a00720c */ /* 0x000fe20003f44070 */
[----:B------:R-:W-:-:S04]  /*5ad0*/  IMAD.HI.U32 R3, R9, R8, RZ ;  /* 0x0000000809037227 */ /* 0x000fc800078e00ff */
[----:B------:R-:W-:Y:S02]  /*5ae0*/  IMAD R31, R10, R2, R31 ;  /* 0x000000020a1f7224 */ /* 0x000fe400078e021f */
[----:B------:R-:W-:Y:S01]  /*5af0*/  @!P3 IADD3 R6, PT, PT, R6, -R10, RZ ;  /* 0x8000000a0606b210 */ /* 0x000fe20007ffe0ff */
[----:B------:R-:W-:Y:S01]  /*5b00*/  IMAD.HI.U32 R2, R9, R23, RZ ;  /* 0x0000001709027227 */ /* 0x000fe200078e00ff */
[----:B------:R-:W-:-:S03]  /*5b10*/  ISETP.GT.U32.AND P3, PT, R10, R94, PT ;  /* 0x0000005e0a00720c */ /* 0x000fc60003f64070 */
[----:B------:R-:W-:Y:S02]  /*5b20*/  IMAD.MOV R2, RZ, RZ, -R2 ;  /* 0x000000ffff027224 */ /* 0x000fe400078e0a02 */
[----:B------:R-:W-:Y:S01]  /*5b30*/  @!P2 IMAD.IADD R38, R38, 0x1, -R10 ;  /* 0x000000012626a824 */ /* 0x000fe200078e0a0a */
[C---:B------:R-:W-:Y:S01]  /*5b40*/  ISETP.GT.U32.AND P2, PT, R10.reuse, R6, PT ;  /* 0x000000060a00720c */ /* 0x040fe20003f44070 */
[C---:B------:R-:W-:Y:S02]  /*5b50*/  IMAD R23, R10.reuse, R2, R23 ;  /* 0x000000020a177224 */ /* 0x040fe400078e0217 */
[----:B------:R-:W-:Y:S01]  /*5b60*/  IMAD.HI.U32 R2, R9, R29, RZ ;  /* 0x0000001d09027227 */ /* 0x000fe200078e00ff */
[----:B------:R-:W-:-:S03]  /*5b70*/  ISETP.GT.U32.AND P5, PT, R10, R38, PT ;  /* 0x000000260a00720c */ /* 0x000fc60003fa4070 */
[----:B------:R-:W-:Y:S01]  /*5b80*/  @!P3 IADD3 R94, PT, PT, R94, -R10, RZ ;  /* 0x8000000a5e5eb210 */ /* 0x000fe20007ffe0ff */
[----:B------:R-:W-:Y:S02]  /*5b90*/  IMAD.MOV R2, RZ, RZ, -R2 ;  /* 0x000000ffff027224 */ /* 0x000fe400078e0a02 */
[----:B------:R-:W-:Y:S01]  /*5ba0*/  IMAD.MOV R3, RZ, RZ, -R3 ;  /* 0x000000ffff037224 */ /* 0x000fe200078e0a03 */
[C---:B------:R-:W-:Y:S01]  /*5bb0*/  ISETP.GT.U32.AND P3, PT, R10.reuse, R94, PT ;  /* 0x0000005e0a00720c */ /* 0x040fe20003f64070 */
[----:B------:R-:W-:Y:S02]  /*5bc0*/  IMAD R29, R10, R2, R29 ;  /* 0x000000020a1d7224 */ /* 0x000fe400078e021d */
[----:B------:R-:W-:Y:S01]  /*5bd0*/  @!P2 IMAD.IADD R6, R6, 0x1, -R10 ;  /* 0x000000010606a824 */ /* 0x000fe200078e0a0a */
[C---:B------:R-:W-:Y:S01]  /*5be0*/  ISETP.GT.U32.AND P2, PT, R10.reuse, R34, PT ;  /* 0x000000220a00720c */ /* 0x040fe20003f44070 */
[----:B------:R-:W-:Y:S01]  /*5bf0*/  IMAD R8, R10, R3, R8 ;  /* 0x000000030a087224 */ /* 0x000fe200078e0208 */
[----:B------:R-:W-:Y:S01]  /*5c00*/  @!P5 IADD3 R38, PT, PT, R38, -R10, RZ ;  /* 0x8000000a2626d210 */ /* 0x000fe20007ffe0ff */
[----:B------:R-:W-:Y:S01]  /*5c10*/  @!P6 IMAD.MOV R6, RZ, RZ, -R6 ;  /* 0x000000ffff06e224 */ /* 0x000fe200078e0a06 */
[----:B------:R-:W-:Y:S01]  /*5c20*/  ISETP.GT.U32.AND P5, PT, R10, R66, PT ;  /* 0x000000420a00720c */ /* 0x000fe20003fa4070 */
[----:B------:R-:W-:-:S04]  /*5c30*/  IMAD.HI.U32 R3, R9, R27, RZ ;  /* 0x0000001b09037227 */ /* 0x000fc800078e00ff */
[----:B------:R-:W-:Y:S01]  /*5c40*/  @!P3 IMAD.IADD R94, R94, 0x1, -R10 ;  /* 0x000000015e5eb824 */ /* 0x000fe200078e0a0a */
[----:B------:R-:W-:Y:S01]  /*5c50*/  ISETP.GT.U32.AND P3, PT, R10, R26, PT ;  /* 0x0000001a0a00720c */ /* 0x000fe20003f64070 */
[----:B------:R-:W-:Y:S02]  /*5c60*/  @!P4 IMAD.MOV R28, RZ, RZ, -R28 ;  /* 0x000000ffff1cc224 */ /* 0x000fe400078e0a1c */
[----:B------:R-:W-:Y:S01]  /*5c70*/  @!P2 IADD3 R34, PT, PT, R34, -R10, RZ ;  /* 0x8000000a2222a210 */ /* 0x000fe20007ffe0ff */
[----:B------:R-:W-:Y:S01]  /*5c80*/  IMAD.MOV R3, RZ, RZ, -R3 ;  /* 0x000000ffff037224 */ /* 0x000fe200078e0a03 */
[----:B------:R-:W-:Y:S01]  /*5c90*/  ISETP.GT.U32.AND P2, PT, R10, R40, PT ;  /* 0x000000280a00720c */ /* 0x000fe20003f44070 */
[----:B------:R-:W-:-:S04]  /*5ca0*/  IMAD.HI.U32 R2, R9, R25, RZ ;  /* 0x0000001909027227 */ /* 0x000fc800078e00ff */
[--C-:B------:R-:W-:Y:S01]  /*5cb0*/  @!P5 IMAD.IADD R66, R66, 0x1, -R10.reuse ;  /* 0x000000014242d824 */ /* 0x100fe200078e0a0a */
[C---:B------:R-:W-:Y:S01]  /*5cc0*/  ISETP.GT.U32.AND P5, PT, R10.reuse, R8, PT ;  /* 0x000000080a00720c */ /* 0x040fe20003fa4070 */
[----:B------:R-:W-:Y:S01]  /*5cd0*/  IMAD R27, R10, R3, R27 ;  /* 0x000000030a1b7224 */ /* 0x000fe200078e021b */
[----:B------:R-:W-:Y:S01]  /*5ce0*/  IADD3 R3, PT, PT, -R2, RZ, RZ ;  /* 0x000000ff02037210 */ /* 0x000fe20007ffe1ff */
[--C-:B------:R-:W-:Y:S01]  /*5cf0*/  @!P3 IMAD.IADD R26, R26, 0x1, -R10.reuse ;  /* 0x000000011a1ab824 */ /* 0x100fe200078e0a0a */
[----:B------:R-:W-:Y:S01]  /*5d00*/  ISETP.GT.U32.AND P3, PT, R10, R34, PT ;  /* 0x000000220a00720c */ /* 0x000fe20003f64070 */
[----:B------:R-:W-:Y:S01]  /*5d10*/  IMAD R2, R157, UR38, RZ ;  /* 0x000000269d027c24 */ /* 0x000fe2000f8e02ff */
[----:B------:R-:W1:Y:S01]  /*5d20*/  LDCU.64 UR38, c[0x0][0x388] ;  /* 0x00007100ff2677ac */ /* 0x000e620008000a00 */
[----:B------:R-:W-:Y:S01]  /*5d30*/  @!P2 IADD3 R40, PT, PT, R40, -R10, RZ ;  /* 0x8000000a2828a210 */ /* 0x000fe20007ffe0ff */
[C---:B------:R-:W-:Y:S01]  /*5d40*/  IMAD R25, R10.reuse, R3, R25 ;  /* 0x000000030a197224 */ /* 0x040fe200078e0219 */
[C---:B------:R-:W-:Y:S01]  /*5d50*/  ISETP.GT.U32.AND P2, PT, R10.reuse, R66, PT ;  /* 0x000000420a00720c */ /* 0x040fe20003f44070 */
[C---:B------:R-:W-:Y:S01]  /*5d60*/  VIADD R95, R83.reuse, 0x73 ;  /* 0x00000073535f7836 */ /* 0x040fe20000000000 */
[C---:B------:R-:W-:Y:S01]  /*5d70*/  ISETP.GT.U32.AND P6, PT, R10.reuse, R40, PT ;  /* 0x000000280a00720c */ /* 0x040fe20003fc4070 */
[C---:B------:R-:W-:Y:S01]  /*5d80*/  VIADD R75, R83.reuse, 0x75 ;  /* 0x00000075534b7836 */ /* 0x040fe20000000000 */
[----:B------:R-:W-:Y:S01]  /*5d90*/  ISETP.GT.U32.AND P4, PT, R10, R26, PT ;  /* 0x0000001a0a00720c */ /* 0x000fe20003f84070 */
[--C-:B------:R-:W-:Y:S01]  /*5da0*/  @!P5 IMAD.IADD R8, R8, 0x1, -R10.reuse ;  /* 0x000000010808d824 */ /* 0x100fe200078e0a0a */
[----:B------:R1:W-:Y:S01]  /*5db0*/  STL [R1+0x59c0], R95 ;  /* 0x0059c05f01007387 */ /* 0x0003e20000100800 */
[C---:B------:R-:W-:Y:S01]  /*5dc0*/  VIADD R85, R83.reuse, 0x77 ;  /* 0x0000007753557836 */ /* 0x040fe20000000000 */
[----:B------:R-:W-:Y:S01]  /*5dd0*/  @!P3 IADD3 R34, PT, PT, R34, -R10, RZ ;  /* 0x8000000a2222b210 */ /* 0x000fe20007ffe0ff */
[C---:B------:R-:W-:Y:S01]  /*5de0*/  VIADD R77, R83.reuse, 0x79 ;  /* 0x00000079534d7836 */ /* 0x040fe20000000000 */
[C---:B------:R-:W-:Y:S01]  /*5df0*/  ISETP.GT.U32.AND P3, PT, R10.reuse, R31, PT ;  /* 0x0000001f0a00720c */ /* 0x040fe20003f64070 */
[----:B------:R-:W-:Y:S01]  /*5e00*/  VIADD R69, R83, 0x7b ;  /* 0x0000007b53457836 */ /* 0x000fe20000000000 */
[----:B------:R-:W-:Y:S01]  /*5e10*/  ISETP.GT.U32.AND P5, PT, R10, R8, PT ;  /* 0x000000080a00720c */ /* 0x000fe20003fa4070 */
[--C-:B------:R-:W-:Y:S01]  /*5e20*/  @!P2 IMAD.IADD R66, R66, 0x1, -R10.reuse ;  /* 0x000000014242a824 */ /* 0x100fe200078e0a0a */
[----:B------:R-:W-:Y:S01]  /*5e30*/  ISETP.GT.U32.AND P2, PT, R10, R23, PT ;  /* 0x000000170a00720c */ /* 0x000fe20003f44070 */
[----:B------:R-:W-:Y:S01]  /*5e40*/  STL [R1+0x59bc], R93 ;  /* 0x0059bc5d01007387 */ /* 0x000fe20000100800 */
[----:B------:R-:W-:Y:S01]  /*5e50*/  @!P6 IADD3 R40, PT, PT, R40, -R10, RZ ;  /* 0x8000000a2828e210 */ /* 0x000fe20007ffe0ff */
[----:B------:R-:W-:Y:S01]  /*5e60*/  @!P4 IMAD.IADD R26, R26, 0x1, -R10 ;  /* 0x000000011a1ac824 */ /* 0x000fe200078e0a0a */
[----:B------:R-:W-:Y:S01]  /*5e70*/  ISETP.GT.U32.AND P6, PT, R10, R27, PT ;  /* 0x0000001b0a00720c */ /* 0x000fe20003fc4070 */
[----:B------:R-:W-:Y:S01]  /*5e80*/  STL [R1+0x59b8], R75 ;  /* 0x0059b84b01007387 */ /* 0x000fe20000100800 */
[----:B------:R-:W-:-:S02]  /*5e90*/  ISETP.GE.AND P4, PT, R33, RZ, PT ;  /* 0x000000ff2100720c */ /* 0x000fc40003f86270 */
[----:B------:R-:W1:Y:S01]  /*5ea0*/  LDC R33, c[0x0][0x3ac] ;  /* 0x0000eb00ff217b82 */ /* 0x000e620000000800 */
[--C-:B------:R-:W-:Y:S01]  /*5eb0*/  @!P3 IMAD.IADD R31, R31, 0x1, -R10.reuse ;  /* 0x000000011f1fb824 */ /* 0x100fe200078e0a0a */
[----:B------:R-:W-:Y:S01]  /*5ec0*/  ISETP.GT.U32.AND P3, PT, R10, R29, PT ;  /* 0x0000001d0a00720c */ /* 0x000fe20003f64070 */
[--C-:B------:R-:W-:Y:S01]  /*5ed0*/  @!P5 IMAD.IADD R8, R8, 0x1, -R10.reuse ;  /* 0x000000010808d824 */ /* 0x100fe200078e0a0a */
[----:B------:R-:W-:Y:S01]  /*5ee0*/  ISETP.GE.AND P5, PT, R35, RZ, PT ;  /* 0x000000ff2300720c */ /* 0x000fe20003fa6270 */
[----:B------:R-:W-:Y:S01]  /*5ef0*/  @!P2 IMAD.IADD R23, R23, 0x1, -R10 ;  /* 0x000000011717a824 */ /* 0x000fe200078e0a0a */
[C---:B------:R-:W-:Y:S01]  /*5f00*/  ISETP.GT.U32.AND P2, PT, R10.reuse, R31, PT ;  /* 0x0000001f0a00720c */ /* 0x040fe20003f44070 */
[----:B------:R-:W-:Y:S01]  /*5f10*/  STL [R1+0x59b4], R87 ;  /* 0x0059b45701007387 */ /* 0x000fe20000100800 */
[----:B------:R-:W-:Y:S02]  /*5f20*/  IABS R35, R93 ;  /* 0x0000005d00237213 */ /* 0x000fe40000000000 */
[----:B------:R-:W-:Y:S01]  /*5f30*/  @!P6 IADD3 R27, PT, PT, R27, -R10, RZ ;  /* 0x8000000a1b1be210 */ /* 0x000fe20007ffe0ff */
[----:B------:R-:W-:Y:S01]  /*5f40*/  @!P4 IMAD.MOV R38, RZ, RZ, -R38 ;  /* 0x000000ffff26c224 */ /* 0x000fe200078e0a26 */
[C---:B------:R-:W-:Y:S01]  /*5f50*/  ISETP.GT.U32.AND P6, PT, R10.reuse, R23, PT ;  /* 0x000000170a00720c */ /* 0x040fe20003fc4070 */
[----:B------:R-:W-:Y:S01]  /*5f60*/  STL [R1+0x59b0], R85 ;  /* 0x0059b05501007387 */ /* 0x000fe20000100800 */
[----:B------:R-:W-:Y:S01]  /*5f70*/  ISETP.GT.U32.AND P4, PT, R10, R27, PT ;  /* 0x0000001b0a00720c */ /* 0x000fe20003f84070 */
[----:B------:R-:W-:-:S02]  /*5f80*/  @!P3 IMAD.IADD R29, R29, 0x1, -R10 ;  /* 0x000000011d1db824 */ /* 0x000fc400078e0a0a */
[----:B------:R-:W-:Y:S01]  /*5f90*/  @!P5 IMAD.MOV R94, RZ, RZ, -R94 ;  /* 0x000000ffff5ed224 */ /* 0x000fe200078e0a5e */
[----:B------:R-:W-:Y:S01]  /*5fa0*/  ISETP.GE.AND P5, PT, R41, RZ, PT ;  /* 0x000000ff2900720c */ /* 0x000fe20003fa6270 */
[----:B------:R-:W-:Y:S01]  /*5fb0*/  @!P2 IMAD.IADD R31, R31, 0x1, -R10 ;  /* 0x000000011f1fa824 */ /* 0x000fe200078e0a0a */
[----:B------:R-:W-:Y:S01]  /*5fc0*/  ISETP.GT.U32.AND P3, PT, R10, R29, PT ;  /* 0x0000001d0a00720c */ /* 0x000fe20003f64070 */
[----:B------:R1:W-:Y:S01]  /*5fd0*/  STL [R1+0x59ac], R81 ;  /* 0x0059ac5101007387 */ /* 0x0003e20000100800 */
[----:B------:R-:W-:Y:S01]  /*5fe0*/  ISETP.GE.AND P2, PT, R37, RZ, PT ;  /* 0x000000ff2500720c */ /* 0x000fe20003f46270 */
[----:B-1----:R-:W-:Y:S01]  /*5ff0*/  IMAD R3, R33, 0x20, R2 ;  /* 0x0000002021037824 */ /* 0x002fe200078e0202 */
[----:B------:R-:W-:Y:S01]  /*6000*/  IABS R41, R77 ;  /* 0x0000004d00297213 */ /* 0x000fe20000000000 */
[--C-:B------:R-:W-:Y:S01]  /*6010*/  @!P6 IMAD.IADD R23, R23, 0x1, -R10.reuse ;  /* 0x000000011717e824 */ /* 0x100fe200078e0a0a */
[----:B------:R-:W-:Y:S01]  /*6020*/  ISETP.GE.AND P6, PT, R39, RZ, PT ;  /* 0x000000ff2700720c */ /* 0x000fe20003fc6270 */
[----:B------:R-:W-:Y:S01]  /*6030*/  @!P4 IMAD.IADD R27, R27, 0x1, -R10 ;  /* 0x000000011b1bc824 */ /* 0x000fe200078e0a0a */
[----:B------:R-:W-:Y:S01]  /*6040*/  LEA R116, P4, R2, UR42, 0x2 ;  /* 0x0000002a02747c11 */ /* 0x000fe2000f8810ff */
[----:B------:R-:W-:Y:S01]  /*6050*/  IMAD R33, R90, 0x20, R3 ;  /* 0x000000205a217824 */ /* 0x000fe200078e0203 */
[----:B------:R-:W-:Y:S01]  /*6060*/  IABS R39, R87 ;  /* 0x0000005700277213 */ /* 0x000fe20000000000 */
[----:B------:R-:W-:-:S02]  /*6070*/  @!P5 IMAD.MOV R26, RZ, RZ, -R26 ;  /* 0x000000ffff1ad224 */ /* 0x000fc400078e0a1a */
[-C--:B------:R-:W-:Y:S01]  /*6080*/  @!P3 IADD3 R29, PT, PT, R29, -R10.reuse, RZ ;  /* 0x8000000a1d1db210 */ /* 0x080fe20007ffe0ff */
[----:B------:R-:W-:Y:S01]  /*6090*/  STL [R1+0x59a8], R77 ;  /* 0x0059a84d01007387 */ /* 0x000fe20000100800 */
[----:B------:R-:W-:Y:S01]  /*60a0*/  ISETP.GT.U32.AND P3, PT, R10, R25, PT ;  /* 0x000000190a00720c */ /* 0x000fe20003f64070 */
[----:B------:R-:W-:Y:S01]  /*60b0*/  @!P2 IMAD.MOV R34, RZ, RZ, -R34 ;  /* 0x000000ffff22a224 */ /* 0x000fe200078e0a22 */
[----:B------:R-:W-:Y:S01]  /*60c0*/  LEA.HI.X.SX32 R117, R2, UR43, 0x2, P4 ;  /* 0x0000002b02757c11 */ /* 0x000fe2000a0f16ff */
[----:B------:R-:W1:Y:S01]  /*60d0*/  LDCU.64 UR42, c[0x0][0x388] ;  /* 0x00007100ff2a77ac */ /* 0x000e620008000a00 */
[----:B------:R-:W-:Y:S01]  /*60e0*/  LEA R114, P4, R3, UR40, 0x2 ;  /* 0x0000002803727c11 */ /* 0x000fe2000f8810ff */
[----:B------:R-:W-:Y:S01]  /*60f0*/  @!P6 IMAD.MOV R66, RZ, RZ, -R66 ;  /* 0x000000ffff42e224 */ /* 0x000fe200078e0a42 */
[----:B------:R-:W-:Y:S01]  /*6100*/  ISETP.GE.AND P5, PT, R45, RZ, PT ;  /* 0x000000ff2d00720c */ /* 0x000fe20003fa6270 */
[----:B------:R-:W-:Y:S01]  /*6110*/  VIADD R45, R83, 0x7d ;  /* 0x0000007d532d7836 */ /* 0x000fe20000000000 */
[----:B------:R-:W-:Y:S01]  /*6120*/  LEA.HI.X.SX32 R115, R3, UR41, 0x2, P4 ;  /* 0x0000002903737c11 */ /* 0x000fe2000a0f16ff */
[----:B------:R-:W-:Y:S01]  /*6130*/  IMAD R3, R128, 0x20, R33 ;  /* 0x0000002080037824 */ /* 0x000fe200078e0221 */
[----:B------:R-:W-:Y:S01]  /*6140*/  ISETP.GE.AND P4, PT, R43, RZ, PT ;  /* 0x000000ff2b00720c */ /* 0x000fe20003f86270 */
[----:B------:R-:W-:Y:S01]  /*6150*/  STL [R1+0x59a4], R71 ;  /* 0x0059a44701007387 */ /* 0x000fe20000100800 */
[----:B------:R-:W-:Y:S01]  /*6160*/  IABS R43, R71 ;  /* 0x00000047002b7213 */ /* 0x000fe20000000000 */
[----:B------:R-:W2:Y:S01]  /*6170*/  LDCU UR40, c[0x0][0x3b0] ;  /* 0x00007600ff2877ac */ /* 0x000ea20008000800 */
[----:B------:R-:W-:Y:S01]  /*6180*/  @!P3 IADD3 R25, PT, PT, R25, -R10, RZ ;  /* 0x8000000a1919b210 */ /* 0x000fe20007ffe0ff */
[----:B------:R-:W-:Y:S01]  /*6190*/  STL [R1+0x59a0], R69 ;  /* 0x0059a04501007387 */ /* 0x000fe20000100800 */
[----:B------:R-:W-:Y:S01]  /*61a0*/  LEA R90, P3, R33, UR38, 0x2 ;  /* 0x00000026215a7c11 */ /* 0x000fe2000f8610ff */
[----:B------:R-:W2:Y:S01]  /*61b0*/  LDCU UR41, c[0x0][0x3b0] ;  /* 0x00007600ff2977ac */ /* 0x000ea20008000800 */
[----:B------:R-:W-:-:S02]  /*61c0*/  ISETP.GT.U32.AND P2, PT, R10, R25, PT ;  /* 0x000000190a00720c */ /* 0x000fc40003f44070 */
[----:B------:R-:W-:Y:S01]  /*61d0*/  LEA.HI.X.SX32 R91, R33, UR39, 0x2, P3 ;  /* 0x00000027215b7c11 */ /* 0x000fe200098f16ff */
[----:B------:R-:W2:Y:S01]  /*61e0*/  LDCU UR39, c[0x0][0x3b0] ;  /* 0x00007600ff2777ac */ /* 0x000ea20008000800 */
[----:B------:R-:W-:Y:S01]  /*61f0*/  ISETP.GE.AND P3, PT, R83, RZ, PT ;  /* 0x000000ff5300720c */ /* 0x000fe20003f66270 */
[----:B------:R-:W-:Y:S01]  /*6200*/  @!P4 IMAD.MOV R40, RZ, RZ, -R40 ;  /* 0x000000ffff28c224 */ /* 0x000fe200078e0a28 */
[----:B-1----:R-:W-:Y:S01]  /*6210*/  LEA R2, P6, R3, UR42, 0x2 ;  /* 0x0000002a03027c11 */ /* 0x002fe2000f8c10ff */
[----:B------:R-:W1:Y:S01]  /*6220*/  LDCU UR42, c[0x0][0x3b0] ;  /* 0x00007600ff2a77ac */ /* 0x000e620008000800 */
[----:B------:R-:W-:Y:S02]  /*6230*/  ISETP.NE.AND P4, PT, R5, RZ, PT ;  /* 0x000000ff0500720c */ /* 0x000fe40003f85270 */
[----:B------:R-:W-:Y:S01]  /*6240*/  LOP3.LUT R5, RZ, R5, RZ, 0x33, !PT ;  /* 0x00000005ff057212 */ /* 0x000fe200078e33ff */
[----:B------:R-:W1:Y:S01]  /*6250*/  LDCU UR38, c[0x0][0x3b0] ;  /* 0x00007600ff2677ac */ /* 0x000e620008000800 */
[----:B------:R-:W-:-:S02]  /*6260*/  IABS R33, R95 ;  /* 0x0000005f00217213 */ /* 0x000fc40000000000 */
[----:B------:R-:W-:Y:S02]  /*6270*/  @!P2 IADD3 R25, PT, PT, R25, -R10, RZ ;  /* 0x8000000a1919a210 */ /* 0x000fe40007ffe0ff */
[----:B------:R-:W-:Y:S01]  /*6280*/  LEA.HI.X.SX32 R3, R3, UR43, 0x2, P6 ;  /* 0x0000002b03037c11 */ /* 0x000fe2000b0f16ff */
[----:B------:R-:W1:Y:S01]  /*6290*/  LDCU UR43, c[0x0][0x3b0] ;  /* 0x00007600ff2b77ac */ /* 0x000e620008000800 */
[----:B------:R-:W-:Y:S01]  /*62a0*/  ISETP.GE.AND P6, PT, R47, RZ, PT ;  /* 0x000000ff2f00720c */ /* 0x000fe20003fc6270 */
[----:B------:R-:W-:Y:S01]  /*62b0*/  @!P3 IMAD.MOV R25, RZ, RZ, -R25 ;  /* 0x000000ffff19b224 */ /* 0x000fe200078e0a19 */
[C---:B------:R-:W-:Y:S01]  /*62c0*/  SEL R143, R5.reuse, R14, !P4 ;  /* 0x0000000e058f7207 */ /* 0x040fe20006000000 */
[----:B------:R-:W-:Y:S01]  /*62d0*/  IMAD.MOV.U32 R14, RZ, RZ, R31 ;  /* 0x000000ffff0e7224 */ /* 0x000fe200078e001f */
[----:B------:R-:W-:Y:S01]  /*62e0*/  SEL R142, R5, R22, !P4 ;  /* 0x00000016058e7207 */ /* 0x000fe20006000000 */
[----:B------:R-:W-:Y:S01]  /*62f0*/  IMAD.HI.U32 R22, R9, R35, RZ ;  /* 0x0000002309167227 */ /* 0x000fe200078e00ff */
[----:B------:R-:W-:-:S02]  /*6300*/  SEL R147, R5, R25, !P4 ;  /* 0x0000001905937207 */ /* 0x000fc40006000000 */
[----:B------:R-:W-:Y:S01]  /*6310*/  ISETP.GE.AND P2, PT, R49, RZ, PT ;  /* 0x000000ff3100720c */ /* 0x000fe20003f46270 */
[----:B------:R-:W-:Y:S01]  /*6320*/  IMAD.HI.U32 R25, R9, R33, RZ ;  /* 0x0000002109197227 */ /* 0x000fe200078e00ff */
[C---:B------:R-:W-:Y:S02]  /*6330*/  SEL R141, R5.reuse, R76, !P4 ;  /* 0x0000004c058d7207 */ /* 0x040fe40006000000 */
[----:B------:R-:W-:Y:S01]  /*6340*/  @!P5 IADD3 R8, PT, PT, -R8, RZ, RZ ;  /* 0x000000ff0808d210 */ /* 0x000fe20007ffe1ff */
[----:B------:R-:W-:Y:S01]  /*6350*/  IMAD.MOV R25, RZ, RZ, -R25 ;  /* 0x000000ffff197224 */ /* 0x000fe200078e0a19 */
[----:B------:R-:W-:Y:S01]  /*6360*/  SEL R76, R5, R166, !P4 ;  /* 0x000000a6054c7207 */ /* 0x000fe20006000000 */
[----:B------:R-:W-:Y:S01]  /*6370*/  @!P6 IMAD.MOV R14, RZ, RZ, -R14 ;  /* 0x000000ffff0ee224 */ /* 0x000fe200078e0a0e */
[----:B------:R-:W-:Y:S01]  /*6380*/  ISETP.GE.AND P5, PT, R53, RZ, PT ;  /* 0x000000ff3500720c */ /* 0x000fe20003fa6270 */
[C---:B------:R-:W-:Y:S01]  /*6390*/  IMAD R31, R10.reuse, R25, R33 ;  /* 0x000000190a1f7224 */ /* 0x040fe200078e0221 */
[----:B------:R-:W-:Y:S01]  /*63a0*/  IABS R33, R75 ;  /* 0x0000004b00217213 */ /* 0x000fe20000000000 */
[----:B------:R-:W-:Y:S01]  /*63b0*/  IMAD.MOV R22, RZ, RZ, -R22 ;  /* 0x000000ffff167224 */ /* 0x000fe200078e0a16 */
[----:B------:R-:W-:Y:S01]  /*63c0*/  SEL R139, R5, R24, !P4 ;  /* 0x00000018058b7207 */ /* 0x000fe20006000000 */
[----:B------:R-:W-:Y:S01]  /*63d0*/  VIADD R47, R83, 0x7c ;  /* 0x0000007c532f7836 */ /* 0x000fe20000000000 */
[C---:B------:R-:W-:Y:S01]  /*63e0*/  ISETP.GT.U32.AND P6, PT, R10.reuse, R31, PT ;  /* 0x0000001f0a00720c */ /* 0x040fe20003fc4070 */
[----:B------:R-:W-:Y:S01]  /*63f0*/  IMAD R35, R10, R22, R35 ;  /* 0x000000160a237224 */ /* 0x000fe200078e0223 */
[----:B------:R-:W-:Y:S01]  /*6400*/  MOV R166, R23 ;  /* 0x0000001700a67202 */ /* 0x000fe20000000f00 */
[----:B------:R-:W-:Y:S01]  /*6410*/  IMAD.HI.U32 R24, R9, R33, RZ ;  /* 0x0000002109187227 */ /* 0x000fe200078e00ff */
[----:B------:R-:W-:Y:S01]  /*6420*/  SEL R89, R5, R162, !P4 ;  /* 0x000000a205597207 */ /* 0x000fe20006000000 */
[----:B------:R1:W-:Y:S01]  /*6430*/  STL [R1+0x599c], R47 ;  /* 0x00599c2f01007387 */ /* 0x0003e20000100800 */
[----:B------:R-:W-:Y:S01]  /*6440*/  @!P2 IADD3 R166, PT, PT, -R166, RZ, RZ ;  /* 0x000000ffa6a6a210 */ /* 0x000fe20007ffe1ff */
[----:B------:R-:W-:Y:S01]  /*6450*/  IMAD.HI.U32 R22, R9, R39, RZ ;  /* 0x0000002709167227 */ /* 0x000fe200078e00ff */
[----:B------:R-:W-:Y:S01]  /*6460*/  SEL R133, R5, R92, !P4 ;  /* 0x0000005c05857207 */ /* 0x000fe20006000000 */
[----:B------:R-:W-:Y:S01]  /*6470*/  STL [R1+0x5998], R45 ;  /* 0x0059982d01007387 */ /* 0x000fe20000100800 */
[----:B------:R-:W-:Y:S01]  /*6480*/  IABS R92, R85 ;  /* 0x00000055005c7213 */ /* 0x000fe20000000000 */
[----:B------:R-:W-:Y:S01]  /*6490*/  IMAD.MOV R24, RZ, RZ, -R24 ;  /* 0x000000ffff187224 */ /* 0x000fe200078e0a18 */
[----:B------:R-:W-:Y:S01]  /*64a0*/  ISETP.GE.AND P3, PT, R51, RZ, PT ;  /* 0x000000ff3300720c */ /* 0x000fe20003f66270 */
[----:B------:R-:W-:Y:S01]  /*64b0*/  @!P6 IMAD.IADD R31, R31, 0x1, -R10 ;  /* 0x000000011f1fe824 */ /* 0x000fe200078e0a0a */
[C---:B------:R-:W-:Y:S01]  /*64c0*/  ISETP.GT.U32.AND P6, PT, R10.reuse, R35, PT ;  /* 0x000000230a00720c */ /* 0x040fe20003fc4070 */
[----:B------:R-:W-:Y:S01]  /*64d0*/  IMAD.MOV R22, RZ, RZ, -R22 ;  /* 0x000000ffff167224 */ /* 0x000fe200078e0a16 */
[C---:B------:R-:W-:Y:S01]  /*64e0*/  SEL R152, R5.reuse, R152, !P4 ;  /* 0x0000009805987207 */ /* 0x040fe20006000000 */
[C---:B------:R-:W-:Y:S01]  /*64f0*/  IMAD R33, R10.reuse, R24, R33 ;  /* 0x000000180a217224 */ /* 0x040fe200078e0221 */
[C---:B------:R-:W-:Y:S01]  /*6500*/  ISETP.GT.U32.AND P2, PT, R10.reuse, R31, PT ;  /* 0x0000001f0a00720c */ /* 0x040fe20003f44070 */
[----:B------:R-:W-:Y:S01]  /*6510*/  IMAD.MOV.U32 R162, RZ, RZ, R29 ;  /* 0x000000ffffa27224 */ /* 0x000fe200078e001d */
[C---:B------:R-:W-:Y:S01]  /*6520*/  SEL R63, R5.reuse, R160, !P4 ;  /* 0x000000a0053f7207 */ /* 0x040fe20006000000 */
[C---:B------:R-:W-:Y:S01]  /*6530*/  IMAD R39, R10.reuse, R22, R39 ;  /* 0x000000160a277224 */ /* 0x040fe200078e0227 */
[----:B------:R-:W-:Y:S01]  /*6540*/  SEL R125, R5, R126, !P4 ;  /* 0x0000007e057d7207 */ /* 0x000fe20006000000 */
[----:B------:R-:W-:Y:S01]  /*6550*/  @!P5 IMAD.MOV R162, RZ, RZ, -R162 ;  /* 0x000000ffffa2d224 */ /* 0x000fe200078e0aa2 */
[----:B------:R-:W-:Y:S01]  /*6560*/  ISETP.GT.U32.AND P5, PT, R10, R33, PT ;  /* 0x000000210a00720c */ /* 0x000fe20003fa4070 */
[----:B------:R-:W-:Y:S01]  /*6570*/  IMAD.HI.U32 R24, R9, R92, RZ ;  /* 0x0000005c09187227 */ /* 0x000fe200078e00ff */
[----:B------:R-:W-:-:S02]  /*6580*/  SEL R123, R5, R144, !P4 ;  /* 0x00000090057b7207 */ /* 0x000fc40006000000 */
[----:B------:R-:W-:Y:S01]  /*6590*/  SEL R121, R5, R154, !P4 ;  /* 0x0000009a05797207 */ /* 0x000fe20006000000 */
[----:B------:R-:W-:Y:S01]  /*65a0*/  @!P6 IMAD.IADD R35, R35, 0x1, -R10 ;  /* 0x000000012323e824 */ /* 0x000fe200078e0a0a */
[C---:B------:R-:W-:Y:S01]  /*65b0*/  ISETP.GT.U32.AND P6, PT, R10.reuse, R39, PT ;  /* 0x000000270a00720c */ /* 0x040fe20003fc4070 */
[----:B------:R-:W-:Y:S01]  /*65c0*/  IMAD.MOV R25, RZ, RZ, -R24 ;  /* 0x000000ffff197224 */ /* 0x000fe200078e0a18 */
[-C--:B------:R-:W-:Y:S01]  /*65d0*/  @!P2 IADD3 R31, PT, PT, R31, -R10.reuse, RZ ;  /* 0x8000000a1f1fa210 */ /* 0x080fe20007ffe0ff */
[----:B------:R-:W-:Y:S01]  /*65e0*/  IMAD.MOV.U32 R160, RZ, RZ, R27 ;  /* 0x000000ffffa07224 */ /* 0x000fe200078e001b */
[----:B------:R-:W-:Y:S01]  /*65f0*/  ISETP.GE.AND P2, PT, R95, RZ, PT ;  /* 0x000000ff5f00720c */ /* 0x000fe20003f46270 */
[----:B------:R-:W-:Y:S01]  /*6600*/  IMAD R92, R10, R25, R92 ;  /* 0x000000190a5c7224 */ /* 0x000fe200078e025c */
[----:B------:R-:W-:Y:S01]  /*6610*/  IABS R25, R81 ;  /* 0x0000005100197213 */ /* 0x000fe20000000000 */
[----:B------:R-:W-:Y:S01]  /*6620*/  IMAD R126, R152, UR49, RZ ;  /* 0x00000031987e7c24 */ /* 0x000fe2000f8e02ff */
[----:B------:R-:W-:Y:S01]  /*6630*/  @!P5 IADD3 R33, PT, PT, R33, -R10, RZ ;  /* 0x8000000a2121d210 */ /* 0x000fe20007ffe0ff */
[----:B------:R-:W-:Y:S01]  /*6640*/  @!P3 IMAD.MOV R160, RZ, RZ, -R160 ;  /* 0x000000ffffa0b224 */ /* 0x000fe200078e0aa0 */
[C---:B------:R-:W-:Y:S01]  /*6650*/  ISETP.GT.U32.AND P3, PT, R10.reuse, R35, PT ;  /* 0x000000230a00720c */ /* 0x040fe20003f64070 */
[----:B------:R-:W-:Y:S01]  /*6660*/  IMAD.MOV.U32 R152, RZ, RZ, R31 ;  /* 0x000000ffff987224 */ /* 0x000fe200078e001f */
[C---:B------:R-:W-:Y:S01]  /*6670*/  ISETP.GT.U32.AND P5, PT, R10.reuse, R92, PT ;  /* 0x0000005c0a00720c */ /* 0x040fe20003fa4070 */
[----:B------:R-:W-:Y:S01]  /*6680*/  @!P6 IMAD.IADD R39, R39, 0x1, -R10 ;  /* 0x000000012727e824 */ /* 0x000fe200078e0a0a */
[C---:B------:R-:W-:Y:S01]  /*6690*/  ISETP.GT.U32.AND P6, PT, R10.reuse, R33, PT ;  /* 0x000000210a00720c */ /* 0x040fe20003fc4070 */
[----:B------:R-:W-:Y:S01]  /*66a0*/  IMAD.HI.U32 R22, R9, R25, RZ ;  /* 0x0000001909167227 */ /* 0x000fe200078e00ff */
[C---:B------:R-:W-:Y:S01]  /*66b0*/  SEL R156, R5.reuse, R156, !P4 ;  /* 0x0000009c059c7207 */ /* 0x040fe20006000000 */
[----:B------:R-:W1:Y:S01]  /*66c0*/  LDCU UR49, c[0x0][0x3b0] ;  /* 0x00007600ff3177ac */ /* 0x000e620008000800 */
[----:B------:R-:W-:Y:S01]  /*66d0*/  SEL R127, R5, R122, !P4 ;  /* 0x0000007a057f7207 */ /* 0x000fe20006000000 */
[----:B------:R-:W-:Y:S01]  /*66e0*/  @!P2 IMAD.MOV R152, RZ, RZ, -R152 ;  /* 0x000000ffff98a224 */ /* 0x000fe200078e0a98 */
[----:B------:R-:W-:Y:S01]  /*66f0*/  ISETP.GT.U32.AND P2, PT, R10, R39, PT ;  /* 0x000000270a00720c */ /* 0x000fe20003f44070 */
[----:B------:R-:W-:Y:S01]  /*6700*/  IMAD.HI.U32 R24, R9, R41, RZ ;  /* 0x0000002909187227 */ /* 0x000fe200078e00ff */
[----:B------:R-:W-:-:S02]  /*6710*/  SEL R122, R5, R148, !P4 ;  /* 0x00000094057a7207 */ /* 0x000fc40006000000 */
[----:B------:R-:W-:Y:S01]  /*6720*/  IABS R148, R69 ;  /* 0x0000004500947213 */ /* 0x000fe20000000000 */
[----:B------:R-:W-:Y:S01]  /*6730*/  IMAD.MOV R22, RZ, RZ, -R22 ;  /* 0x000000ffff167224 */ /* 0x000fe200078e0a16 */
[----:B------:R-:W-:Y:S01]  /*6740*/  IABS R27, R47 ;  /* 0x0000002f001b7213 */ /* 0x000fe20000000000 */
[----:B------:R-:W-:Y:S01]  /*6750*/  IMAD.MOV R24, RZ, RZ, -R24 ;  /* 0x000000ffff187224 */ /* 0x000fe200078e0a18 */
[----:B------:R-:W-:Y:S01]  /*6760*/  @!P6 IADD3 R33, PT, PT, R33, -R10, RZ ;  /* 0x8000000a2121e210 */ /* 0x000fe20007ffe0ff */
[C---:B------:R-:W-:Y:S01]  /*6770*/  IMAD R144, R10.reuse, R22, R25 ;  /* 0x000000160a907224 */ /* 0x040fe200078e0219 */
[----:B------:R-:W-:Y:S01]  /*6780*/  IABS R29, R45 ;  /* 0x0000002d001d7213 */ /* 0x000fe20000000000 */
[C---:B------:R-:W-:Y:S01]  /*6790*/  IMAD R41, R10.reuse, R24, R41 ;  /* 0x000000180a297224 */ /* 0x040fe200078e0229 */
[----:B------:R-:W-:Y:S01]  /*67a0*/  SEL R130, R5, R104, !P4 ;  /* 0x0000006805827207 */ /* 0x000fe20006000000 */
[--C-:B------:R-:W-:Y:S01]  /*67b0*/  @!P3 IMAD.IADD R35, R35, 0x1, -R10.reuse ;  /* 0x000000012323b824 */ /* 0x100fe200078e0a0a */
[----:B------:R-:W-:Y:S01]  /*67c0*/  ISETP.GE.AND P3, PT, R93, RZ, PT ;  /* 0x000000ff5d00720c */ /* 0x000fe20003f66270 */
[--C-:B------:R-:W-:Y:S01]  /*67d0*/  @!P2 IMAD.IADD R39, R39, 0x1, -R10.reuse ;  /* 0x000000012727a824 */ /* 0x100fe200078e0a0a */
[----:B------:R-:W-:Y:S01]  /*67e0*/  ISETP.GT.U32.AND P6, PT, R10, R144, PT ;  /* 0x000000900a00720c */ /* 0x000fe20003fc4070 */
[----:B------:R-:W-:Y:S01]  /*67f0*/  @!P5 IMAD.IADD R92, R92, 0x1, -R10 ;  /* 0x000000015c5cd824 */ /* 0x000fe200078e0a0a */
[----:B------:R-:W-:Y:S01]  /*6800*/  ISETP.GT.U32.AND P2, PT, R10, R41, PT ;  /* 0x000000290a00720c */ /* 0x000fe20003f44070 */
[----:B------:R-:W-:Y:S01]  /*6810*/  IMAD.HI.U32 R22, R9, R43, RZ ;  /* 0x0000002b09167227 */ /* 0x000fe200078e00ff */
[----:B------:R-:W-:-:S02]  /*6820*/  MOV R154, R35 ;  /* 0x00000023009a7202 */ /* 0x000fc40000000f00 */
[----:B------:R-:W-:Y:S01]  /*6830*/  ISETP.GE.AND P5, PT, R75, RZ, PT ;  /* 0x000000ff4b00720c */ /* 0x000fe20003fa6270 */
[----:B------:R-:W-:Y:S01]  /*6840*/  IMAD R25, R156, UR44, RZ ;  /* 0x0000002c9c197c24 */ /* 0x000fe2000f8e02ff */
[----:B------:R-:W-:Y:S01]  /*6850*/  SEL R104, R5, R158, !P4 ;  /* 0x0000009e05687207 */ /* 0x000fe20006000000 */
[----:B------:R-:W-:Y:S01]  /*6860*/  IMAD.MOV.U32 R156, RZ, RZ, R33 ;  /* 0x000000ffff9c7224 */ /* 0x000fe200078e0021 */
[----:B------:R-:W-:Y:S01]  /*6870*/  MOV R158, R39 ;  /* 0x00000027009e7202 */ /* 0x000fe20000000f00 */
[----:B------:R-:W-:Y:S01]  /*6880*/  @!P3 IMAD.MOV R154, RZ, RZ, -R154 ;  /* 0x000000ffff9ab224 */ /* 0x000fe200078e0a9a */
[----:B------:R-:W-:Y:S01]  /*6890*/  ISETP.GT.U32.AND P3, PT, R10, R92, PT ;  /* 0x0000005c0a00720c */ /* 0x000fe20003f64070 */
[----:B------:R-:W-:Y:S01]  /*68a0*/  IMAD.MOV R24, RZ, RZ, -R22 ;  /* 0x000000ffff187224 */ /* 0x000fe200078e0a16 */
[----:B------:R-:W-:Y:S01]  /*68b0*/  @!P6 IADD3 R144, PT, PT, R144, -R10, RZ ;  /* 0x8000000a9090e210 */ /* 0x000fe20007ffe0ff */
[----:B------:R-:W-:Y:S01]  /*68c0*/  @!P2 IMAD.IADD R41, R41, 0x1, -R10 ;  /* 0x000000012929a824 */ /* 0x000fe200078e0a0a */
[----:B------:R-:W-:Y:S01]  /*68d0*/  ISETP.GE.AND P6, PT, R85, RZ, PT ;  /* 0x000000ff5500720c */ /* 0x000fe20003fc6270 */
[----:B------:R-:W-:Y:S01]  /*68e0*/  IMAD.HI.U32 R22, R9, R148, RZ ;  /* 0x0000009409167227 */ /* 0x000fe200078e00ff */
[C---:B------:R-:W-:Y:S01]  /*68f0*/  ISETP.GT.U32.AND P2, PT, R10.reuse, R144, PT ;  /* 0x000000900a00720c */ /* 0x040fe20003f44070 */
[----:B------:R-:W1:Y:S01]  /*6900*/  LDCU UR44, c[0x0][0x3b0] ;  /* 0x00007600ff2c77ac */ /* 0x000e620008000800 */
[C---:B------:R-:W-:Y:S01]  /*6910*/  SEL R119, R5.reuse, R19, !P4 ;  /* 0x0000001305777207 */ /* 0x040fe20006000000 */
[----:B------:R-:W-:Y:S01]  /*6920*/  @!P5 IMAD.MOV R156, RZ, RZ, -R156 ;  /* 0x000000ffff9cd224 */ /* 0x000fe200078e0a9c */
[----:B------:R-:W-:Y:S01]  /*6930*/  ISETP.GT.U32.AND P5, PT, R10, R41, PT ;  /* 0x000000290a00720c */ /* 0x000fe20003fa4070 */
[----:B------:R-:W-:Y:S01]  /*6940*/  IMAD.MOV R23, RZ, RZ, -R22 ;  /* 0x000000ffff177224 */ /* 0x000fe200078e0a16 */
[----:B------:R-:W-:Y:S01]  /*6950*/  SEL R103, R5, R172, !P4 ;  /* 0x000000ac05677207 */ /* 0x000fe20006000000 */
[----:B------:R-:W-:Y:S01]  /*6960*/  IMAD.HI.U32 R22, R9, R27, RZ ;  /* 0x0000001b09167227 */ /* 0x000fe200078e00ff */
[----:B------:R-:W-:-:S02]  /*6970*/  SEL R137, R5, R48, !P4 ;  /* 0x0000003005897207 */ /* 0x000fc40006000000 */
[C---:B------:R-:W-:Y:S01]  /*6980*/  SEL R48, R5.reuse, R198, !P4 ;  /* 0x000000c605307207 */ /* 0x040fe20006000000 */
[----:B------:R-:W-:Y:S01]  /*6990*/  IMAD R43, R10, R24, R43 ;  /* 0x000000180a2b7224 */ /* 0x000fe200078e022b */
[----:B------:R-:W-:Y:S01]  /*69a0*/  SEL R35, R5, R200, !P4 ;  /* 0x000000c805237207 */ /* 0x000fe20006000000 */
[----:B------:R-:W-:Y:S01]  /*69b0*/  @!P3 IMAD.IADD R92, R92, 0x1, -R10 ;  /* 0x000000015c5cb824 */ /* 0x000fe200078e0a0a */
[----:B------:R-:W-:Y:S01]  /*69c0*/  @!P2 IADD3 R144, PT, PT, R144, -R10, RZ ;  /* 0x8000000a9090a210 */ /* 0x000fe20007ffe0ff */
[C---:B------:R-:W-:Y:S01]  /*69d0*/  IMAD R148, R10.reuse, R23, R148 ;  /* 0x000000170a947224 */ /* 0x040fe200078e0294 */
[----:B------:R-:W-:Y:S01]  /*69e0*/  ISETP.GE.AND P3, PT, R87, RZ, PT ;  /* 0x000000ff5700720c */ /* 0x000fe20003f66270 */
[----:B------:R-:W-:Y:S01]  /*69f0*/  IMAD.MOV R22, RZ, RZ, -R22 ;  /* 0x000000ffff167224 */ /* 0x000fe200078e0a16 */
[----:B------:R-:W-:Y:S01]  /*6a00*/  SEL R37, R5, R250, !P4 ;  /* 0x000000fa05257207 */ /* 0x000fe20006000000 */
[----:B------:R-:W-:Y:S01]  /*6a10*/  VIADD R33, R83, 0x7e ;  /* 0x0000007e53217836 */ /* 0x000fe20000000000 */
[C---:B------:R-:W-:Y:S01]  /*6a20*/  ISETP.GT.U32.AND P2, PT, R10.reuse, R148, PT ;  /* 0x000000940a00720c */ /* 0x040fe20003f44070 */
[----:B------:R-:W-:Y:S01]  /*6a30*/  @!P6 IMAD.MOV R92, RZ, RZ, -R92 ;  /* 0x000000ffff5ce224 */ /* 0x000fe200078e0a5c */
[C---:B------:R-:W-:Y:S01]  /*6a40*/  ISETP.GT.U32.AND P6, PT, R10.reuse, R43, PT ;  /* 0x0000002b0a00720c */ /* 0x040fe20003fc4070 */
[----:B------:R-:W-:Y:S01]  /*6a50*/  IMAD R27, R10, R22, R27 ;  /* 0x000000160a1b7224 */ /* 0x000fe200078e021b */
[----:B------:R-:W-:Y:S01]  /*6a60*/  IABS R22, R33 ;  /* 0x0000002100167213 */ /* 0x000fe20000000000 */
[----:B------:R-:W-:Y:S01]  /*6a70*/  @!P5 IMAD.IADD R41, R41, 0x1, -R10 ;  /* 0x000000012929d824 */ /* 0x000fe200078e0a0a */
[----:B------:R-:W-:Y:S01]  /*6a80*/  ISETP.GE.AND P5, PT, R79, RZ, PT ;  /* 0x000000ff4f00720c */ /* 0x000fe20003fa6270 */
[----:B------:R-:W-:Y:S01]  /*6a90*/  IMAD.HI.U32 R23, R9, R29, RZ ;  /* 0x0000001d09177227 */ /* 0x000fe200078e00ff */
[C---:B------:R-:W-:Y:S01]  /*6aa0*/  SEL R196, R5.reuse, R196, !P4 ;  /* 0x000000c405c47207 */ /* 0x040fe20006000000 */
[----:B------:R1:W-:Y:S01]  /*6ab0*/  STL [R1+0x5994], R33 ;  /* 0x0059942101007387 */ /* 0x0003e20000100800 */
[----:B------:R-:W-:Y:S01]  /*6ac0*/  SEL R95, R5, R64, !P4 ;  /* 0x00000040055f7207 */ /* 0x000fe20006000000 */
[----:B------:R-:W-:Y:S01]  /*6ad0*/  IMAD.HI.U32 R9, R9, R22, RZ ;  /* 0x0000001609097227 */ /* 0x000fe200078e00ff */
[----:B------:R-:W-:-:S02]  /*6ae0*/  SEL R140, R5, R62, !P4 ;  /* 0x0000003e058c7207 */ /* 0x000fc40006000000 */
[----:B------:R-:W-:Y:S01]  /*6af0*/  @!P2 IADD3 R148, PT, PT, R148, -R10, RZ ;  /* 0x8000000a9494a210 */ /* 0x000fe20007ffe0ff */
[----:B------:R-:W-:Y:S01]  /*6b00*/  IMAD.MOV R31, RZ, RZ, -R9 ;  /* 0x000000ffff1f7224 */ /* 0x000fe200078e0a09 */
[----:B------:R-:W-:Y:S01]  /*6b10*/  SEL R138, R5, R36, !P4 ;  /* 0x00000024058a7207 */ /* 0x000fe20006000000 */
[----:B------:R-:W-:Y:S01]  /*6b20*/  @!P6 IMAD.IADD R43, R43, 0x1, -R10 ;  /* 0x000000012b2be824 */ /* 0x000fe200078e0a0a */
[----:B------:R-:W-:Y:S01]  /*6b30*/  ISETP.GE.AND P6, PT, R77, RZ, PT ;  /* 0x000000ff4d00720c */ /* 0x000fe20003fc6270 */
[----:B------:R-:W-:Y:S01]  /*6b40*/  IMAD.MOV.U32 R9, RZ, RZ, R18 ;  /* 0x000000ffff097224 */ /* 0x000fe200078e0012 */
[C---:B------:R-:W-:Y:S01]  /*6b50*/  SEL R136, R5.reuse, R50, !P4 ;  /* 0x0000003205887207 */ /* 0x040fe20006000000 */
[----:B------:R-:W-:Y:S01]  /*6b60*/  IMAD.MOV R23, RZ, RZ, -R23 ;  /* 0x000000ffff177224 */ /* 0x000fe200078e0a17 */
[C---:B------:R-:W-:Y:S01]  /*6b70*/  ISETP.GT.U32.AND P2, PT, R10.reuse, R43, PT ;  /* 0x0000002b0a00720c */ /* 0x040fe20003f44070 */
[----:B------:R-:W-:Y:S01]  /*6b80*/  @!P5 IMAD.MOV R9, RZ, RZ, -R9 ;  /* 0x000000ffff09d224 */ /* 0x000fe200078e0a09 */
[C---:B------:R-:W-:Y:S01]  /*6b90*/  ISETP.GT.U32.AND P5, PT, R10.reuse, R148, PT ;  /* 0x000000940a00720c */ /* 0x040fe20003fa4070 */
[C---:B------:R-:W-:Y:S01]  /*6ba0*/  IMAD R29, R10.reuse, R23, R29 ;  /* 0x000000170a1d7224 */ /* 0x040fe200078e021d */
[----:B------:R-:W-:Y:S01]  /*6bb0*/  SEL R23, R5, R168, !P4 ;  /* 0x000000a805177207 */ /* 0x000fe20006000000 */
[----:B------:R-:W-:Y:S01]  /*6bc0*/  @!P3 IMAD.MOV R158, RZ, RZ, -R158 ;  /* 0x000000ffff9eb224 */ /* 0x000fe200078e0a9e */
[----:B------:R-:W-:Y:S01]  /*6bd0*/  MOV R168, R41 ;  /* 0x0000002900a87202 */ /* 0x000fe20000000f00 */
[----:B------:R-:W-:Y:S01]  /*6be0*/  IMAD R19, R10, R31, R22 ;  /* 0x0000001f0a137224 */ /* 0x000fe200078e0216 */
[----:B------:R-:W-:Y:S01]  /*6bf0*/  ISETP.GE.AND P3, PT, R81, RZ, PT ;  /* 0x000000ff5100720c */ /* 0x000fe20003f66270 */
[----:B------:R-:W-:Y:S01]  /*6c00*/  IMAD R37, R37, UR31, RZ ;  /* 0x0000001f25257c24 */ /* 0x000fe2000f8e02ff */
[----:B------:R-:W1:Y:S01]  /*6c10*/  LDCU UR31, c[0x0][0x3b0] ;  /* 0x00007600ff1f77ac */ /* 0x000e620008000800 */
[----:B------:R-:W-:Y:S01]  /*6c20*/  @!P6 IMAD.MOV R168, RZ, RZ, -R168 ;  /* 0x000000ffffa8e224 */ /* 0x000fe200078e0aa8 */
[----:B------:R-:W-:Y:S01]  /*6c30*/  ISETP.GE.AND P6, PT, R73, RZ, PT ;  /* 0x000000ff4900720c */ /* 0x000fe20003fc6270 */
[--C-:B------:R-:W-:Y:S01]  /*6c40*/  @!P2 IMAD.IADD R43, R43, 0x1, -R10.reuse ;  /* 0x000000012b2ba824 */ /* 0x100fe200078e0a0a */
[----:B------:R-:W-:Y:S01]  /*6c50*/  ISETP.GE.AND P2, PT, R71, RZ, PT ;  /* 0x000000ff4700720c */ /* 0x000fe20003f46270 */
[----:B------:R-:W-:Y:S01]  /*6c60*/  @!P5 IMAD.IADD R148, R148, 0x1, -R10 ;  /* 0x000000019494d824 */ /* 0x000fe200078e0a0a */
[----:B------:R-:W-:Y:S01]  /*6c70*/  ISETP.GE.AND P5, PT, R69, RZ, PT ;  /* 0x000000ff4500720c */ /* 0x000fe20003fa6270 */
[----:B------:R-:W-:Y:S01]  /*6c80*/  IMAD.MOV.U32 R172, RZ, RZ, R43 ;  /* 0x000000ffffac7224 */ /* 0x000fe200078e002b */
[----:B------:R-:W-:Y:S01]  /*6c90*/  SEL R135, R5, R74, !P4 ;  /* 0x0000004a05877207 */ /* 0x000fe20006000000 */
[----:B------:R-:W-:Y:S01]  /*6ca0*/  IMAD R147, R147, UR67, RZ ;  /* 0x0000004393937c24 */ /* 0x000fe2000f8e02ff */
[----:B------:R-:W-:Y:S01]  /*6cb0*/  SEL R134, R5, R88, !P4 ;  /* 0x0000005805867207 */ /* 0x000fe20006000000 */
[----:B------:R-:W-:Y:S01]  /*6cc0*/  @!P3 IMAD.MOV R144, RZ, RZ, -R144 ;  /* 0x000000ffff90b224 */ /* 0x000fe200078e0a90 */
[C---:B------:R-:W-:Y:S01]  /*6cd0*/  ISETP.GT.U32.AND P3, PT, R10.reuse, R27, PT ;  /* 0x0000001b0a00720c */ /* 0x040fe20003f64070 */
[----:B------:R-:W-:Y:S01]  /*6ce0*/  IMAD R143, R143, UR66, RZ ;  /* 0x000000428f8f7c24 */ /* 0x000fe2000f8e02ff */
[----:B------:R-:W-:Y:S01]  /*6cf0*/  SEL R132, R5, R102, !P4 ;  /* 0x0000006605847207 */ /* 0x000fe20006000000 */
[----:B------:R-:W-:Y:S01]  /*6d00*/  @!P6 IMAD.MOV R11, RZ, RZ, -R11 ;  /* 0x000000ffff0be224 */ /* 0x000fe200078e0a0b */
[----:B------:R-:W-:Y:S01]  /*6d10*/  ISETP.GT.U32.AND P6, PT, R10, R29, PT ;  /* 0x0000001d0a00720c */ /* 0x000fe20003fc4070 */
[----:B------:R-:W-:Y:S01]  /*6d20*/  @!P2 IMAD.MOV R172, RZ, RZ, -R172 ;  /* 0x000000ffffaca224 */ /* 0x000fe200078e0aac */
[----:B------:R-:W-:Y:S01]  /*6d30*/  ISETP.GE.AND P2, PT, R67, RZ, PT ;  /* 0x000000ff4300720c */ /* 0x000fe20003f46270 */
[----:B------:R-:W-:Y:S01]  /*6d40*/  IMAD R142, R142, UR65, RZ ;  /* 0x000000418e8e7c24 */ /* 0x000fe2000f8e02ff */
[----:B------:R-:W-:Y:S01]  /*6d50*/  @!P5 IADD3 R148, PT, PT, -R148, RZ, RZ ;  /* 0x000000ff9494d210 */ /* 0x000fe20007ffe1ff */
[----:B------:R-:W-:Y:S01]  /*6d60*/  IMAD R141, R141, UR64, RZ ;  /* 0x000000408d8d7c24 */ /* 0x000fe2000f8e02ff */
[----:B------:R-:W-:Y:S01]  /*6d70*/  ISETP.GT.U32.AND P5, PT, R10, R19, PT ;  /* 0x000000130a00720c */ /* 0x000fe20003fa4070 */
[----:B------:R-:W-:Y:S01]  /*6d80*/  IMAD R140, R140, UR63, RZ ;  /* 0x0000003f8c8c7c24 */ /* 0x000fe2000f8e02ff */
[----:B------:R-:W-:Y:S01]  /*6d90*/  SEL R131, R5, R100, !P4 ;  /* 0x0000006405837207 */ /* 0x000fe20006000000 */
[----:B------:R-:W-:Y:S01]  /*6da0*/  IMAD R139, R139, UR62, RZ ;  /* 0x0000003e8b8b7c24 */ /* 0x000fe2000f8e02ff */
[----:B------:R-:W-:Y:S01]  /*6db0*/  @!P3 IADD3 R27, PT, PT, R27, -R10, RZ ;  /* 0x8000000a1b1bb210 */ /* 0x000fe20007ffe0ff */
[----:B------:R-:W-:Y:S01]  /*6dc0*/  IMAD R138, R138, UR61, RZ ;  /* 0x0000003d8a8a7c24 */ /* 0x000fe2000f8e02ff */
[----:B------:R-:W-:Y:S01]  /*6dd0*/  SEL R129, R5, R118, !P4 ;  /* 0x0000007605817207 */ /* 0x000fe20006000000 */
[--C-:B------:R-:W-:Y:S01]  /*6de0*/  @!P6 IMAD.IADD R29, R29, 0x1, -R10.reuse ;  /* 0x000000011d1de824 */ /* 0x100fe200078e0a0a */
[----:B------:R-:W-:Y:S01]  /*6df0*/  ISETP.GT.U32.AND P3, PT, R10, R27, PT ;  /* 0x0000001b0a00720c */ /* 0x000fe20003f64070 */
[----:B------:R-:W-:Y:S01]  /*6e00*/  @!P2 IMAD.MOV R13, RZ, RZ, -R13 ;  /* 0x000000ffff0da224 */ /* 0x000fe200078e0a0d */
[----:B------:R-:W-:Y:S01]  /*6e10*/  ISETP.GE.AND P6, PT, R203, UR75, PT ;  /* 0x0000004bcb007c0c */ /* 0x000fe2000bfc6270 */
[----:B------:R-:W1:Y:S01]  /*6e20*/  LDCU UR75, c[0x0][0x3a0] ;  /* 0x00007400ff4b77ac */ /* 0x000e620008000800 */
[----:B------:R-:W-:Y:S01]  /*6e30*/  ISETP.GE.AND P2, PT, R47, RZ, PT ;  /* 0x000000ff2f00720c */ /* 0x000fe20003f46270 */
[----:B------:R-:W-:Y:S01]  /*6e40*/  IMAD R137, R137, UR60, RZ ;  /* 0x0000003c89897c24 */ /* 0x000fe2000f8e02ff */
[----:B------:R-:W-:Y:S01]  /*6e50*/  @!P5 IADD3 R19, PT, PT, R19, -R10, RZ ;  /* 0x8000000a1313d210 */ /* 0x000fe20007ffe0ff */
[----:B------:R-:W-:Y:S01]  /*6e60*/  IMAD R136, R136, UR59, RZ ;  /* 0x0000003b88887c24 */ /* 0x000fe2000f8e02ff */
[----:B------:R-:W-:Y:S01]  /*6e70*/  ISETP.GT.U32.AND P5, PT, R10, R29, PT ;  /* 0x0000001d0a00720c */ /* 0x000fe20003fa4070 */
[----:B------:R-:W-:Y:S01]  /*6e80*/  IMAD R135, R135, UR58, RZ ;  /* 0x0000003a87877c24 */ /* 0x000fe2000f8e02ff */
[----:B------:R-:W-:Y:S01]  /*6e90*/  SEL R18, R17, RZ, !P6 ;  /* 0x000000ff11127207 */ /* 0x000fe20007000000 */
[----:B------:R-:W-:Y:S01]  /*6ea0*/  IMAD R134, R134, UR57, RZ ;  /* 0x0000003986867c24 */ /* 0x000fe2000f8e02ff */
[----:B------:R-:W-:Y:S01]  /*6eb0*/  ISETP.GT.U32.AND P6, PT, R10, R19, PT ;  /* 0x000000130a00720c */ /* 0x000fe20003fc4070 */
[----:B------:R-:W-:Y:S01]  /*6ec0*/  @!P3 IMAD.IADD R27, R27, 0x1, -R10 ;  /* 0x000000011b1bb824 */ /* 0x000fe200078e0a0a */
[----:B------:R-:W-:Y:S01]  /*6ed0*/  ISETP.GE.AND P3, PT, R61, RZ, PT ;  /* 0x000000ff3d00720c */ /* 0x000fe20003f66270 */
[----:B------:R-:W-:Y:S01]  /*6ee0*/  IMAD R133, R133, UR56, RZ ;  /* 0x0000003885857c24 */ /* 0x000fe2000f8e02ff */
[C---:B------:R-:W-:Y:S01]  /*6ef0*/  SEL R61, R5.reuse, R178, !P4 ;  /* 0x000000b2053d7207 */ /* 0x040fe20006000000 */
[----:B------:R-:W-:Y:S01]  /*6f00*/  IMAD.MOV.U32 R178, RZ, RZ, R27 ;  /* 0x000000ffffb27224 */ /* 0x000fe200078e001b */
[C---:B------:R-:W-:Y:S01]  /*6f10*/  SEL R27, R5.reuse, R8, !P4 ;  /* 0x00000008051b7207 */ /* 0x040fe20006000000 */
[----:B------:R-:W-:Y:S01]  /*6f20*/  IMAD R132, R132, UR55, RZ ;  /* 0x0000003784847c24 */ /* 0x000fe2000f8e02ff */
[----:B------:R-:W-:Y:S01]  /*6f30*/  SEL R128, R5, R120, !P4 ;  /* 0x0000007805807207 */ /* 0x000fe20006000000 */
[----:B------:R-:W-:Y:S01]  /*6f40*/  @!P2 IMAD.MOV R178, RZ, RZ, -R178 ;  /* 0x000000ffffb2a224 */ /* 0x000fe200078e0ab2 */
[----:B------:R-:W-:Y:S01]  /*6f50*/  @!P5 IADD3 R29, PT, PT, R29, -R10, RZ ;  /* 0x8000000a1d1dd210 */ /* 0x000fe20007ffe0ff */
[----:B------:R-:W-:Y:S01]  /*6f60*/  IMAD R61, R61, UR17, RZ ;  /* 0x000000113d3d7c24 */ /* 0x000fe2000f8e02ff */
[----:B------:R-:W-:Y:S01]  /*6f70*/  ISETP.GE.AND P5, PT, R59, RZ, PT ;  /* 0x000000ff3b00720c */ /* 0x000fe20003fa6270 */
[----:B------:R-:W-:Y:S01]  /*6f80*/  @!P6 IMAD.IADD R19, R19, 0x1, -R10 ;  /* 0x000000011313e824 */ /* 0x000fe200078e0a0a */
[----:B------:R-:W-:Y:S01]  /*6f90*/  ISETP.GE.AND P2, PT, R65, RZ, PT ;  /* 0x000000ff4100720c */ /* 0x000fe20003f46270 */
[----:B------:R-:W-:Y:S01]  /*6fa0*/  @!P3 IMAD.MOV R15, RZ, RZ, -R15 ;  /* 0x000000ffff0fb224 */ /* 0x000fe200078e0a0f */
[----:B------:R-:W-:Y:S01]  /*6fb0*/  ISETP.GE.AND P6, PT, R33, RZ, PT ;  /* 0x000000ff2100720c */ /* 0x000fe20003fc6270 */
[----:B------:R-:W-:Y:S01]  /*6fc0*/  IMAD.MOV.U32 R200, RZ, RZ, R19 ;  /* 0x000000ffffc87224 */ /* 0x000fe200078e0013 */
[----:B------:R-:W-:Y:S01]  /*6fd0*/  ISETP.NE.U32.AND P3, PT, R18, RZ, PT ;  /* 0x000000ff1200720c */ /* 0x000fe20003f65070 */
[----:B------:R-:W2:Y:S01]  /*6fe0*/  LDCU UR17, c[0x0][0x3b0] ;  /* 0x00007600ff1177ac */ /* 0x000ea20008000800 */
[----:B------:R-:W-:Y:S01]  /*6ff0*/  LOP3.LUT R18, R157, 0x60, RZ, 0xfc, !PT ;  /* 0x000000609d127812 */ /* 0x000fe200078efcff */
[----:B------:R-:W-:Y:S01]  /*7000*/  IMAD R131, R131, UR54, RZ ;  /* 0x0000003683837c24 */ /* 0x000fe2000f8e02ff */
[----:B------:R-:W-:Y:S01]  /*7010*/  MOV R198, R29 ;  /* 0x0000001d00c67202 */ /* 0x000fe20000000f00 */
[----:B------:R-:W-:Y:S01]  /*7020*/  IMAD R130, R130, UR53, RZ ;  /* 0x0000003582827c24 */ /* 0x000fe2000f8e02ff */
[----:B------:R-:W-:Y:S01]  /*7030*/  SEL R10, R5, R72, !P4 ;  /* 0x00000048050a7207 */ /* 0x000fe20006000000 */
[----:B------:R-:W-:Y:S01]  /*7040*/  @!P5 IMAD.MOV R153, RZ, RZ, -R153 ;  /* 0x000000ffff99d224 */ /* 0x000fe200078e0a99 */
[----:B------:R-:W-:Y:S01]  /*7050*/  ISETP.GE.AND P5, PT, R45, RZ, PT ;  /* 0x000000ff2d00720c */ /* 0x000fe20003fa6270 */
[----:B------:R-:W-:Y:S01]  /*7060*/  @!P2 IMAD.MOV R21, RZ, RZ, -R21 ;  /* 0x000000ffff15a224 */ /* 0x000fe200078e0a15 */
[----:B-1----:R-:W-:Y:S01]  /*7070*/  ISETP.GE.AND P2, PT, R18, UR75, PT ;  /* 0x0000004b12007c0c */ /* 0x002fe2000bf46270 */
[----:B------:R-:W-:Y:S01]  /*7080*/  @!P6 IMAD.MOV R200, RZ, RZ, -R200 ;  /* 0x000000ffffc8e224 */ /* 0x000fe200078e0ac8 */
[----:B------:R-:W1:Y:S01]  /*7090*/  LDC.64 R18, c[0x0][0x3a0] ;  /* 0x0000e800ff127b82 */ /* 0x000e620000000a00 */
[----:B------:R-:W-:Y:S01]  /*70a0*/  ISETP.GE.AND P6, PT, R55, RZ, PT ;  /* 0x000000ff3700720c */ /* 0x000fe20003fc6270 */
[----:B------:R-:W-:Y:S01]  /*70b0*/  IMAD R129, R129, UR52, RZ ;  /* 0x0000003481817c24 */ /* 0x000fe2000f8e02ff */
[----:B------:R-:W-:Y:S01]  /*70c0*/  SEL R17, R17, RZ, !P2 ;  /* 0x000000ff11117207 */ /* 0x000fe20005000000 */
[----:B------:R-:W-:Y:S01]  /*70d0*/  IMAD R128, R128, UR51, RZ ;  /* 0x0000003380807c24 */ /* 0x000fe2000f8e02ff */
[----:B------:R-:W-:Y:S01]  /*70e0*/  SEL R55, R5, R86, !P4 ;  /* 0x0000005605377207 */ /* 0x000fe20006000000 */
[----:B------:R-:W-:Y:S01]  /*70f0*/  IMAD R86, R196, UR11, RZ ;  /* 0x0000000bc4567c24 */ /* 0x000fe2000f8e02ff */
[----:B------:R-:W1:Y:S01]  /*7100*/  LDCU UR11, c[0x0][0x3b0] ;  /* 0x00007600ff0b77ac */ /* 0x000e620008000800 */
[----:B------:R-:W-:Y:S01]  /*7110*/  ISETP.NE.U32.AND P2, PT, R17, RZ, PT ;  /* 0x000000ff1100720c */ /* 0x000fe20003f45070 */
[----:B------:R-:W-:Y:S01]  /*7120*/  @!P5 IMAD.MOV R198, RZ, RZ, -R198 ;  /* 0x000000ffffc6d224 */ /* 0x000fe200078e0ac6 */
[----:B------:R-:W-:Y:S01]  /*7130*/  ISETP.GE.AND P5, PT, R57, RZ, PT ;  /* 0x000000ff3900720c */ /* 0x000fe20003fa6270 */
[----:B------:R-:W-:Y:S01]  /*7140*/  IMAD R127, R127, UR50, RZ ;  /* 0x000000327f7f7c24 */ /* 0x000fe2000f8e02ff */
[----:B------:R-:W-:Y:S01]  /*7150*/  SEL R81, R5, R106, !P4 ;  /* 0x0000006a05517207 */ /* 0x000fe20006000000 */
[----:B------:R-:W-:Y:S01]  /*7160*/  IMAD R125, R125, UR48, RZ ;  /* 0x000000307d7d7c24 */ /* 0x000fe2000f8e02ff */
[C---:B------:R-:W-:Y:S01]  /*7170*/  SEL R29, R5.reuse, R78, !P4 ;  /* 0x0000004e051d7207 */ /* 0x040fe20006000000 */
[----:B------:R-:W-:Y:S01]  /*7180*/  @!P6 IMAD.MOV R0, RZ, RZ, -R0 ;  /* 0x000000ffff00e224 */ /* 0x000fe200078e0a00 */
[C---:B------:R-:W-:Y:S01]  /*7190*/  SEL R41, R5.reuse, R52, !P4 ;  /* 0x0000003405297207 */ /* 0x040fe20006000000 */
[----:B------:R-:W1:Y:S01]  /*71a0*/  LDCU UR60, c[0x0][0x3b0] ;  /* 0x00007600ff3c77ac */ /* 0x000e620008000800 */
[----:B------:R-:W-:Y:S01]  /*71b0*/  SEL R107, R5, R38, !P4 ;  /* 0x00000026056b7207 */ /* 0x000fe20006000000 */
[----:B------:R-:W-:Y:S01]  /*71c0*/  IMAD R123, R123, UR46, RZ ;  /* 0x0000002e7b7b7c24 */ /* 0x000fe2000f8e02ff */
[C---:B------:R-:W-:Y:S01]  /*71d0*/  SEL R53, R5.reuse, R26, !P4 ;  /* 0x0000001a05357207 */ /* 0x040fe20006000000 */
[----:B------:R-:W1:Y:S01]  /*71e0*/  LDCU UR52, c[0x0][0x3b0] ;  /* 0x00007600ff3477ac */ /* 0x000e620008000800 */
[C---:B------:R-:W-:Y:S01]  /*71f0*/  SEL R8, R5.reuse, R14, !P4 ;  /* 0x0000000e05087207 */ /* 0x040fe20006000000 */
[----:B------:R-:W-:Y:S01]  /*7200*/  IMAD R122, R122, UR45, RZ ;  /* 0x0000002d7a7a7c24 */ /* 0x000fe2000f8e02ff */
[C---:B------:R-:W-:Y:S01]  /*7210*/  SEL R64, R5.reuse, R92, !P4 ;  /* 0x0000005c05407207 */ /* 0x040fe20006000000 */
[----:B-1----:R-:W-:Y:S01]  /*7220*/  VIADD R18, R18, 0xffffff99 ;  /* 0xffffff9912127836 */ /* 0x002fe20000000000 */
[----:B------:R-:W-:Y:S01]  /*7230*/  SEL R124, R5, R124, !P4 ;  /* 0x0000007c057c7207 */ /* 0x000fe20006000000 */
[----:B------:R-:W-:Y:S01]  /*7240*/  IMAD R121, R121, UR37, RZ ;  /* 0x0000002579797c24 */ /* 0x000fe2000f8e02ff */
[----:B------:R-:W-:Y:S01]  /*7250*/  SEL R50, R5, R252, !P4 ;  /* 0x000000fc05327207 */ /* 0x000fe20006000000 */
[----:B------:R-:W-:Y:S01]  /*7260*/  IMAD R23, R23, UR22, RZ ;  /* 0x0000001617177c24 */ /* 0x000fe2000f8e02ff */
[C---:B------:R-:W-:Y:S01]  /*7270*/  SEL R24, R5.reuse, R220, !P4 ;  /* 0x000000dc05187207 */ /* 0x040fe20006000000 */
[----:B------:R-:W-:Y:S01]  /*7280*/  IMAD R124, R124, UR47, RZ ;  /* 0x0000002f7c7c7c24 */ /* 0x000fe2000f8e02ff */
[C---:B------:R-:W-:Y:S01]  /*7290*/  SEL R120, R5.reuse, R226, !P4 ;  /* 0x000000e205787207 */ /* 0x040fe20006000000 */
[----:B------:R-:W1:Y:S01]  /*72a0*/  LDCU UR22, c[0x0][0x3b0] ;  /* 0x00007600ff1677ac */ /* 0x000e620008000800 */
[C---:B------:R-:W-:Y:S01]  /*72b0*/  SEL R88, R5.reuse, R222, !P4 ;  /* 0x000000de05587207 */ /* 0x040fe20006000000 */
[----:B------:R-:W-:Y:S01]  /*72c0*/  IMAD R24, R24, UR30, RZ ;  /* 0x0000001e18187c24 */ /* 0x000fe2000f8e02ff */
[C---:B------:R-:W-:Y:S01]  /*72d0*/  SEL R75, R5.reuse, R248, !P4 ;  /* 0x000000f8054b7207 */ /* 0x040fe20006000000 */
[----:B------:R-:W1:Y:S01]  /*72e0*/  LDCU UR30, c[0x0][0x3b0] ;  /* 0x00007600ff1e77ac */ /* 0x000e620008000800 */
[C---:B------:R-:W-:Y:S01]  /*72f0*/  SEL R62, R5.reuse, R218, !P4 ;  /* 0x000000da053e7207 */ /* 0x040fe20006000000 */
[----:B------:R-:W-:Y:S01]  /*7300*/  IMAD R120, R120, UR29, RZ ;  /* 0x0000001d78787c24 */ /* 0x000fe2000f8e02ff */
[----:B------:R-:W-:Y:S01]  /*7310*/  SEL R49, R5, R224, !P4 ;  /* 0x000000e005317207 */ /* 0x000fe20006000000 */
[----:B------:R-:W-:Y:S01]  /*7320*/  IMAD R119, R119, UR21, RZ ;  /* 0x0000001577777c24 */ /* 0x000fe2000f8e02ff */
[C---:B------:R-:W-:Y:S01]  /*7330*/  SEL R36, R5.reuse, R228, !P4 ;  /* 0x000000e405247207 */ /* 0x040fe20006000000 */
[----:B------:R-:W1:Y:S01]  /*7340*/  LDCU UR67, c[0x0][0x3b0] ;  /* 0x00007600ff4377ac */ /* 0x000e620008000800 */
[C---:B------:R-:W-:Y:S01]  /*7350*/  SEL R102, R5.reuse, R230, !P4 ;  /* 0x000000e605667207 */ /* 0x040fe20006000000 */
[----:B------:R-:W-:Y:S01]  /*7360*/  IMAD R104, R104, UR36, RZ ;  /* 0x0000002468687c24 */ /* 0x000fe2000f8e02ff */
[C---:B------:R-:W-:Y:S01]  /*7370*/  SEL R87, R5.reuse, R206, !P4 ;  /* 0x000000ce05577207 */ /* 0x040fe20006000000 */
[----:B------:R-:W2:Y:S01]  /*7380*/  LDCU UR59, c[0x0][0x3b0] ;  /* 0x00007600ff3b77ac */ /* 0x000ea20008000800 */
[----:B------:R-:W-:Y:S01]  /*7390*/  SEL R74, R5, R208, !P4 ;  /* 0x000000d0054a7207 */ /* 0x000fe20006000000 */
[----:B------:R-:W-:Y:S01]  /*73a0*/  IMAD R103, R103, UR28, RZ ;  /* 0x0000001c67677c24 */ /* 0x000fe2000f8e02ff */
[C---:B------:R-:W-:Y:S01]  /*73b0*/  SEL R22, R5.reuse, R202, !P4 ;  /* 0x000000ca05167207 */ /* 0x040fe20006000000 */
[----:B------:R-:W2:Y:S01]  /*73c0*/  LDCU UR51, c[0x0][0x3b0] ;  /* 0x00007600ff3377ac */ /* 0x000ea20008000800 */
[C---:B------:R-:W-:Y:S01]  /*73d0*/  SEL R118, R5.reuse, R204, !P4 ;  /* 0x000000cc05767207 */ /* 0x040fe20006000000 */
[----:B------:R-:W-:Y:S01]  /*73e0*/  IMAD R102, R102, UR20, RZ ;  /* 0x0000001466667c24 */ /* 0x000fe2000f8e02ff */
[C---:B------:R-:W-:Y:S01]  /*73f0*/  SEL R101, R5.reuse, R210, !P4 ;  /* 0x000000d205657207 */ /* 0x040fe20006000000 */
[----:B------:R-:W-:Y:S01]  /*7400*/  IMAD R22, R22, UR15, RZ ;  /* 0x0000000f16167c24 */ /* 0x000fe2000f8e02ff */
[C---:B------:R-:W-:Y:S01]  /*7410*/  SEL R73, R5.reuse, R212, !P4 ;  /* 0x000000d405497207 */ /* 0x040fe20006000000 */
[----:B------:R-:W2:Y:S01]  /*7420*/  LDCU UR15, c[0x0][0x3b0] ;  /* 0x00007600ff0f77ac */ /* 0x000ea20008000800 */
[C---:B------:R-:W-:Y:S01]  /*7430*/  SEL R155, R5.reuse, R214, !P4 ;  /* 0x000000d6059b7207 */ /* 0x040fe20006000000 */
[----:B------:R-:W-:Y:S01]  /*7440*/  IMAD R118, R118, UR13, RZ ;  /* 0x0000000d76767c24 */ /* 0x000fe2000f8e02ff */
[----:B------:R-:W-:Y:S01]  /*7450*/  SEL R47, R5, R216, !P4 ;  /* 0x000000d8052f7207 */ /* 0x000fe20006000000 */
[----:B-1----:R-:W-:Y:S01]  /*7460*/  IMAD R107, R107, UR30, RZ ;  /* 0x0000001e6b6b7c24 */ /* 0x002fe2000f8e02ff */
[C---:B------:R-:W-:Y:S01]  /*7470*/  SEL R145, R5.reuse, R232, !P4 ;  /* 0x000000e805917207 */ /* 0x040fe20006000000 */
[----:B------:R-:W1:Y:S01]  /*7480*/  LDCU UR37, c[0x0][0x3b0] ;  /* 0x00007600ff2577ac */ /* 0x000e620008000800 */
[----:B------:R-:W-:Y:S01]  /*7490*/  SEL R151, R5, R236, !P4 ;  /* 0x000000ec05977207 */ /* 0x000fe20006000000 */
[----:B------:R-:W-:Y:S01]  /*74a0*/  IMAD R101, R101, UR12, RZ ;  /* 0x0000000c65657c24 */ /* 0x000fe2000f8e02ff */
[C---:B------:R-:W-:Y:S01]  /*74b0*/  SEL R113, R5.reuse, R238, !P4 ;  /* 0x000000ee05717207 */ /* 0x040fe20006000000 */
[----:B------:R-:W2:Y:S01]  /*74c0*/  LDCU UR29, c[0x0][0x3b0] ;  /* 0x00007600ff1d77ac */ /* 0x000ea20008000800 */
[----:B------:R-:W-:Y:S01]  /*74d0*/  SEL R100, R5, R240, !P4 ;  /* 0x000000f005647207 */ /* 0x000fe20006000000 */
[----:B------:R-:W-:Y:S01]  /*74e0*/  IMAD R89, R89, UR35, RZ ;  /* 0x0000002359597c24 */ /* 0x000fe2000f8e02ff */
[----:B------:R-:W-:Y:S01]  /*74f0*/  SEL R85, R5, R242, !P4 ;  /* 0x000000f205557207 */ /* 0x000fe20006000000 */
[----:B---3--:R-:W-:Y:S01]  /*7500*/  IMAD R113, R113, UR6, RZ ;  /* 0x0000000671717c24 */ /* 0x008fe2000f8e02ff */
[C---:B------:R-:W-:Y:S01]  /*7510*/  SEL R72, R5.reuse, R244, !P4 ;  /* 0x000000f405487207 */ /* 0x040fe20006000000 */
[----:B------:R-:W3:Y:S01]  /*7520*/  LDCU UR21, c[0x0][0x3b0] ;  /* 0x00007600ff1577ac */ /* 0x000ee20008000800 */
[C---:B------:R-:W-:Y:S01]  /*7530*/  SEL R59, R5.reuse, R246, !P4 ;  /* 0x000000f6053b7207 */ /* 0x040fe20006000000 */
[----:B------:R-:W-:Y:S01]  /*7540*/  IMAD R100, R100, UR68, RZ ;  /* 0x0000004464647c24 */ /* 0x000fe2000f8e02ff */
[C---:B------:R-:W-:Y:S01]  /*7550*/  SEL R46, R5.reuse, R46, !P4 ;  /* 0x0000002e052e7207 */ /* 0x040fe20006000000 */
[----:B------:R-:W2:Y:S01]  /*7560*/  LDCU UR13, c[0x0][0x3b0] ;  /* 0x00007600ff0d77ac */ /* 0x000ea20008000800 */
[C---:B------:R-:W-:Y:S01]  /*7570*/  SEL R33, R5.reuse, R194, !P4 ;  /* 0x000000c205217207 */ /* 0x040fe20006000000 */
[----:B------:R-:W-:Y:S01]  /*7580*/  IMAD R88, R88, UR27, RZ ;  /* 0x0000001b58587c24 */ /* 0x000fe2000f8e02ff */
[C---:B------:R-:W-:Y:S01]  /*7590*/  SEL R20, R5.reuse, R20, !P4 ;  /* 0x0000001405147207 */ /* 0x040fe20006000000 */
[----:B------:R-:W2:Y:S01]  /*75a0*/  LDCU UR68, c[0x0][0x3b0] ;  /* 0x00007600ff4477ac */ /* 0x000ea20008000800 */
[----:B------:R-:W-:Y:S01]  /*75b0*/  SEL R112, R5, R112, !P4 ;  /* 0x0000007005707207 */ /* 0x000fe20006000000 */
[----:B-1----:R-:W-:Y:S01]  /*75c0*/  IMAD R95, R95, UR37, RZ ;  /* 0x000000255f5f7c24 */ /* 0x002fe2000f8e02ff */
        /* <DEDUP_REMOVED lines=8> */
[----:B------:R-:W-:Y:S01]  /*7650*/  SEL R45, R5, R188, !P4 ;  /* 0x000000bc052d7207 */ /* 0x000fe20006000000 */
[----:B------:R-:W-:Y:S01]  /*7660*/  IMAD R87, R87, UR18, RZ ;  /* 0x0000001257577c24 */ /* 0x000fe2000f8e02ff */
[C---:B------:R-:W-:Y:S01]  /*7670*/  SEL R32, R5.reuse, R32, !P4 ;  /* 0x0000002005207207 */ /* 0x040fe20006000000 */
[----:B------:R-:W3:Y:S01]  /*7680*/  LDCU UR50, c[0x0][0x3b0] ;  /* 0x00007600ff3277ac */ /* 0x000ee20008000800 */
[C---:B------:R-:W-:Y:S01]  /*7690*/  SEL R149, R5.reuse, R186, !P4 ;  /* 0x000000ba05957207 */ /* 0x040fe20006000000 */
[----:B------:R-:W-:Y:S01]  /*76a0*/  IMAD R84, R84, UR69, RZ ;  /* 0x0000004554547c24 */ /* 0x000fe2000f8e02ff */
[C---:B------:R-:W-:Y:S01]  /*76b0*/  SEL R111, R5.reuse, R184, !P4 ;  /* 0x000000b8056f7207 */ /* 0x040fe20006000000 */
[----:B------:R-:W4:Y:S01]  /*76c0*/  LDCU UR36, c[0x0][0x3b0] ;  /* 0x00007600ff2477ac */ /* 0x000f220008000800 */
[----:B------:R-:W-:Y:S01]  /*76d0*/  SEL R98, R5, R98, !P4 ;  /* 0x0000006205627207 */ /* 0x000fe20006000000 */
[----:B--2---:R-:W-:Y:S01]  /*76e0*/  IMAD R85, R85, UR68, RZ ;  /* 0x0000004455557c24 */ /* 0x004fe2000f8e02ff */
[----:B------:R-:W-:Y:S01]  /*76f0*/  SEL R83, R5, R182, !P4 ;  /* 0x000000b605537207 */ /* 0x000fe20006000000 */
[----:B------:R-:W-:Y:S01]  /*7700*/  IMAD R111, R111, UR39, RZ ;  /* 0x000000276f6f7c24 */ /* 0x000fe2000f8e02ff */
        /* <DEDUP_REMOVED lines=8> */
[----:B------:R-:W-:Y:S01]  /*7790*/  SEL R17, R5, R174, !P4 ;  /* 0x000000ae05117207 */ /* 0x000fe20006000000 */
[----:B---3--:R-:W-:Y:S01]  /*77a0*/  IMAD R81, R81, UR50, RZ ;  /* 0x0000003251517c24 */ /* 0x008fe2000f8e02ff */
[C---:B------:R-:W-:Y:S01]  /*77b0*/  SEL R110, R5.reuse, R110, !P4 ;  /* 0x0000006e056e7207 */ /* 0x040fe20006000000 */
[----:B------:R-:W3:Y:S01]  /*77c0*/  LDCU UR12, c[0x0][0x3b0] ;  /* 0x00007600ff0c77ac */ /* 0x000ee20008000800 */
[C---:B------:R-:W-:Y:S01]  /*77d0*/  SEL R97, R5.reuse, R170, !P4 ;  /* 0x000000aa05617207 */ /* 0x040fe20006000000 */
[----:B------:R-:W-:Y:S01]  /*77e0*/  IMAD R76, R76, UR34, RZ ;  /* 0x000000224c4c7c24 */ /* 0x000fe2000f8e02ff */
[C---:B------:R-:W-:Y:S01]  /*77f0*/  SEL R82, R5.reuse, R82, !P4 ;  /* 0x0000005205527207 */ /* 0x040fe20006000000 */
[----:B------:R-:W-:Y:S01]  /*7800*/  IMAD R110, R110, UR60, RZ ;  /* 0x0000003c6e6e7c24 */ /* 0x000fe2000f8e02ff */
[----:B------:R-:W-:Y:S01]  /*7810*/  SEL R69, R5, R164, !P4 ;  /* 0x000000a405457207 */ /* 0x000fe20006000000 */
[----:B------:R-:W-:Y:S01]  /*7820*/  IMAD R97, R97, UR59, RZ ;  /* 0x0000003b61617c24 */ /* 0x000fe2000f8e02ff */
[C---:B------:R-:W-:Y:S01]  /*7830*/  SEL R56, R5.reuse, R56, !P4 ;  /* 0x0000003805387207 */ /* 0x040fe20006000000 */
[----:B------:R-:W-:Y:S01]  /*7840*/  IMAD R82, R82, UR58, RZ ;  /* 0x0000003a52527c24 */ /* 0x000fe2000f8e02ff */
        /* <DEDUP_REMOVED lines=9> */
[----:B------:R-:W1:Y:S01]  /*78e0*/  LDCU UR35, c[0x0][0x3b0] ;  /* 0x00007600ff2377ac */ /* 0x000e620008000800 */
[----:B------:R-:W-:Y:S01]  /*78f0*/  SEL R68, R5, R68, !P4 ;  /* 0x0000004405447207 */ /* 0x000fe20006000000 */
[----:B------:R-:W-:Y:S01]  /*7900*/  IMAD R109, R109, UR52, RZ ;  /* 0x000000346d6d7c24 */ /* 0x000fe2000f8e02ff */
[C---:B------:R-:W-:Y:S01]  /*7910*/  SEL R42, R5.reuse, R42, !P4 ;  /* 0x0000002a052a7207 */ /* 0x040fe20006000000 */
[----:B------:R-:W-:Y:S01]  /*7920*/  IMAD R96, R96, UR51, RZ ;  /* 0x0000003360607c24 */ /* 0x000fe2000f8e02ff */
[C---:B------:R-:W-:Y:S01]  /*7930*/  SEL R12, R5.reuse, R12, !P4 ;  /* 0x0000000c050c7207 */ /* 0x040fe20006000000 */
[----:B------:R-:W2:Y:S01]  /*7940*/  LDCU UR27, c[0x0][0x3b0] ;  /* 0x00007600ff1b77ac */ /* 0x000ea20008000800 */
[----:B------:R-:W-:Y:S01]  /*7950*/  SEL R108, R5, R108, !P4 ;  /* 0x0000006c056c7207 */ /* 0x000fe20006000000 */
[----:B------:R-:W-:Y:S01]  /*7960*/  IMAD R73, R73, UR10, RZ ;  /* 0x0000000a49497c24 */ /* 0x000fe2000f8e02ff */
[C---:B------:R-:W-:Y:S01]  /*7970*/  SEL R80, R5.reuse, R80, !P4 ;  /* 0x0000005005507207 */ /* 0x040fe20006000000 */
[----:B------:R-:W3:Y:S01]  /*7980*/  LDCU UR20, c[0x0][0x3b0] ;  /* 0x00007600ff1477ac */ /* 0x000ee20008000800 */
[C---:B------:R-:W-:Y:S01]  /*7990*/  SEL R67, R5.reuse, R60, !P4 ;  /* 0x0000003c05437207 */ /* 0x040fe20006000000 */
[----:B------:R-:W-:Y:S01]  /*79a0*/  IMAD R108, R108, UR44, RZ ;  /* 0x0000002c6c6c7c24 */ /* 0x000fe2000f8e02ff */
[C---:B------:R-:W-:Y:S01]  /*79b0*/  SEL R54, R5.reuse, R54, !P4 ;  /* 0x0000003605367207 */ /* 0x040fe20006000000 */
[----:B----4-:R-:W-:Y:S01]  /*79c0*/  IMAD R80, R80, UR36, RZ ;  /* 0x0000002450507c24 */ /* 0x010fe2000f8e02ff */
[C---:B------:R-:W-:Y:S01]  /*79d0*/  SEL R28, R5.reuse, R28, !P4 ;  /* 0x0000001c051c7207 */ /* 0x040fe20006000000 */
[----:B------:R-:W-:Y:S01]  /*79e0*/  IMAD R72, R72, UR77, RZ ;  /* 0x0000004d48487c24 */ /* 0x000fe2000f8e02ff */
[----:B------:R-:W-:Y:S01]  /*79f0*/  SEL R6, R5, R6, !P4 ;  /* 0x0000000605067207 */ /* 0x000fe20006000000 */
[----:B------:R-:W-:Y:S01]  /*7a00*/  IMAD R71, R71, UR40, RZ ;  /* 0x0000002847477c24 */ /* 0x000fe2000f8e02ff */
[C---:B------:R-:W-:Y:S01]  /*7a10*/  SEL R94, R5.reuse, R94, !P4 ;  /* 0x0000005e055e7207 */ /* 0x040fe20006000000 */
[----:B-1----:R-:W-:Y:S01]  /*7a20*/  IMAD R70, R70, UR65, RZ ;  /* 0x0000004146467c24 */ /* 0x002fe2000f8e02ff */
[----:B------:R-:W-:Y:S01]  /*7a30*/  SEL R79, R5, R34, !P4 ;  /* 0x00000022054f7207 */ /* 0x000fe20006000000 */
[----:B------:R-:W-:Y:S01]  /*7a40*/  IMAD R69, R69, UR57, RZ ;  /* 0x0000003945457c24 */ /* 0x000fe2000f8e02ff */
[C---:B------:R-:W-:Y:S01]  /*7a50*/  SEL R66, R5.reuse, R66, !P4 ;  /* 0x0000004205427207 */ /* 0x040fe20006000000 */
[----:B------:R-:W-:Y:S01]  /*7a60*/  IMAD R94, R94, UR29, RZ ;  /* 0x0000001d5e5e7c24 */ /* 0x000fe2000f8e02ff */
[----:B------:R-:W-:Y:S01]  /*7a70*/  SEL R40, R5, R40, !P4 ;  /* 0x0000002805287207 */ /* 0x000fe20006000000 */
[----:B--2---:R-:W-:Y:S01]  /*7a80*/  IMAD R79, R79, UR28, RZ ;  /* 0x0000001c4f4f7c24 */ /* 0x004fe2000f8e02ff */
[C---:B------:R-:W-:Y:S01]  /*7a90*/  SEL R106, R5.reuse, R166, !P4 ;  /* 0x000000a6056a7207 */ /* 0x040fe20006000000 */
[----:B------:R-:W-:Y:S01]  /*7aa0*/  IMAD R68, R68, UR49, RZ ;  /* 0x0000003144447c24 */ /* 0x000fe2000f8e02ff */
[----:B------:R-:W-:Y:S01]  /*7ab0*/  SEL R93, R5, R160, !P4 ;  /* 0x000000a0055d7207 */ /* 0x000fe20006000000 */
        /* <DEDUP_REMOVED lines=14> */
[----:B---3--:R-:W-:Y:S01]  /*7ba0*/  IMAD R65, R65, UR20, RZ ;  /* 0x0000001441417c24 */ /* 0x008fe2000f8e02ff */
[----:B------:R-:W-:Y:S01]  /*7bb0*/  SEL R77, R5, R172, !P4 ;  /* 0x000000ac054d7207 */ /* 0x000fe20006000000 */
[----:B------:R-:W-:Y:S01]  /*7bc0*/  IMAD R105, R105, UR15, RZ ;  /* 0x0000000f69697c24 */ /* 0x000fe2000f8e02ff */
[C---:B------:R-:W-:Y:S01]  /*7bd0*/  SEL R148, R5.reuse, R148, !P4 ;  /* 0x0000009405947207 */ /* 0x040fe20006000000 */
[----:B------:R-:W-:Y:S01]  /*7be0*/  IMAD R92, R92, UR13, RZ ;  /* 0x0000000d5c5c7c24 */ /* 0x000fe2000f8e02ff */
[----:B------:R-:W-:Y:S01]  /*7bf0*/  SEL R51, R5, R178, !P4 ;  /* 0x000000b205337207 */ /* 0x000fe20006000000 */
[----:B------:R-:W-:Y:S01]  /*7c00*/  IMAD R77, R77, UR12, RZ ;  /* 0x0000000c4d4d7c24 */ /* 0x000fe2000f8e02ff */
[C---:B------:R-:W-:Y:S01]  /*7c10*/  SEL R38, R5.reuse, R198, !P4 ;  /* 0x000000c605267207 */ /* 0x040fe20006000000 */
[----:B------:R-:W3:Y:S01]  /*7c20*/  LDCU UR48, c[0x0][0x3b0] ;  /* 0x00007600ff3077ac */ /* 0x000ee20008000800 */
[----:B------:R-:W-:Y:S01]  /*7c30*/  SEL R14, R5, R200, !P4 ;  /* 0x000000c8050e7207 */ /* 0x000fe20006000000 */
[----:B------:R-:W-:Y:S01]  /*7c40*/  IMAD R63, R63, UR33, RZ ;  /* 0x000000213f3f7c24 */ /* 0x000fe2000f8e02ff */
[----:B------:R-:W-:Y:S01]  /*7c50*/  ISETP.NE.AND P4, PT, R4, RZ, PT ;  /* 0x000000ff0400720c */ /* 0x000fe20003f85270 */
[----:B------:R-:W4:Y:S01]  /*7c60*/  LDCU UR34, c[0x0][0x3b0] ;  /* 0x00007600ff2277ac */ /* 0x000f220008000800 */
[----:B------:R-:W-:Y:S01]  /*7c70*/  @!P5 IADD3 R7, PT, PT, -R7, RZ, RZ ;  /* 0x000000ff0707d210 */ /* 0x000fe20007ffe1ff */
[----:B------:R-:W-:Y:S01]  /*7c80*/  IMAD R62, R62, UR25, RZ ;  /* 0x000000193e3e7c24 */ /* 0x000fe2000f8e02ff */
[----:B------:R-:W-:Y:S01]  /*7c90*/  LOP3.LUT R4, RZ, R4, RZ, 0x33, !PT ;  /* 0x00000004ff047212 */ /* 0x000fe200078e33ff */
[----:B------:R-:W1:Y:S01]  /*7ca0*/  LDCU UR26, c[0x0][0x3b0] ;  /* 0x00007600ff1a77ac */ /* 0x000e620008000800 */
[----:B------:R-:W-:Y:S01]  /*7cb0*/  ISETP.GE.U32.AND P5, PT, R18, 0x7fffff1a, PT ;  /* 0x7fffff1a1200780c */ /* 0x000fe20003fa6070 */
[----:B------:R-:W-:Y:S01]  /*7cc0*/  IMAD R18, R149, UR42, RZ ;  /* 0x0000002a95127c24 */ /* 0x000fe2000f8e02ff */
[C---:B------:R-:W-:Y:S01]  /*7cd0*/  SEL R34, R4.reuse, R9, !P4 ;  /* 0x0000000904227207 */ /* 0x040fe20006000000 */
[----:B------:R-:W1:Y:S01]  /*7ce0*/  LDCU UR19, c[0x0][0x3b0] ;  /* 0x00007600ff1377ac */ /* 0x000e620008000800 */
[C---:B------:R-:W-:Y:S01]  /*7cf0*/  SEL R144, R4.reuse, R11, !P4 ;  /* 0x0000000b04907207 */ /* 0x040fe20006000000 */
[----:B------:R-:W-:Y:S01]  /*7d00*/  IMAD R60, R155, UR9, RZ ;  /* 0x000000099b3c7c24 */ /* 0x000fe2000f8e02ff */
[----:B------:R-:W-:Y:S01]  /*7d10*/  SEL R146, R4, R13, !P4 ;  /* 0x0000000d04927207 */ /* 0x000fe20006000000 */
[----:B------:R-:W-:Y:S01]  /*7d20*/  IMAD R5, R34, R19, RZ ;  /* 0x0000001322057224 */ /* 0x000fe200078e02ff */
[C---:B------:R-:W-:Y:S01]  /*7d30*/  SEL R150, R4.reuse, R15, !P4 ;  /* 0x0000000f04967207 */ /* 0x040fe20006000000 */
[----:B------:R-:W1:Y:S01]  /*7d40*/  LDCU UR10, c[0x0][0x3b0] ;  /* 0x00007600ff0a77ac */ /* 0x000e620008000800 */
[----:B------:R-:W-:Y:S01]  /*7d50*/  SEL R152, R4, R21, !P4 ;  /* 0x0000001504987207 */ /* 0x000fe20006000000 */
[----:B------:R-:W-:Y:S01]  /*7d60*/  IMAD R9, R146, R19, RZ ;  /* 0x0000001392097224 */ /* 0x000fe200078e02ff */
[----:B------:R-:W-:Y:S01]  /*7d70*/  SEL R154, R4, R153, !P4 ;  /* 0x00000099049a7207 */ /* 0x000fe20006000000 */
[----:B------:R-:W-:Y:S01]  /*7d80*/  IMAD R11, R150, R19, RZ ;  /* 0x00000013960b7224 */ /* 0x000fe200078e02ff */
[----:B------:R-:W-:Y:S01]  /*7d90*/  SEL R156, R4, R7, !P4 ;  /* 0x00000007049c7207 */ /* 0x000fe20006000000 */
[-C--:B------:R-:W-:Y:S01]  /*7da0*/  IMAD R7, R144, R19.reuse, RZ ;  /* 0x0000001390077224 */ /* 0x080fe200078e02ff */
[----:B------:R-:W-:Y:S01]  /*7db0*/  SEL R4, R4, R0, !P4 ;  /* 0x0000000004047207 */ /* 0x000fe20006000000 */
[-C--:B------:R-:W-:Y:S01]  /*7dc0*/  IMAD R13, R152, R19.reuse, RZ ;  /* 0x00000013980d7224 */ /* 0x080fe200078e02ff */
[----:B------:R-:W1:Y:S01]  /*7dd0*/  LDCU UR63, c[0x0][0x3b0] ;  /* 0x00007600ff3f77ac */ /* 0x000e620008000800 */
[-C--:B------:R-:W-:Y:S01]  /*7de0*/  IMAD R15, R154, R19.reuse, RZ ;  /* 0x000000139a0f7224 */ /* 0x080fe200078e02ff */
[----:B------:R-:W4:Y:S01]  /*7df0*/  LDC R144, c[0x0][0x3a0] ;  /* 0x0000e800ff907b82 */ /* 0x000f220000000800 */
[-C--:B------:R-:W-:Y:S01]  /*7e00*/  IMAD R0, R156, R19.reuse, RZ ;  /* 0x000000139c007224 */ /* 0x080fe200078e02ff */
[----:B------:R-:W1:Y:S01]  /*7e10*/  LDCU UR55, c[0x0][0x3b0] ;  /* 0x00007600ff3777ac */ /* 0x000e620008000800 */
[----:B------:R-:W-:-:S02]  /*7e20*/  IMAD R19, R4, R19, RZ ;  /* 0x0000001304137224 */ /* 0x000fc400078e02ff */
[----:B------:R-:W-:Y:S01]  /*7e30*/  IMAD R4, R6, UR31, RZ ;  /* 0x0000001f06047c24 */ /* 0x000fe2000f8e02ff */
[----:B------:R-:W1:Y:S01]  /*7e40*/  LDCU UR47, c[0x0][0x3b0] ;  /* 0x00007600ff2f77ac */ /* 0x000e620008000800 */
[----:B------:R-:W-:Y:S01]  /*7e50*/  IMAD R6, R64, UR17, RZ ;  /* 0x0000001140067c24 */ /* 0x000fe2000f8e02ff */
[----:B------:R-:W4:Y:S01]  /*7e60*/  LDC R146, c[0x0][0x3a0] ;  /* 0x0000e800ff927b82 */ /* 0x000f220000000800 */
[----:B------:R-:W-:Y:S01]  /*7e70*/  IMAD R64, R148, UR11, RZ ;  /* 0x0000000b94407c24 */ /* 0x000fe2000f8e02ff */
[----:B------:R-:W1:Y:S01]  /*7e80*/  LDCU UR33, c[0x0][0x3b0] ;  /* 0x00007600ff2177ac */ /* 0x000e620008000800 */
[----:B------:R-:W-:Y:S02]  /*7e90*/  IMAD R21, R151, UR5, RZ ;  /* 0x0000000597157c24 */ /* 0x000fe4000f8e02ff */
[C---:B------:R-:W-:Y:S01]  /*7ea0*/  IMAD.WIDE R148, R147.reuse, 0x4, R116 ;  /* 0x0000000493947825 */ /* 0x040fe200078e0274 */
[----:B------:R-:W2:Y:S02]  /*7eb0*/  LDCU UR25, c[0x0][0x3b0] ;  /* 0x00007600ff1977ac */ /* 0x000ea40008000800 */
[----:B------:R-:W4:Y:S01]  /*7ec0*/  LDC R202, c[0x0][0x3a8] ;  /* 0x0000ea00ffca7b82 */ /* 0x000f220000000800 */
[C---:B------:R-:W-:Y:S01]  /*7ed0*/  IMAD.WIDE R150, R147.reuse, 0x4, R114 ;  /* 0x0000000493967825 */ /* 0x040fe200078e0272 */
[----:B------:R3:W-:Y:S01]  /*7ee0*/  STL.64 [R1+0x3940], R148 ;  /* 0x0039409401007387 */ /* 0x0007e20000100a00 */
[----:B------:R-:W2:Y:S02]  /*7ef0*/  LDCU UR9, c[0x0][0x3b0] ;  /* 0x00007600ff0977ac */ /* 0x000ea40008000800 */
[----:B------:R-:W-:Y:S01]  /*7f00*/  IMAD.WIDE R152, R147, 0x4, R90 ;  /* 0x0000000493987825 */ /* 0x000fe200078e025a */
[----:B------:R2:W-:Y:S01]  /*7f10*/  STL.64 [R1+0x3938], R150 ;  /* 0x0039389601007387 */ /* 0x0005e20000100a00 */
[----:B------:R-:W4:Y:S01]  /*7f20*/  LDCU UR62, c[0x0][0x3b0] ;  /* 0x00007600ff3e77ac */ /* 0x000f220008000800 */
[----:B------:R-:W4:Y:S01]  /*7f30*/  LDC R168, c[0x0][0x3a0] ;  /* 0x0000e800ffa87b82 */ /* 0x000f220000000800 */
[----:B------:R-:W-:Y:S01]  /*7f40*/  IMAD R59, R59, UR76, RZ ;  /* 0x0000004c3b3b7c24 */ /* 0x000fe2000f8e02ff */
[----:B------:R2:W-:Y:S01]  /*7f50*/  STL.64 [R1+0x3930], R152 ;  /* 0x0039309801007387 */ /* 0x0005e20000100a00 */
[----:B------:R-:W-:Y:S01]  /*7f60*/  IMAD R58, R58, UR41, RZ ;  /* 0x000000293a3a7c24 */ /* 0x000fe2000f8e02ff */
[----:B------:R-:W4:Y:S01]  /*7f70*/  LDCU UR54, c[0x0][0x3b0] ;  /* 0x00007600ff3677ac */ /* 0x000f220008000800 */
[----:B-1----:R-:W-:-:S02]  /*7f80*/  IMAD R57, R57, UR64, RZ ;  /* 0x0000004039397c24 */ /* 0x002fc4000f8e02ff */
[----:B---3--:R-:W-:Y:S01]  /*7f90*/  IMAD.WIDE R148, R147, 0x4, R2 ;  /* 0x0000000493947825 */ /* 0x008fe200078e0202 */
[----:B------:R-:W1:Y:S01]  /*7fa0*/  LDCU UR46, c[0x0][0x3b0] ;  /* 0x00007600ff2e77ac */ /* 0x000e620008000800 */
[----:B------:R-:W3:Y:S02]  /*7fb0*/  LDC R184, c[0x0][0x3a0] ;  /* 0x0000e800ffb87b82 */ /* 0x000ee40000000800 */
[--C-:B--2---:R-:W-:Y:S01]  /*7fc0*/  IMAD.WIDE R150, R143, 0x4, R116.reuse ;  /* 0x000000048f967825 */ /* 0x104fe200078e0274 */
[----:B------:R2:W-:Y:S01]  /*7fd0*/  STL.64 [R1+0x3928], R148 ;  /* 0x0039289401007387 */ /* 0x0005e20000100a00 */
[----:B------:R-:W1:Y:S02]  /*7fe0*/  LDCU UR75, c[0x0][0x3b0] ;  /* 0x00007600ff4b77ac */ /* 0x000e640008000800 */
[----:B------:R-:W-:Y:S01]  /*7ff0*/  IMAD.WIDE R152, R142, 0x4, R116 ;  /* 0x000000048e987825 */ /* 0x000fe200078e0274 */
[----:B------:R4:W-:Y:S01]  /*8000*/  STL.64 [R1+0x3920], R150 ;  /* 0x0039209601007387 */ /* 0x0009e20000100a00 */
[----:B------:R-:W1:Y:S01]  /*8010*/  LDCU UR61, c[0x0][0x3b0] ;  /* 0x00007600ff3d77ac */ /* 0x000e620008000800 */
[----:B------:R-:W1:Y:S01]  /*8020*/  LDC R186, c[0x0][0x3a0] ;  /* 0x0000e800ffba7b82 */ /* 0x000e620000000800 */
[----:B------:R-:W-:Y:S01]  /*8030*/  IMAD R56, R56, UR56, RZ ;  /* 0x0000003838387c24 */ /* 0x000fe2000f8e02ff */
[----:B------:R4:W-:Y:S01]  /*8040*/  STL.64 [R1+0x3918], R152 ;  /* 0x0039189801007387 */ /* 0x0009e20000100a00 */
[----:B------:R-:W-:Y:S01]  /*8050*/  IMAD R55, R55, UR48, RZ ;  /* 0x0000003037377c24 */ /* 0x000fe2000f8e02ff */
[----:B------:R-:W1:Y:S01]  /*8060*/  LDCU UR53, c[0x0][0x3b0] ;  /* 0x00007600ff3577ac */ /* 0x000e620008000800 */
[----:B----4-:R-:W-:-:S02]  /*8070*/  IMAD R54, R54, UR34, RZ ;  /* 0x0000002236367c24 */ /* 0x010fc4000f8e02ff */
[--C-:B--2---:R-:W-:Y:S01]  /*8080*/  IMAD.WIDE R148, R141, 0x4, R116.reuse ;  /* 0x000000048d947825 */ /* 0x104fe200078e0274 */
[----:B------:R-:W2:Y:S01]  /*8090*/  LDCU UR45, c[0x0][0x3b0] ;  /* 0x00007600ff2d77ac */ /* 0x000ea20008000800 */
[----:B------:R-:W4:Y:S02]  /*80a0*/  LDC R188, c[0x0][0x3a0] ;  /* 0x0000e800ffbc7b82 */ /* 0x000f240000000800 */
[--C-:B------:R-:W-:Y:S01]  /*80b0*/  IMAD.WIDE R150, R140, 0x4, R116.reuse ;  /* 0x000000048c967825 */ /* 0x100fe200078e0274 */
[----:B------:R2:W-:Y:S01]  /*80c0*/  STL.64 [R1+0x3910], R148 ;  /* 0x0039109401007387 */ /* 0x0005e20000100a00 */
[----:B------:R-:W1:Y:S02]  /*80d0*/  LDCU UR5, c[0x0][0x3b0] ;  /* 0x00007600ff0577ac */ /* 0x000e640008000800 */
[----:B------:R-:W-:Y:S01]  /*80e0*/  IMAD.WIDE R152, R139, 0x4, R116 ;  /* 0x000000048b987825 */ /* 0x000fe200078e0274 */
[----:B------:R2:W-:Y:S01]  /*80f0*/  STL.64 [R1+0x3900], R150 ;  /* 0x0039009601007387 */ /* 0x0005e20000100a00 */
[----:B------:R-:W1:Y:S02]  /*8100*/  LDCU.64 UR76, c[0x0][0x358] ;  /* 0x00006b00ff4c77ac */ /* 0x000e640008000a00 */
[----:B------:R-:W-:Y:S01]  /*8110*/  IMAD R53, R53, UR26, RZ ;  /* 0x0000001a35357c24 */ /* 0x000fe2000f8e02ff */
[----:B------:R2:W-:Y:S01]  /*8120*/  STL.64 [R1+0x38f8], R152 ;  /* 0x0038f89801007387 */ /* 0x0005e20000100a00 */
[----:B------:R-:W-:-:S02]  /*8130*/  IMAD R52, R52, UR19, RZ ;  /* 0x0000001334347c24 */ /* 0x000fc4000f8e02ff */
[----:B------:R-:W-:Y:S02]  /*8140*/  IMAD R51, R51, UR10, RZ ;  /* 0x0000000a33337c24 */ /* 0x000fe4000f8e02ff */
[----:B--2---:R-:W-:-:S04]  /*8150*/  IMAD.WIDE R148, R138, 0x4, R116 ;  /* 0x000000048a947825 */ /* 0x004fc800078e0274 */
[--C-:B------:R-:W-:Y:S01]  /*8160*/  IMAD.WIDE R150, R137, 0x4, R116.reuse ;  /* 0x0000000489967825 */ /* 0x100fe200078e0274 */
[----:B------:R2:W-:Y:S03]  /*8170*/  STL.64 [R1+0x38f0], R148 ;  /* 0x0038f09401007387 */ /* 0x0005e60000100a00 */
[----:B------:R-:W-:Y:S01]  /*8180*/  IMAD.WIDE R152, R136, 0x4, R116 ;  /* 0x0000000488987825 */ /* 0x000fe200078e0274 */
[----:B------:R3:W-:Y:S03]  /*8190*/  STL.64 [R1+0x38e8], R150 ;  /* 0x0038e89601007387 */ /* 0x0007e60000100a00 */
[----:B------:R-:W-:Y:S01]  /*81a0*/  IMAD R50, R50, UR32, RZ ;  /* 0x0000002032327c24 */ /* 0x000fe2000f8e02ff */
[----:B------:R1:W-:Y:S01]  /*81b0*/  STL.64 [R1+0x38e0], R152 ;  /* 0x0038e09801007387 */ /* 0x0003e20000100a00 */
[----:B------:R-:W-:Y:S01]  /*81c0*/  IMAD R49, R49, UR24, RZ ;  /* 0x0000001831317c24 */ /* 0x000fe2000f8e02ff */
[----:B------:R-:W4:Y:S01]  /*81d0*/  LDCU UR32, c[0x0][0x3b0] ;  /* 0x00007600ff2077ac */ /* 0x000f220008000800 */
[----:B------:R-:W-:-:S02]  /*81e0*/  IMAD R48, R48, UR14, RZ ;  /* 0x0000000e30307c24 */ /* 0x000fc4000f8e02ff */
[--C-:B--2---:R-:W-:Y:S01]  /*81f0*/  IMAD.WIDE R148, R135, 0x4, R116.reuse ;  /* 0x0000000487947825 */ /* 0x104fe200078e0274 */
[----:B------:R-:W2:Y:S03]  /*8200*/  LDCU UR14, c[0x0][0x3b0] ;  /* 0x00007600ff0e77ac */ /* 0x000ea60008000800 */
[--C-:B---3--:R-:W-:Y:S01]  /*8210*/  IMAD.WIDE R150, R134, 0x4, R116.reuse ;  /* 0x0000000486967825 */ /* 0x108fe200078e0274 */
[----:B------:R3:W-:Y:S01]  /*8220*/  STL.64 [R1+0x38d8], R148 ;  /* 0x0038d89401007387 */ /* 0x0007e20000100a00 */
[----:B------:R-:W2:Y:S02]  /*8230*/  LDCU UR24, c[0x0][0x3b0] ;  /* 0x00007600ff1877ac */ /* 0x000ea40008000800 */
[----:B-1----:R-:W-:Y:S01]  /*8240*/  IMAD.WIDE R152, R133, 0x4, R116 ;  /* 0x0000000485987825 */ /* 0x002fe200078e0274 */
[----:B------:R1:W-:Y:S03]  /*8250*/  STL.64 [R1+0x38d0], R150 ;  /* 0x0038d09601007387 */ /* 0x0003e60000100a00 */
[----:B------:R-:W-:Y:S01]  /*8260*/  IMAD R47, R47, UR8, RZ ;  /* 0x000000082f2f7c24 */ /* 0x000fe2000f8e02ff */
[----:B------:R2:W-:Y:S01]  /*8270*/  STL.64 [R1+0x38c0], R152 ;  /* 0x0038c09801007387 */ /* 0x0005e20000100a00 */
[----:B------:R-:W-:Y:S01]  /*8280*/  IMAD R46, R46, UR74, RZ ;  /* 0x0000004a2e2e7c24 */ /* 0x000fe2000f8e02ff */
[----:B------:R-:W4:Y:S01]  /*8290*/  S2UR UR8, SR_CgaCtaId ;  /* 0x00000000000879c3 */ /* 0x000f220000008800 */
[----:B------:R-:W-:-:S02]  /*82a0*/  IMAD R45, R45, UR38, RZ ;  /* 0x000000262d2d7c24 */ /* 0x000fc4000f8e02ff */
[----:B---3--:R-:W-:-:S04]  /*82b0*/  IMAD.WIDE R148, R132, 0x4, R116 ;  /* 0x0000000484947825 */ /* 0x008fc800078e0274 */
[--C-:B-1----:R-:W-:Y:S01]  /*82c0*/  IMAD.WIDE R150, R131, 0x4, R116.reuse ;  /* 0x0000000483967825 */ /* 0x102fe200078e0274 */
[----:B------:R1:W-:Y:S03]  /*82d0*/  STL.64 [R1+0x38b8], R148 ;  /* 0x0038b89401007387 */ /* 0x0003e60000100a00 */
[----:B--2---:R-:W-:Y:S01]  /*82e0*/  IMAD.WIDE R152, R130, 0x4, R116 ;  /* 0x0000000482987825 */ /* 0x004fe200078e0274 */
[----:B------:R2:W-:Y:S03]  /*82f0*/  STL.64 [R1+0x38b0], R150 ;  /* 0x0038b09601007387 */ /* 0x0005e60000100a00 */
[----:B------:R-:W-:Y:S01]  /*8300*/  IMAD R44, R44, UR63, RZ ;  /* 0x0000003f2c2c7c24 */ /* 0x000fe2000f8e02ff */
[----:B------:R3:W-:Y:S01]  /*8310*/  STL.64 [R1+0x38a8], R152 ;  /* 0x0038a89801007387 */ /* 0x0007e20000100a00 */
[----:B------:R-:W-:-:S02]  /*8320*/  IMAD R43, R43, UR55, RZ ;  /* 0x000000372b2b7c24 */ /* 0x000fc4000f8e02ff */
[----:B------:R-:W-:Y:S02]  /*8330*/  IMAD R42, R42, UR47, RZ ;  /* 0x0000002f2a2a7c24 */ /* 0x000fe4000f8e02ff */
[----:B-1----:R-:W-:-:S04]  /*8340*/  IMAD.WIDE R148, R129, 0x4, R116 ;  /* 0x0000000481947825 */ /* 0x002fc800078e0274 */
[--C-:B--2---:R-:W-:Y:S01]  /*8350*/  IMAD.WIDE R150, R128, 0x4, R116.reuse ;  /* 0x0000000480967825 */ /* 0x104fe200078e0274 */
[----:B------:R1:W-:Y:S03]  /*8360*/  STL.64 [R1+0x38a0], R148 ;  /* 0x0038a09401007387 */ /* 0x0003e60000100a00 */
[----:B---3--:R-:W-:Y:S01]  /*8370*/  IMAD.WIDE R152, R127, 0x4, R116 ;  /* 0x000000047f987825 */ /* 0x008fe200078e0274 */
        /* <DEDUP_REMOVED lines=12> */
[----:B------:R-:W-:Y:S01]  /*8440*/  IMAD R36, R36, UR23, RZ ;  /* 0x0000001724247c24 */ /* 0x000fe2000f8e02ff */
[----:B------:R-:W4:Y:S01]  /*8450*/  LDCU UR23, c[0x0][0x3b0] ;  /* 0x00007600ff1777ac */ /* 0x000f220008000800 */
[----:B------:R-:W-:-:S02]  /*8460*/  IMAD R35, R35, UR16, RZ ;  /* 0x0000001023237c24 */ /* 0x000fc4000f8e02ff */
[--C-:B-1----:R-:W-:Y:S01]  /*8470*/  IMAD.WIDE R148, R123, 0x4, R116.reuse ;  /* 0x000000047b947825 */ /* 0x102fe200078e0274 */
[----:B------:R-:W1:Y:S03]  /*8480*/  LDCU UR16, c[0x0][0x3b0] ;  /* 0x00007600ff1077ac */ /* 0x000e660008000800 */
[--C-:B--2---:R-:W-:Y:S01]  /*8490*/  IMAD.WIDE R150, R122, 0x4, R116.reuse ;  /* 0x000000047a967825 */ /* 0x104fe200078e0274 */
[----:B------:R2:W-:Y:S01]  /*84a0*/  STL.64 [R1+0x3868], R148 ;  /* 0x0038689401007387 */ /* 0x0005e20000100a00 */
[----:B------:R-:W1:Y:S02]  /*84b0*/  LDCU UR9, c[0x0][0x3ac] ;  /* 0x00007580ff0977ac */ /* 0x000e640008000800 */
[--C-:B---3--:R-:W-:Y:S01]  /*84c0*/  IMAD.WIDE R152, R121, 0x4, R116.reuse ;  /* 0x0000000479987825 */ /* 0x108fe200078e0274 */
[----:B------:R3:W-:Y:S03]  /*84d0*/  STL.64 [R1+0x3860], R150 ;  /* 0x0038609601007387 */ /* 0x0007e60000100a00 */
[----:B------:R-:W-:Y:S01]  /*84e0*/  IMAD R34, R145, UR7, RZ ;  /* 0x0000000791227c24 */ /* 0x000fe2000f8e02ff */
[----:B------:R1:W-:Y:S01]  /*84f0*/  STL.64 [R1+0x3850], R152 ;  /* 0x0038509801007387 */ /* 0x0003e20000100a00 */
[----:B------:R-:W-:Y:S01]  /*8500*/  IMAD R33, R33, UR73, RZ ;  /* 0x0000004921217c24 */ /* 0x000fe2000f8e02ff */
[----:B------:R-:W4:Y:S01]  /*8510*/  LDCU.64 UR6, c[0x0][0x380] ;  /* 0x00007000ff0677ac */ /* 0x000f220008000a00 */
[----:B------:R-:W-:Y:S01]  /*8520*/  IMAD R32, R32, UR43, RZ ;  /* 0x0000002b20207c24 */ /* 0x000fe2000f8e02ff */
[----:B------:R-:W4:Y:S01]  /*8530*/  LDC R145, c[0x0][0x3a0] ;  /* 0x0000e800ff917b82 */ /* 0x000f220000000800 */
[----:B--2---:R-:W-:-:S04]  /*8540*/  IMAD.WIDE R148, R120, 0x4, R116 ;  /* 0x0000000478947825 */ /* 0x004fc800078e0274 */
[--C-:B---3--:R-:W-:Y:S01]  /*8550*/  IMAD.WIDE R150, R119, 0x4, R116.reuse ;  /* 0x0000000477967825 */ /* 0x108fe200078e0274 */
[----:B------:R2:W-:Y:S03]  /*8560*/  STL.64 [R1+0x3800], R148 ;  /* 0x0038009401007387 */ /* 0x0005e60000100a00 */
[----:B-1----:R-:W-:Y:S01]  /*8570*/  IMAD.WIDE R152, R118, 0x4, R116 ;  /* 0x0000000476987825 */ /* 0x002fe200078e0274 */
[----:B------:R1:W-:Y:S03]  /*8580*/  STL.64 [R1+0x37b8], R150 ;  /* 0x0037b89601007387 */ /* 0x0003e60000100a00 */
[----:B------:R-:W-:Y:S01]  /*8590*/  IMAD R31, R31, UR62, RZ ;  /* 0x0000003e1f1f7c24 */ /* 0x000fe2000f8e02ff */
[----:B------:R3:W-:Y:S01]  /*85a0*/  STL.64 [R1+0x3770], R152 ;  /* 0x0037709801007387 */ /* 0x0007e20000100a00 */
[----:B------:R-:W-:-:S02]  /*85b0*/  IMAD R30, R30, UR54, RZ ;  /* 0x000000361e1e7c24 */ /* 0x000fc4000f8e02ff */
[----:B------:R-:W-:Y:S02]  /*85c0*/  IMAD R29, R29, UR46, RZ ;  /* 0x0000002e1d1d7c24 */ /* 0x000fe4000f8e02ff */
[----:B--2---:R-:W-:-:S04]  /*85d0*/  IMAD.WIDE R148, R113, 0x4, R116 ;  /* 0x0000000471947825 */ /* 0x004fc800078e0274 */
[--C-:B-1----:R-:W-:Y:S01]  /*85e0*/  IMAD.WIDE R150, R112, 0x4, R116.reuse ;  /* 0x0000000470967825 */ /* 0x102fe200078e0274 */
[----:B------:R1:W-:Y:S03]  /*85f0*/  STL.64 [R1+0x3728], R148 ;  /* 0x0037289401007387 */ /* 0x0003e60000100a00 */
[----:B---3--:R-:W-:Y:S01]  /*8600*/  IMAD.WIDE R152, R111, 0x4, R116 ;  /* 0x000000046f987825 */ /* 0x008fe200078e0274 */
[----:B------:R2:W-:Y:S03]  /*8610*/  STL.64 [R1+0x36e8], R150 ;  /* 0x0036e89601007387 */ /* 0x0005e60000100a00 */
[----:B----4-:R-:W-:Y:S01]  /*8620*/  IMAD R28, R28, UR32, RZ ;  /* 0x000000201c1c7c24 */ /* 0x010fe2000f8e02ff */
        /* <DEDUP_REMOVED lines=24> */
[--C-:B---3--:R-:W-:Y:S01]  /*87b0*/  IMAD.WIDE R152, R102, 0x4, R116.reuse ;  /* 0x0000000466987825 */ /* 0x108fe200078e0274 */
[----:B------:R2:W-:Y:S03]  /*87c0*/  STL.64 [R1+0x37f8], R150 ;  /* 0x0037f89601007387 */ /* 0x0005e60000100a00 */
[----:B------:R-:W-:Y:S01]  /*87d0*/  IMAD R10, R10, UR5, RZ ;  /* 0x000000050a0a7c24 */ /* 0x000fe2000f8e02ff */
[----:B------:R3:W-:Y:S01]  /*87e0*/  STL.64 [R1+0x37b0], R152 ;  /* 0x0037b09801007387 */ /* 0x0007e20000100a00 */
[----:B------:R-:W-:Y:S01]  /*87f0*/  UMOV UR5, 0x400 ;  /* 0x0000040000057882 */ /* 0x000fe20000000000 */
[----:B------:R-:W-:Y:S01]  /*8800*/  IMAD R166, R202, 0x7a, RZ ;  /* 0x0000007acaa67824 */ /* 0x000fe200078e02ff */
[----:B------:R-:W-:Y:S01]  /*8810*/  ULEA UR8, UR8, UR5, 0x18 ;  /* 0x0000000508087291 */ /* 0x000fe2000f8ec0ff */
[----:B-1----:R-:W-:-:S04]  /*8820*/  IMAD.WIDE R148, R101, 0x4, R116 ;  /* 0x0000000465947825 */ /* 0x002fc800078e0274 */
[--C-:B--2---:R-:W-:Y:S01]  /*8830*/  IMAD.WIDE R150, R100, 0x4, R116.reuse ;  /* 0x0000000464967825 */ /* 0x104fe200078e0274 */
[----:B------:R1:W-:Y:S03]  /*8840*/  STL.64 [R1+0x3768], R148 ;  /* 0x0037689401007387 */ /* 0x0003e60000100a00 */
[----:B---3--:R-:W-:Y:S01]  /*8850*/  IMAD.WIDE R152, R99, 0x4, R116 ;  /* 0x0000000463987825 */ /* 0x008fe200078e0274 */
[----:B------:R2:W-:Y:S03]  /*8860*/  STL.64 [R1+0x3720], R150 ;  /* 0x0037209601007387 */ /* 0x0005e60000100a00 */
[----:B------:R-:W-:Y:S01]  /*8870*/  VIADD R168, R168, 0xfffffff8 ;  /* 0xfffffff8a8a87836 */ /* 0x000fe20000000000 */
[----:B------:R3:W-:Y:S01]  /*8880*/  STL.64 [R1+0x36e0], R152 ;  /* 0x0036e09801007387 */ /* 0x0007e20000100a00 */
[----:B------:R-:W-:-:S02]  /*8890*/  IMAD R182, R202, 0x7e, RZ ;  /* 0x0000007ecab67824 */ /* 0x000fc400078e02ff */
[----:B------:R-:W-:Y:S02]  /*88a0*/  VIADD R184, R184, 0xfffffff4 ;  /* 0xfffffff4b8b87836 */ /* 0x000fe40000000000 */
[----:B-1----:R-:W-:-:S04]  /*88b0*/  IMAD.WIDE R148, R98, 0x4, R116 ;  /* 0x0000000462947825 */ /* 0x002fc800078e0274 */
[--C-:B--2---:R-:W-:Y:S01]  /*88c0*/  IMAD.WIDE R150, R97, 0x4, R116.reuse ;  /* 0x0000000461967825 */ /* 0x104fe200078e0274 */
[----:B------:R1:W-:Y:S03]  /*88d0*/  STL.64 [R1+0x3698], R148 ;  /* 0x0036989401007387 */ /* 0x0003e60000100a00 */
[----:B---3--:R-:W-:Y:S01]  /*88e0*/  IMAD.WIDE R152, R96, 0x4, R116 ;  /* 0x0000000460987825 */ /* 0x008fe200078e0274 */
[----:B------:R2:W-:Y:S03]  /*88f0*/  STL.64 [R1+0x3658], R150 ;  /* 0x0036589601007387 */ /* 0x0005e60000100a00 */
[----:B------:R-:W-:Y:S01]  /*8900*/  IMAD R185, R202, 0x7, RZ ;  /* 0x00000007cab97824 */ /* 0x000fe200078e02ff */
[----:B------:R3:W-:Y:S01]  /*8910*/  STL.64 [R1+0x3618], R152 ;  /* 0x0036189801007387 */ /* 0x0007e20000100a00 */
[----:B------:R-:W-:-:S02]  /*8920*/  VIADD R186, R186, 0xfffffff0 ;  /* 0xfffffff0baba7836 */ /* 0x000fc40000000000 */
[----:B------:R-:W-:Y:S02]  /*8930*/  IMAD R200, R202, 0x73, RZ ;  /* 0x00000073cac87824 */ /* 0x000fe400078e02ff */
[----:B-1----:R-:W-:-:S04]  /*8940*/  IMAD.WIDE R148, R95, 0x4, R116 ;  /* 0x000000045f947825 */ /* 0x002fc800078e0274 */
[--C-:B--2---:R-:W-:Y:S01]  /*8950*/  IMAD.WIDE R150, R94, 0x4, R116.reuse ;  /* 0x000000045e967825 */ /* 0x104fe200078e0274 */
[----:B------:R1:W-:Y:S03]  /*8960*/  STL.64 [R1+0x35d8], R148 ;  /* 0x0035d89401007387 */ /* 0x0003e60000100a00 */
[----:B---3--:R-:W-:Y:S01]  /*8970*/  IMAD.WIDE R152, R93, 0x4, R116 ;  /* 0x000000045d987825 */ /* 0x008fe200078e0274 */
[----:B------:R2:W-:Y:S03]  /*8980*/  STL.64 [R1+0x3598], R150 ;  /* 0x0035989601007387 */ /* 0x0005e60000100a00 */
[C---:B------:R-:W-:Y:S01]  /*8990*/  IMAD R216, R202.reuse, 0x77, RZ ;  /* 0x00000077cad87824 */ /* 0x040fe200078e02ff */
[----:B------:R3:W-:Y:S01]  /*89a0*/  STL.64 [R1+0x3558], R152 ;  /* 0x0035589801007387 */ /* 0x0007e20000100a00 */
[----:B------:R-:W-:-:S02]  /*89b0*/  IMAD R232, R202, 0x7b, RZ ;  /* 0x0000007bcae87824 */ /* 0x000fc400078e02ff */
[----:B------:R-:W-:Y:S02]  /*89c0*/  IMAD R248, R202, 0x7f, RZ ;  /* 0x0000007fcaf87824 */ /* 0x000fe400078e02ff */
[----:B-1----:R-:W-:-:S04]  /*89d0*/  IMAD.WIDE R148, R92, 0x4, R116 ;  /* 0x000000045c947825 */ /* 0x002fc800078e0274 */
[--C-:B--2---:R-:W-:Y:S01]  /*89e0*/  IMAD.WIDE R150, R89, 0x4, R116.reuse ;  /* 0x0000000459967825 */ /* 0x104fe200078e0274 */
[----:B------:R1:W-:Y:S03]  /*89f0*/  STL.64 [R1+0x3518], R148 ;  /* 0x0035189401007387 */ /* 0x0003e60000100a00 */
[--C-:B---3--:R-:W-:Y:S01]  /*8a00*/  IMAD.WIDE R152, R88, 0x4, R116.reuse ;  /* 0x0000000458987825 */ /* 0x108fe200078e0274 */
[----:B------:R2:W-:Y:S04]  /*8a10*/  STL.64 [R1+0x3838], R150 ;  /* 0x0038389601007387 */ /* 0x0005e80000100a00 */
[----:B------:R3:W-:Y:S01]  /*8a20*/  STL.64 [R1+0x37f0], R152 ;  /* 0x0037f09801007387 */ /* 0x0007e20000100a00 */
        /* <DEDUP_REMOVED lines=151> */
[----:B--2---:R-:W-:Y:S01]  /*93a0*/  IMAD.WIDE R150, R10, 0x4, R116 ;  /* 0x000000040a967825 */ /* 0x004fe200078e0274 */
[----:B------:R1:W-:Y:S03]  /*93b0*/  STL.64 [R1+0x3528], R148 ;  /* 0x0035289401007387 */ /* 0x0003e60000100a00 */
[--C-:B------:R-:W-:Y:S01]  /*93c0*/  IMAD.WIDE R116, R143, 0x4, R114.reuse ;  /* 0x000000048f747825 */ /* 0x100fe200078e0272 */
[----:B------:R2:W-:Y:S01]  /*93d0*/  STL.64 [R1+0x3100], R150 ;  /* 0x0031009601007387 */ /* 0x0005e20000100a00 */
[----:B---3--:R-:W3:Y:S03]  /*93e0*/  LDC R152, c[0x0][0x3a0] ;  /* 0x0000e800ff987b82 */ /* 0x008ee60000000800 */
[----:B------:R4:W-:Y:S01]  /*93f0*/  STL.64 [R1+0x34e8], R116 ;  /* 0x0034e87401007387 */ /* 0x0009e20000100a00 */
[----:B-1----:R-:W-:-:S04]  /*9400*/  IMAD.WIDE R148, R142, 0x4, R114 ;  /* 0x000000048e947825 */ /* 0x002fc800078e0272 */
[--C-:B--2---:R-:W-:Y:S01]  /*9410*/  IMAD.WIDE R150, R141, 0x4, R114.reuse ;  /* 0x000000048d967825 */ /* 0x104fe200078e0272 */
[----:B------:R1:W-:Y:S03]  /*9420*/  STL.64 [R1+0x34e0], R148 ;  /* 0x0034e09401007387 */ /* 0x0003e60000100a00 */
[--C-:B----4-:R-:W-:Y:S01]  /*9430*/  IMAD.WIDE R116, R140, 0x4, R114.reuse ;  /* 0x000000048c747825 */ /* 0x110fe200078e0272 */
[----:B------:R2:W-:Y:S04]  /*9440*/  STL.64 [R1+0x34d8], R150 ;  /* 0x0034d89601007387 */ /* 0x0005e80000100a00 */
[----:B------:R4:W-:Y:S01]  /*9450*/  STL.64 [R1+0x34d0], R116 ;  /* 0x0034d07401007387 */ /* 0x0009e20000100a00 */
[----:B-1----:R-:W-:Y:S01]  /*9460*/  IMAD.WIDE R148, R139, 0x4, R114 ;  /* 0x000000048b947825 */ /* 0x002fe200078e0272 */
[----:B---3--:R-:W-:-:S03]  /*9470*/  IADD3 R152, PT, PT, R152, -0x4, RZ ;  /* 0xfffffffc98987810 */ /* 0x008fc60007ffe0ff */
[--C-:B--2---:R-:W-:Y:S01]  /*9480*/  IMAD.WIDE R150, R138, 0x4, R114.reuse ;  /* 0x000000048a967825 */ /* 0x104fe200078e0272 */
[----:B------:R1:W-:Y:S03]  /*9490*/  STL.64 [R1+0x34c8], R148 ;  /* 0x0034c89401007387 */ /* 0x0003e60000100a00 */
[--C-:B----4-:R-:W-:Y:S01]  /*94a0*/  IMAD.WIDE R116, R137, 0x4, R114.reuse ;  /* 0x0000000489747825 */ /* 0x110fe200078e0272 */
        /* <DEDUP_REMOVED lines=239> */
[----:B---3--:R-:W-:Y:S01]  /*a3a0*/  IMAD.WIDE R116, R10, 0x4, R114 ;  /* 0x000000040a747825 */ /* 0x008fe200078e0272 */
[----:B------:R2:W-:Y:S03]  /*a3b0*/  STL.64 [R1+0x3140], R150 ;  /* 0x0031409601007387 */ /* 0x0005e60000100a00 */
[--C-:B------:R-:W-:Y:S01]  /*a3c0*/  IMAD.WIDE R114, R142, 0x4, R90.reuse ;  /* 0x000000048e727825 */ /* 0x100fe200078e025a */
[----:B------:R3:W-:Y:S03]  /*a3d0*/  STL.64 [R1+0x28d8], R116 ;  /* 0x0028d87401007387 */ /* 0x0007e60000100a00 */
[----:B-1----:R-:W-:-:S04]  /*a3e0*/  IMAD.WIDE R148, R143, 0x4, R90 ;  /* 0x000000048f947825 */ /* 0x002fc800078e025a */
[----:B--2---:R-:W-:Y:S01]  /*a3f0*/  IMAD R150, R202, 0x76, RZ ;  /* 0x00000076ca967824 */ /* 0x004fe200078e02ff */
[----:B------:R1:W-:Y:S01]  /*a400*/  STL.64 [R1+0x30f8], R148 ;  /* 0x0030f89401007387 */ /* 0x0003e20000100a00 */
[----:B---3--:R-:W-:-:S03]  /*a410*/  IMAD.WIDE R116, R141, 0x4, R90 ;  /* 0x000000048d747825 */ /* 0x008fc600078e025a */
        /* <DEDUP_REMOVED lines=244> */
[----:B------:R-:W-:Y:S03]  /*b360*/  STL.64 [R1+0x2dd0], R148 ;  /* 0x002dd09401007387 */ /* 0x000fe60000100a00 */
[--C-:B---3--:R-:W-:Y:S01]  /*b370*/  IMAD.WIDE R116, R6, 0x4, R90.reuse ;  /* 0x0000000406747825 */ /* 0x108fe200078e025a */
[----:B------:R1:W-:Y:S03]  /*b380*/  STL.64 [R1+0x29e8], R114 ;  /* 0x0029e87201007387 */ /* 0x0003e60000100a00 */
[----:B------:R-:W-:Y:S01]  /*b390*/  IMAD.WIDE R90, R10, 0x4, R90 ;  /* 0x000000040a5a7825 */ /* 0x000fe200078e025a */
        /* <DEDUP_REMOVED lines=16> */
[----:B------:R1:W-:Y:S01]  /*b4a0*/  STL.64 [R1+0x2d90], R114 ;  /* 0x002d907201007387 */ /* 0x0003e20000100a00 */
[----:B------:R-:W2:Y:S02]  /*b4b0*/  LDC R136, c[0x0][0x3a0] ;  /* 0x0000e800ff887b82 */ /* 0x000ea40000000800 */
[--C-:B---3--:R-:W-:Y:S01]  /*b4c0*/  IMAD.WIDE R90, R135, 0x4, R2.reuse ;  /* 0x00000004875a7825 */ /* 0x108fe200078e0202 */
[----:B------:R3:W-:Y:S04]  /*b4d0*/  STL.64 [R1+0x2d88], R116 ;  /* 0x002d887401007387 */ /* 0x0007e80000100a00 */
[----:B------:R4:W-:Y:S01]  /*b4e0*/  STL.64 [R1+0x2d80], R90 ;  /* 0x002d805a01007387 */ /* 0x0009e20000100a00 */
[----:B-1----:R-:W-:-:S04]  /*b4f0*/  IMAD.WIDE R114, R134, 0x4, R2 ;  /* 0x0000000486727825 */ /* 0x002fc800078e0202 */
[--C-:B---3--:R-:W-:Y:S01]  /*b500*/  IMAD.WIDE R116, R133, 0x4, R2.reuse ;  /* 0x0000000485747825 */ /* 0x108fe200078e0202 */
[----:B------:R1:W-:Y:S03]  /*b510*/  STL.64 [R1+0x2d78], R114 ;  /* 0x002d787201007387 */ /* 0x0003e60000100a00 */
[----:B----4-:R-:W-:Y:S01]  /*b520*/  IMAD.WIDE R90, R132, 0x4, R2 ;  /* 0x00000004845a7825 */ /* 0x010fe200078e0202 */
[----:B------:R3:W-:Y:S03]  /*b530*/  STL.64 [R1+0x2d70], R116 ;  /* 0x002d707401007387 */ /* 0x0007e60000100a00 */
[----:B------:R-:W-:Y:S01]  /*b540*/  IMAD R134, R202, 0x72, RZ ;  /* 0x00000072ca867824 */ /* 0x000fe200078e02ff */
[----:B------:R4:W-:Y:S01]  /*b550*/  STL.64 [R1+0x2d68], R90 ;  /* 0x002d685a01007387 */ /* 0x0009e20000100a00 */
[----:B--2---:R-:W-:-:S02]  /*b560*/  VIADD R136, R136, 0xffffff81 ;  /* 0xffffff8188887836 */ /* 0x004fc40000000000 */
[----:B-1----:R-:W-:-:S04]  /*b570*/  IMAD.WIDE R114, R131, 0x4, R2 ;  /* 0x0000000483727825 */ /* 0x002fc800078e0202 */
[--C-:B---3--:R-:W-:Y:S01]  /*b580*/  IMAD.WIDE R116, R130, 0x4, R2.reuse ;  /* 0x0000000482747825 */ /* 0x108fe200078e0202 */
        /* <DEDUP_REMOVED lines=14> */
[----:B------:R2:W-:Y:S01]  /*b670*/  STL.64 [R1+0x2d28], R116 ;  /* 0x002d287401007387 */ /* 0x0005e20000100a00 */
[----:B------:R-:W3:Y:S03]  /*b680*/  LDC R123, c[0x0][0x3a0] ;  /* 0x0000e800ff7b7b82 */ /* 0x000ee60000000800 */
[----:B------:R4:W-:Y:S01]  /*b690*/  STL.64 [R1+0x2d20], R90 ;  /* 0x002d205a01007387 */ /* 0x0009e20000100a00 */
[----:B-1----:R-:W-:-:S04]  /*b6a0*/  IMAD.WIDE R114, R122, 0x4, R2 ;  /* 0x000000047a727825 */ /* 0x002fc800078e0202 */
[----:B------:R-:W1:Y:S01]  /*b6b0*/  LDC R122, c[0x0][0x3a0] ;  /* 0x0000e800ff7a7b82 */ /* 0x000e620000000800 */
[--C-:B--2---:R-:W-:Y:S01]  /*b6c0*/  IMAD.WIDE R116, R121, 0x4, R2.reuse ;  /* 0x0000000479747825 */ /* 0x104fe200078e0202 */
[----:B------:R2:W-:Y:S03]  /*b6d0*/  STL.64 [R1+0x2d18], R114 ;  /* 0x002d187201007387 */ /* 0x0005e60000100a00 */
[--C-:B----4-:R-:W-:Y:S01]  /*b6e0*/  IMAD.WIDE R90, R120, 0x4, R2.reuse ;  /* 0x00000004785a7825 */ /* 0x110fe200078e0202 */
[----:B------:R4:W-:Y:S02]  /*b6f0*/  STL.64 [R1+0x2d10], R116 ;  /* 0x002d107401007387 */ /* 0x0009e40000100a00 */
[----:B------:R-:W1:Y:S02]  /*b700*/  LDC R121, c[0x0][0x3a0] ;  /* 0x0000e800ff797b82 */ /* 0x000e640000000800 */
[----:B------:R4:W-:Y:S01]  /*b710*/  STL.64 [R1+0x2cd8], R90 ;  /* 0x002cd85a01007387 */ /* 0x0009e20000100a00 */
[----:B--2---:R-:W-:-:S05]  /*b720*/  IMAD.WIDE R114, R119, 0x4, R2 ;  /* 0x0000000477727825 */ /* 0x004fca00078e0202 */
[----:B------:R-:W2:Y:S01]  /*b730*/  LDC R120, c[0x0][0x3a0] ;  /* 0x0000e800ff787b82 */ /* 0x000ea20000000800 */
[--C-:B----4-:R-:W-:Y:S01]  /*b740*/  IMAD.WIDE R116, R118, 0x4, R2.reuse ;  /* 0x0000000476747825 */ /* 0x110fe200078e0202 */
[----:B------:R4:W-:Y:S03]  /*b750*/  STL.64 [R1+0x2c88], R114 ;  /* 0x002c887201007387 */ /* 0x0009e60000100a00 */
[--C-:B------:R-:W-:Y:S01]  /*b760*/  IMAD.WIDE R90, R113, 0x4, R2.reuse ;  /* 0x00000004715a7825 */ /* 0x100fe200078e0202 */
[----:B------:R-:W-:Y:S02]  /*b770*/  STL.64 [R1+0x2c48], R116 ;  /* 0x002c487401007387 */ /* 0x000fe40000100a00 */
[----:B------:R-:W1:Y:S02]  /*b780*/  LDC R118, c[0x0][0x3a0] ;  /* 0x0000e800ff767b82 */ /* 0x000e640000000800 */
[----:B------:R3:W-:Y:S01]  /*b790*/  STL.64 [R1+0x2c08], R90 ;  /* 0x002c085a01007387 */ /* 0x0007e20000100a00 */
[----:B----4-:R-:W-:-:S05]  /*b7a0*/  IMAD.WIDE R114, R112, 0x4, R2 ;  /* 0x0000000470727825 */ /* 0x010fca00078e0202 */
[----:B------:R-:W4:Y:S01]  /*b7b0*/  LDC R119, c[0x0][0x3a0] ;  /* 0x0000e800ff777b82 */ /* 0x000f220000000800 */
[--C-:B------:R-:W-:Y:S01]  /*b7c0*/  IMAD.WIDE R112, R111, 0x4, R2.reuse ;  /* 0x000000046f707825 */ /* 0x100fe200078e0202 */
[----:B------:R-:W-:Y:S03]  /*b7d0*/  STL.64 [R1+0x2ba8], R114 ;  /* 0x002ba87201007387 */ /* 0x000fe60000100a00 */
[--C-:B---3--:R-:W-:Y:S01]  /*b7e0*/  IMAD.WIDE R90, R110, 0x4, R2.reuse ;  /* 0x000000046e5a7825 */ /* 0x108fe200078e0202 */
[----:B------:R-:W-:Y:S01]  /*b7f0*/  STL.64 [R1+0x2b68], R112 ;  /* 0x002b687001007387 */ /* 0x000fe20000100a00 */
[----:B--2---:R-:W-:Y:S02]  /*b800*/  IADD3 R120, PT, PT, R120, -0x13, RZ ;  /* 0xffffffed78787810 */ /* 0x004fe40007ffe0ff */
[--C-:B------:R-:W-:Y:S01]  /*b810*/  IMAD.WIDE R110, R109, 0x4, R2.reuse ;  /* 0x000000046d6e7825 */ /* 0x100fe200078e0202 */
[----:B------:R2:W-:Y:S03]  /*b820*/  STL.64 [R1+0x2b20], R90 ;  /* 0x002b205a01007387 */ /* 0x0005e60000100a00 */
[----:B------:R-:W-:Y:S01]  /*b830*/  IMAD.WIDE R108, R108, 0x4, R2 ;  /* 0x000000046c6c7825 */ /* 0x000fe200078e0202 */
[----:B------:R-:W-:Y:S01]  /*b840*/  STL.64 [R1+0x2ae0], R110 ;  /* 0x002ae06e01007387 */ /* 0x000fe20000100a00 */
[----:B-1----:R-:W-:-:S02]  /*b850*/  IADD3 R118, PT, PT, R118, -0x3, RZ ;  /* 0xfffffffd76767810 */ /* 0x002fc40007ffe0ff */
[----:B------:R-:W-:Y:S01]  /*b860*/  IMAD R116, R202, 0x7d, RZ ;  /* 0x0000007dca747824 */ /* 0x000fe200078e02ff */
[----:B------:R1:W-:Y:S01]  /*b870*/  STL.64 [R1+0x2a98], R108 ;  /* 0x002a986c01007387 */ /* 0x0003e20000100a00 */
[----:B--2---:R-:W-:-:S04]  /*b880*/  IMAD.WIDE R90, R107, 0x4, R2 ;  /* 0x000000046b5a7825 */ /* 0x004fc800078e0202 */
[--C-:B------:R-:W-:Y:S01]  /*b890*/  IMAD.WIDE R106, R106, 0x4, R2.reuse ;  /* 0x000000046a6a7825 */ /* 0x100fe200078e0202 */
[----:B------:R2:W-:Y:S03]  /*b8a0*/  STL.64 [R1+0x2a58], R90 ;  /* 0x002a585a01007387 */ /* 0x0005e60000100a00 */
[--C-:B-1----:R-:W-:Y:S01]  /*b8b0*/  IMAD.WIDE R108, R105, 0x4, R2.reuse ;  /* 0x00000004696c7825 */ /* 0x102fe200078e0202 */
[----:B------:R1:W-:Y:S03]  /*b8c0*/  STL.64 [R1+0x29d0], R106 ;  /* 0x0029d06a01007387 */ /* 0x0003e60000100a00 */
[----:B----4-:R-:W-:Y:S01]  /*b8d0*/  VIADD R119, R119, 0xfffffff9 ;  /* 0xfffffff977777836 */ /* 0x010fe20000000000 */
[----:B------:R-:W-:Y:S01]  /*b8e0*/  STL.64 [R1+0x2948], R108 ;  /* 0x0029486c01007387 */ /* 0x000fe20000100a00 */
[----:B--2---:R-:W-:-:S04]  /*b8f0*/  IMAD.WIDE R90, R104, 0x4, R2 ;  /* 0x00000004685a7825 */ /* 0x004fc800078e0202 */
[--C-:B-1----:R-:W-:Y:S01]  /*b900*/  IMAD.WIDE R106, R103, 0x4, R2.reuse ;  /* 0x00000004676a7825 */ /* 0x102fe200078e0202 */
[----:B------:R1:W-:Y:S03]  /*b910*/  STL.64 [R1+0x2d08], R90 ;  /* 0x002d085a01007387 */ /* 0x0003e60000100a00 */
[--C-:B------:R-:W-:Y:S01]  /*b920*/  IMAD.WIDE R104, R102, 0x4, R2.reuse ;  /* 0x0000000466687825 */ /* 0x100fe200078e0202 */
[----:B------:R2:W-:Y:S03]  /*b930*/  STL.64 [R1+0x2cd0], R106 ;  /* 0x002cd06a01007387 */ /* 0x0005e60000100a00 */
[--C-:B------:R-:W-:Y:S01]  /*b940*/  IMAD.WIDE R102, R100, 0x4, R2.reuse ;  /* 0x0000000464667825 */ /* 0x100fe200078e0202 */
[----:B------:R3:W-:Y:S03]  /*b950*/  STL.64 [R1+0x2c80], R104 ;  /* 0x002c806801007387 */ /* 0x0007e60000100a00 */
[----:B-1----:R-:W-:-:S04]  /*b960*/  IMAD.WIDE R90, R101, 0x4, R2 ;  /* 0x00000004655a7825 */ /* 0x002fc800078e0202 */
[--C-:B------:R-:W-:Y:S01]  /*b970*/  IMAD.WIDE R100, R99, 0x4, R2.reuse ;  /* 0x0000000463647825 */ /* 0x100fe200078e0202 */
[----:B------:R1:W-:Y:S01]  /*b980*/  STL.64 [R1+0x2c40], R90 ;  /* 0x002c405a01007387 */ /* 0x0003e20000100a00 */
[----:B--2---:R-:W2:Y:S02]  /*b990*/  LDC R106, c[0x0][0x3a0] ;  /* 0x0000e800ff6a7b82 */ /* 0x004ea40000000800 */
[----:B---3--:R-:W-:Y:S01]  /*b9a0*/  IMAD R104, R202, 0x79, RZ ;  /* 0x00000079ca687824 */ /* 0x008fe200078e02ff */
[----:B------:R-:W-:Y:S04]  /*b9b0*/  STL.64 [R1+0x2c00], R102 ;  /* 0x002c006601007387 */ /* 0x000fe80000100a00 */
[----:B------:R-:W-:Y:S01]  /*b9c0*/  STL.64 [R1+0x2ba0], R100 ;  /* 0x002ba06401007387 */ /* 0x000fe20000100a00 */
[----:B-1----:R-:W-:-:S04]  /*b9d0*/  IMAD.WIDE R90, R98, 0x4, R2 ;  /* 0x00000004625a7825 */ /* 0x002fc800078e0202 */
[--C-:B------:R-:W-:Y:S01]  /*b9e0*/  IMAD.WIDE R98, R97, 0x4, R2.reuse ;  /* 0x0000000461627825 */ /* 0x100fe200078e0202 */
[----:B------:R1:W-:Y:S03]  /*b9f0*/  STL.64 [R1+0x2b60], R90 ;  /* 0x002b605a01007387 */ /* 0x0003e60000100a00 */
[----:B------:R-:W-:Y:S01]  /*ba00*/  IMAD.WIDE R96, R96, 0x4, R2 ;  /* 0x0000000460607825 */ /* 0x000fe200078e0202 */
[----:B------:R-:W-:Y:S04]  /*ba10*/  STL.64 [R1+0x2b18], R98 ;  /* 0x002b186201007387 */ /* 0x000fe80000100a00 */
[----:B------:R3:W-:Y:S01]  /*ba20*/  STL.64 [R1+0x2ad8], R96 ;  /* 0x002ad86001007387 */ /* 0x0007e20000100a00 */
[----:B--2---:R-:W-:-:S02]  /*ba30*/  VIADD R106, R106, 0xfffffff5 ;  /* 0xfffffff56a6a7836 */ /* 0x004fc40000000000 */
[----:B-1----:R-:W-:-:S04]  /*ba40*/  IMAD.WIDE R90, R95, 0x4, R2 ;  /* 0x000000045f5a7825 */ /* 0x002fc800078e0202 */
[--C-:B------:R-:W-:Y:S01]  /*ba50*/  IMAD.WIDE R94, R94, 0x4, R2.reuse ;  /* 0x000000045e5e7825 */ /* 0x100fe200078e0202 */
[----:B------:R1:W-:Y:S03]  /*ba60*/  STL.64 [R1+0x2a90], R90 ;  /* 0x002a905a01007387 */ /* 0x0003e60000100a00 */
[--C-:B---3--:R-:W-:Y:S01]  /*ba70*/  IMAD.WIDE R96, R93, 0x4, R2.reuse ;  /* 0x000000045d607825 */ /* 0x108fe200078e0202 */
[----:B------:R2:W-:Y:S04]  /*ba80*/  STL.64 [R1+0x2a48], R94 ;  /* 0x002a485e01007387 */ /* 0x0005e80000100a00 */
[----:B------:R-:W-:Y:S01]  /*ba90*/  STL.64 [R1+0x29c0], R96 ;  /* 0x0029c06001007387 */ /* 0x000fe20000100a00 */
[----:B-1----:R-:W-:-:S04]  /*baa0*/  IMAD.WIDE R90, R92, 0x4, R2 ;  /* 0x000000045c5a7825 */ /* 0x002fc800078e0202 */
[--C-:B--2---:R-:W-:Y:S01]  /*bab0*/  IMAD.WIDE R94, R89, 0x4, R2.reuse ;  /* 0x00000004595e7825 */ /* 0x104fe200078e0202 */
[----:B------:R1:W-:Y:S03]  /*bac0*/  STL.64 [R1+0x2938], R90 ;  /* 0x0029385a01007387 */ /* 0x0003e60000100a00 */
[--C-:B------:R-:W-:Y:S01]  /*bad0*/  IMAD.WIDE R92, R88, 0x4, R2.reuse ;  /* 0x00000004585c7825 */ /* 0x100fe200078e0202 */
[----:B------:R2:W-:Y:S03]  /*bae0*/  STL.64 [R1+0x2d00], R94 ;  /* 0x002d005e01007387 */ /* 0x0005e60000100a00 */
[--C-:B------:R-:W-:Y:S01]  /*baf0*/  IMAD.WIDE R88, R86, 0x4, R2.reuse ;  /* 0x0000000456587825 */ /* 0x100fe200078e0202 */
[----:B------:R3:W-:Y:S03]  /*bb00*/  STL.64 [R1+0x2cb8], R92 ;  /* 0x002cb85c01007387 */ /* 0x0007e60000100a00 */
[----:B-1----:R-:W-:-:S04]  /*bb10*/  IMAD.WIDE R90, R87, 0x4, R2 ;  /* 0x00000004575a7825 */ /* 0x002fc800078e0202 */
[--C-:B------:R-:W-:Y:S01]  /*bb20*/  IMAD.WIDE R86, R85, 0x4, R2.reuse ;  /* 0x0000000455567825 */ /* 0x100fe200078e0202 */
[----:B------:R-:W-:Y:S01]  /*bb30*/  STL.64 [R1+0x2c78], R90 ;  /* 0x002c785a01007387 */ /* 0x000fe20000100a00 */
[----:B--2---:R-:W1:Y:S02]  /*bb40*/  LDC R94, c[0x0][0x3a0] ;  /* 0x0000e800ff5e7b82 */ /* 0x004e640000000800 */
[--C-:B------:R-:W-:Y:S01]  /*bb50*/  IMAD.WIDE R84, R84, 0x4, R2.reuse ;  /* 0x0000000454547825 */ /* 0x100fe200078e0202 */
[----:B------:R2:W-:Y:S03]  /*bb60*/  STL.64 [R1+0x2c38], R88 ;  /* 0x002c385801007387 */ /* 0x0005e60000100a00 */
[----:B---3--:R-:W-:Y:S01]  /*bb70*/  IMAD R92, R202, 0x75, RZ ;  /* 0x00000075ca5c7824 */ /* 0x008fe200078e02ff */
[----:B------:R3:W-:Y:S04]  /*bb80*/  STL.64 [R1+0x2000], R86 ;  /* 0x0020005601007387 */ /* 0x0007e80000100a00 */
[----:B------:R4:W-:Y:S01]  /*bb90*/  STL.64 [R1+0x2b98], R84 ;  /* 0x002b985401007387 */ /* 0x0009e20000100a00 */
[----:B--2---:R-:W-:-:S04]  /*bba0*/  IMAD.WIDE R88, R83, 0x4, R2 ;  /* 0x0000000453587825 */ /* 0x004fc800078e0202 */
[--C-:B---3--:R-:W-:Y:S01]  /*bbb0*/  IMAD.WIDE R86, R82, 0x4, R2.reuse ;  /* 0x0000000452567825 */ /* 0x108fe200078e0202 */
[----:B------:R-:W-:Y:S03]  /*bbc0*/  STL.64 [R1+0x2b58], R88 ;  /* 0x002b585801007387 */ /* 0x000fe60000100a00 */
[--C-:B----4-:R-:W-:Y:S01]  /*bbd0*/  IMAD.WIDE R84, R81, 0x4, R2.reuse ;  /* 0x0000000451547825 */ /* 0x110fe200078e0202 */
[----:B------:R-:W-:Y:S03]  /*bbe0*/  STL.64 [R1+0x2b10], R86 ;  /* 0x002b105601007387 */ /* 0x000fe60000100a00 */
[--C-:B------:R-:W-:Y:S01]  /*bbf0*/  IMAD.WIDE R82, R80, 0x4, R2.reuse ;  /* 0x0000000450527825 */ /* 0x100fe200078e0202 */
[----:B------:R-:W-:Y:S03]  /*bc00*/  STL.64 [R1+0x2ad0], R84 ;  /* 0x002ad05401007387 */ /* 0x000fe60000100a00 */
[--C-:B------:R-:W-:Y:S01]  /*bc10*/  IMAD.WIDE R80, R79, 0x4, R2.reuse ;  /* 0x000000044f507825 */ /* 0x100fe200078e0202 */
[----:B------:R2:W-:Y:S03]  /*bc20*/  STL.64 [R1+0x2a88], R82 ;  /* 0x002a885201007387 */ /* 0x0005e60000100a00 */
[--C-:B------:R-:W-:Y:S01]  /*bc30*/  IMAD.WIDE R78, R78, 0x4, R2.reuse ;  /* 0x000000044e4e7825 */ /* 0x100fe200078e0202 */
[----:B------:R3:W-:Y:S03]  /*bc40*/  STL.64 [R1+0x2a38], R80 ;  /* 0x002a385001007387 */ /* 0x0007e60000100a00 */
[----:B-1----:R-:W-:Y:S01]  /*bc50*/  VIADD R94, R94, 0xffffff86 ;  /* 0xffffff865e5e7836 */ /* 0x002fe20000000000 */
[----:B------:R1:W-:Y:S01]  /*bc60*/  STL.64 [R1+0x29b0], R78 ;  /* 0x0029b04e01007387 */ /* 0x0003e20000100a00 */
[----:B--2---:R-:W-:-:S04]  /*bc70*/  IMAD.WIDE R82, R77, 0x4, R2 ;  /* 0x000000044d527825 */ /* 0x004fc800078e0202 */
[--C-:B---3--:R-:W-:Y:S01]  /*bc80*/  IMAD.WIDE R80, R76, 0x4, R2.reuse ;  /* 0x000000044c507825 */ /* 0x108fe200078e0202 */
[----:B------:R2:W-:Y:S03]  /*bc90*/  STL.64 [R1+0x2928], R82 ;  /* 0x0029285201007387 */ /* 0x0005e60000100a00 */
[--C-:B-1----:R-:W-:Y:S01]  /*bca0*/  IMAD.WIDE R78, R75, 0x4, R2.reuse ;  /* 0x000000044b4e7825 */ /* 0x102fe200078e0202 */
[----:B------:R1:W-:Y:S03]  /*bcb0*/  STL.64 [R1+0x2cf8], R80 ;  /* 0x002cf85001007387 */ /* 0x0003e60000100a00 */
[--C-:B------:R-:W-:Y:S01]  /*bcc0*/  IMAD.WIDE R76, R74, 0x4, R2.reuse ;  /* 0x000000044a4c7825 */ /* 0x100fe200078e0202 */
[----:B------:R-:W-:Y:S03]  /*bcd0*/  STL.64 [R1+0x2cb0], R78 ;  /* 0x002cb04e01007387 */ /* 0x000fe60000100a00 */
[--C-:B------:R-:W-:Y:S01]  /*bce0*/  IMAD.WIDE R74, R73, 0x4, R2.reuse ;  /* 0x00000004494a7825 */ /* 0x100fe200078e0202 */
[----:B------:R3:W-:Y:S01]  /*bcf0*/  STL.64 [R1+0x2c70], R76 ;  /* 0x002c704c01007387 */ /* 0x0007e20000100a00 */
[----:B--2---:R-:W2:Y:S02]  /*bd00*/  LDC R82, c[0x0][0x3a0] ;  /* 0x0000e800ff527b82 */ /* 0x004ea40000000800 */
[--C-:B------:R-:W-:Y:S01]  /*bd10*/  IMAD.WIDE R72, R72, 0x4, R2.reuse ;  /* 0x0000000448487825 */ /* 0x100fe200078e0202 */
[----:B------:R4:W-:Y:S03]  /*bd20*/  STL.64 [R1+0x2c30], R74 ;  /* 0x002c304a01007387 */ /* 0x0009e60000100a00 */
[----:B-1----:R-:W-:Y:S01]  /*bd30*/  IMAD R80, R202, 0x71, RZ ;  /* 0x00000071ca507824 */ /* 0x002fe200078e02ff */
[----:B------:R1:W-:Y:S01]  /*bd40*/  STL.64 [R1+0x2bf8], R72 ;  /* 0x002bf84801007387 */ /* 0x0003e20000100a00 */
[----:B---3--:R-:W-:-:S04]  /*bd50*/  IMAD.WIDE R76, R71, 0x4, R2 ;  /* 0x00000004474c7825 */ /* 0x008fc800078e0202 */
[--C-:B----4-:R-:W-:Y:S01]  /*bd60*/  IMAD.WIDE R74, R70, 0x4, R2.reuse ;  /* 0x00000004464a7825 */ /* 0x110fe200078e0202 */
[----:B------:R-:W-:Y:S03]  /*bd70*/  STL.64 [R1+0x2b90], R76 ;  /* 0x002b904c01007387 */ /* 0x000fe60000100a00 */
[--C-:B-1----:R-:W-:Y:S01]  /*bd80*/  IMAD.WIDE R72, R69, 0x4, R2.reuse ;  /* 0x0000000445487825 */ /* 0x102fe200078e0202 */
[----:B------:R-:W-:Y:S03]  /*bd90*/  STL.64 [R1+0x2b48], R74 ;  /* 0x002b484a01007387 */ /* 0x000fe60000100a00 */
[--C-:B------:R-:W-:Y:S01]  /*bda0*/  IMAD.WIDE R70, R68, 0x4, R2.reuse ;  /* 0x0000000444467825 */ /* 0x100fe200078e0202 */
[----:B------:R1:W-:Y:S03]  /*bdb0*/  STL.64 [R1+0x2b08], R72 ;  /* 0x002b084801007387 */ /* 0x0003e60000100a00 */
[--C-:B------:R-:W-:Y:S01]  /*bdc0*/  IMAD.WIDE R68, R67, 0x4, R2.reuse ;  /* 0x0000000443447825 */ /* 0x100fe200078e0202 */
[----:B------:R3:W-:Y:S03]  /*bdd0*/  STL.64 [R1+0x2ac8], R70 ;  /* 0x002ac84601007387 */ /* 0x0007e60000100a00 */
[--C-:B------:R-:W-:Y:S01]  /*bde0*/  IMAD.WIDE R66, R66, 0x4, R2.reuse ;  /* 0x0000000442427825 */ /* 0x100fe200078e0202 */
[----:B------:R4:W-:Y:S03]  /*bdf0*/  STL.64 [R1+0x2a80], R68 ;  /* 0x002a804401007387 */ /* 0x0009e60000100a00 */
[----:B--2---:R-:W-:Y:S01]  /*be00*/  VIADD R82, R82, 0xffffff82 ;  /* 0xffffff8252527836 */ /* 0x004fe20000000000 */
[----:B------:R2:W-:Y:S01]  /*be10*/  STL.64 [R1+0x2a20], R66 ;  /* 0x002a204201007387 */ /* 0x0005e20000100a00 */
[----:B-1----:R-:W1:Y:S01]  /*be20*/  LDC R72, c[0x0][0x3a0] ;  /* 0x0000e800ff487b82 */ /* 0x002e620000000800 */
[----:B---3--:R-:W-:-:S04]  /*be30*/  IMAD.WIDE R70, R65, 0x4, R2 ;  /* 0x0000000441467825 */ /* 0x008fc800078e0202 */
[--C-:B----4-:R-:W-:Y:S01]  /*be40*/  IMAD.WIDE R68, R64, 0x4, R2.reuse ;  /* 0x0000000440447825 */ /* 0x110fe200078e0202 */
[----:B------:R3:W-:Y:S02]  /*be50*/  STL.64 [R1+0x29a0], R70 ;  /* 0x0029a04601007387 */ /* 0x0007e40000100a00 */
[----:B------:R-:W4:Y:S01]  /*be60*/  LDC R73, c[0x0][0x3a0] ;  /* 0x0000e800ff497b82 */ /* 0x000f220000000800 */
[--C-:B--2---:R-:W-:Y:S01]  /*be70*/  IMAD.WIDE R66, R63, 0x4, R2.reuse ;  /* 0x000000043f427825 */ /* 0x104fe200078e0202 */
[----:B------:R2:W-:Y:S03]  /*be80*/  STL.64 [R1+0x2918], R68 ;  /* 0x0029184401007387 */ /* 0x0005e60000100a00 */
[--C-:B------:R-:W-:Y:S01]  /*be90*/  IMAD.WIDE R64, R62, 0x4, R2.reuse ;  /* 0x000000043e407825 */ /* 0x100fe200078e0202 */
[----:B------:R2:W-:Y:S03]  /*bea0*/  STL.64 [R1+0x2cf0], R66 ;  /* 0x002cf04201007387 */ /* 0x0005e60000100a00 */
[--C-:B------:R-:W-:Y:S01]  /*beb0*/  IMAD.WIDE R62, R61, 0x4, R2.reuse ;  /* 0x000000043d3e7825 */ /* 0x100fe200078e0202 */
[----:B------:R2:W-:Y:S01]  /*bec0*/  STL.64 [R1+0x2ca8], R64 ;  /* 0x002ca84001007387 */ /* 0x0005e20000100a00 */
[----:B---3--:R-:W3:Y:S02]  /*bed0*/  LDC R70, c[0x0][0x3a0] ;  /* 0x0000e800ff467b82 */ /* 0x008ee40000000800 */
[--C-:B------:R-:W-:Y:S01]  /*bee0*/  IMAD.WIDE R60, R60, 0x4, R2.reuse ;  /* 0x000000043c3c7825 */ /* 0x100fe200078e0202 */
[----:B------:R2:W-:Y:S03]  /*bef0*/  STL.64 [R1+0x2c68], R62 ;  /* 0x002c683e01007387 */ /* 0x0005e60000100a00 */
[C---:B--2---:R-:W-:Y:S01]  /*bf00*/  IMAD R68, R202.reuse, 0x5, RZ ;  /* 0x00000005ca447824 */ /* 0x044fe200078e02ff */
[----:B------:R2:W-:Y:S01]  /*bf10*/  STL.64 [R1+0x2c28], R60 ;  /* 0x002c283c01007387 */ /* 0x0005e20000100a00 */
[----:B------:R-:W-:Y:S01]  /*bf20*/  IMAD R66, R202, 0x7c, RZ ;  /* 0x0000007cca427824 */ /* 0x000fe200078e02ff */
[----:B------:R-:W1:Y:S01]  /*bf30*/  LDC R69, c[0x0][0x3a0] ;  /* 0x0000e800ff457b82 */ /* 0x000e620000000800 */
[----:B------:R-:W-:-:S04]  /*bf40*/  IMAD.WIDE R64, R59, 0x4, R2 ;  /* 0x000000043b407825 */ /* 0x000fc800078e0202 */
[--C-:B------:R-:W-:Y:S01]  /*bf50*/  IMAD.WIDE R62, R58, 0x4, R2.reuse ;  /* 0x000000043a3e7825 */ /* 0x100fe200078e0202 */
[----:B------:R-:W-:Y:S02]  /*bf60*/  STL.64 [R1+0x2bc8], R64 ;  /* 0x002bc84001007387 */ /* 0x000fe40000100a00 */
[----:B------:R-:W3:Y:S01]  /*bf70*/  LDC R71, c[0x0][0x3a0] ;  /* 0x0000e800ff477b82 */ /* 0x000ee20000000800 */
[--C-:B--2---:R-:W-:Y:S01]  /*bf80*/  IMAD.WIDE R60, R57, 0x4, R2.reuse ;  /* 0x00000004393c7825 */ /* 0x104fe200078e0202 */
[----:B------:R-:W-:Y:S03]  /*bf90*/  STL.64 [R1+0x2b88], R62 ;  /* 0x002b883e01007387 */ /* 0x000fe60000100a00 */
[--C-:B------:R-:W-:Y:S01]  /*bfa0*/  IMAD.WIDE R58, R56, 0x4, R2.reuse ;  /* 0x00000004383a7825 */ /* 0x100fe200078e0202 */
[----:B------:R-:W-:Y:S03]  /*bfb0*/  STL.64 [R1+0x2b40], R60 ;  /* 0x002b403c01007387 */ /* 0x000fe60000100a00 */
[--C-:B------:R-:W-:Y:S01]  /*bfc0*/  IMAD.WIDE R56, R55, 0x4, R2.reuse ;  /* 0x0000000437387825 */ /* 0x100fe200078e0202 */
[----:B------:R2:W-:Y:S03]  /*bfd0*/  STL.64 [R1+0x2b00], R58 ;  /* 0x002b003a01007387 */ /* 0x0005e60000100a00 */
[----:B------:R-:W-:Y:S01]  /*bfe0*/  IMAD.WIDE R54, R54, 0x4, R2 ;  /* 0x0000000436367825 */ /* 0x000fe200078e0202 */
[----:B------:R1:W-:Y:S02]  /*bff0*/  STL.64 [R1+0x2ac0], R56 ;  /* 0x002ac03801007387 */ /* 0x0003e40000100a00 */
[----:B-1----:R-:W-:-:S02]  /*c000*/  IADD3 R69, PT, PT, R69, -0xe, RZ ;  /* 0xfffffff245457810 */ /* 0x002fc40007ffe0ff */
[----:B------:R1:W-:Y:S01]  /*c010*/  STL.64 [R1+0x2a78], R54 ;  /* 0x002a783601007387 */ /* 0x0003e20000100a00 */
[----:B--2---:R-:W-:-:S04]  /*c020*/  IMAD.WIDE R58, R53, 0x4, R2 ;  /* 0x00000004353a7825 */ /* 0x004fc800078e0202 */
[--C-:B------:R-:W-:Y:S01]  /*c030*/  IMAD.WIDE R56, R52, 0x4, R2.reuse ;  /* 0x0000000434387825 */ /* 0x100fe200078e0202 */
[----:B------:R-:W-:Y:S03]  /*c040*/  STL.64 [R1+0x2a10], R58 ;  /* 0x002a103a01007387 */ /* 0x000fe60000100a00 */
[--C-:B-1----:R-:W-:Y:S01]  /*c050*/  IMAD.WIDE R54, R51, 0x4, R2.reuse ;  /* 0x0000000433367825 */ /* 0x102fe200078e0202 */
[----:B------:R1:W-:Y:S03]  /*c060*/  STL.64 [R1+0x2988], R56 ;  /* 0x0029883801007387 */ /* 0x0003e60000100a00 */
[--C-:B------:R-:W-:Y:S01]  /*c070*/  IMAD.WIDE R52, R50, 0x4, R2.reuse ;  /* 0x0000000432347825 */ /* 0x100fe200078e0202 */
[----:B------:R2:W-:Y:S03]  /*c080*/  STL.64 [R1+0x2908], R54 ;  /* 0x0029083601007387 */ /* 0x0005e60000100a00 */
[--C-:B------:R-:W-:Y:S01]  /*c090*/  IMAD.WIDE R50, R49, 0x4, R2.reuse ;  /* 0x0000000431327825 */ /* 0x100fe200078e0202 */
[----:B------:R3:W-:Y:S03]  /*c0a0*/  STL.64 [R1+0x2ce8], R52 ;  /* 0x002ce83401007387 */ /* 0x0007e60000100a00 */
[----:B------:R-:W-:Y:S01]  /*c0b0*/  IMAD.WIDE R48, R48, 0x4, R2 ;  /* 0x0000000430307825 */ /* 0x000fe200078e0202 */
[----:B------:R4:W-:Y:S01]  /*c0c0*/  STL.64 [R1+0x2ca0], R50 ;  /* 0x002ca03201007387 */ /* 0x0009e20000100a00 */
[----:B-1----:R-:W1:Y:S03]  /*c0d0*/  LDC R56, c[0x0][0x3a0] ;  /* 0x0000e800ff387b82 */ /* 0x002e660000000800 */
[----:B------:R4:W-:Y:S01]  /*c0e0*/  STL.64 [R1+0x2c60], R48 ;  /* 0x002c603001007387 */ /* 0x0009e20000100a00 */
[----:B--2---:R-:W-:-:S02]  /*c0f0*/  IMAD R54, R202, 0x78, RZ ;  /* 0x00000078ca367824 */ /* 0x004fc400078e02ff */
[----:B---3--:R-:W-:-:S04]  /*c100*/  IMAD.WIDE R52, R47, 0x4, R2 ;  /* 0x000000042f347825 */ /* 0x008fc800078e0202 */
[--C-:B----4-:R-:W-:Y:S01]  /*c110*/  IMAD.WIDE R50, R46, 0x4, R2.reuse ;  /* 0x000000042e327825 */ /* 0x110fe200078e0202 */
[----:B------:R-:W-:Y:S03]  /*c120*/  STL.64 [R1+0x2c20], R52 ;  /* 0x002c203401007387 */ /* 0x000fe60000100a00 */
[--C-:B------:R-:W-:Y:S01]  /*c130*/  IMAD.WIDE R48, R45, 0x4, R2.reuse ;  /* 0x000000042d307825 */ /* 0x100fe200078e0202 */
[----:B------:R-:W-:Y:S03]  /*c140*/  STL.64 [R1+0x2bc0], R50 ;  /* 0x002bc03201007387 */ /* 0x000fe60000100a00 */
[--C-:B------:R-:W-:Y:S01]  /*c150*/  IMAD.WIDE R46, R44, 0x4, R2.reuse ;  /* 0x000000042c2e7825 */ /* 0x100fe200078e0202 */
[----:B------:R-:W-:Y:S03]  /*c160*/  STL.64 [R1+0x2b80], R48 ;  /* 0x002b803001007387 */ /* 0x000fe60000100a00 */
[--C-:B------:R-:W-:Y:S01]  /*c170*/  IMAD.WIDE R44, R43, 0x4, R2.reuse ;  /* 0x000000042b2c7825 */ /* 0x100fe200078e0202 */
[----:B------:R2:W-:Y:S03]  /*c180*/  STL.64 [R1+0x2b38], R46 ;  /* 0x002b382e01007387 */ /* 0x0005e60000100a00 */
[--C-:B------:R-:W-:Y:S01]  /*c190*/  IMAD.WIDE R42, R42, 0x4, R2.reuse ;  /* 0x000000042a2a7825 */ /* 0x100fe200078e0202 */
[----:B------:R3:W-:Y:S04]  /*c1a0*/  STL.64 [R1+0x2af8], R44 ;  /* 0x002af82c01007387 */ /* 0x0007e80000100a00 */
[----:B------:R4:W-:Y:S01]  /*c1b0*/  STL.64 [R1+0x2ab0], R42 ;  /* 0x002ab02a01007387 */ /* 0x0009e20000100a00 */
[----:B--2---:R-:W-:-:S04]  /*c1c0*/  IMAD.WIDE R46, R41, 0x4, R2 ;  /* 0x00000004292e7825 */ /* 0x004fc800078e0202 */
[--C-:B---3--:R-:W-:Y:S01]  /*c1d0*/  IMAD.WIDE R44, R40, 0x4, R2.reuse ;  /* 0x00000004282c7825 */ /* 0x108fe200078e0202 */
[----:B------:R-:W-:Y:S03]  /*c1e0*/  STL.64 [R1+0x2a70], R46 ;  /* 0x002a702e01007387 */ /* 0x000fe60000100a00 */
[--C-:B----4-:R-:W-:Y:S01]  /*c1f0*/  IMAD.WIDE R42, R39, 0x4, R2.reuse ;  /* 0x00000004272a7825 */ /* 0x110fe200078e0202 */
[----:B------:R2:W-:Y:S03]  /*c200*/  STL.64 [R1+0x2a00], R44 ;  /* 0x002a002c01007387 */ /* 0x0005e60000100a00 */
[--C-:B------:R-:W-:Y:S01]  /*c210*/  IMAD.WIDE R40, R38, 0x4, R2.reuse ;  /* 0x0000000426287825 */ /* 0x100fe200078e0202 */
[----:B------:R3:W-:Y:S03]  /*c220*/  STL.64 [R1+0x2978], R42 ;  /* 0x0029782a01007387 */ /* 0x0007e60000100a00 */
[--C-:B------:R-:W-:Y:S01]  /*c230*/  IMAD.WIDE R38, R37, 0x4, R2.reuse ;  /* 0x0000000425267825 */ /* 0x100fe200078e0202 */
[----:B------:R4:W-:Y:S03]  /*c240*/  STL.64 [R1+0x28f0], R40 ;  /* 0x0028f02801007387 */ /* 0x0009e60000100a00 */
[----:B------:R-:W-:Y:S01]  /*c250*/  IMAD.WIDE R36, R36, 0x4, R2 ;  /* 0x0000000424247825 */ /* 0x000fe200078e0202 */
[----:B------:R1:W-:Y:S01]  /*c260*/  STL.64 [R1+0x2ce0], R38 ;  /* 0x002ce02601007387 */ /* 0x0003e20000100a00 */
[----:B--2---:R-:W2:Y:S03]  /*c270*/  LDC R44, c[0x0][0x3a0] ;  /* 0x0000e800ff2c7b82 */ /* 0x004ea60000000800 */
[----:B------:R1:W-:Y:S01]  /*c280*/  STL.64 [R1+0x2c98], R36 ;  /* 0x002c982401007387 */ /* 0x0003e20000100a00 */
[----:B---3--:R-:W-:-:S02]  /*c290*/  IMAD R42, R202, 0x74, RZ ;  /* 0x00000074ca2a7824 */ /* 0x008fc400078e02ff */
[----:B----4-:R-:W-:-:S04]  /*c2a0*/  IMAD.WIDE R40, R35, 0x4, R2 ;  /* 0x0000000423287825 */ /* 0x010fc800078e0202 */
[--C-:B-1----:R-:W-:Y:S01]  /*c2b0*/  IMAD.WIDE R38, R34, 0x4, R2.reuse ;  /* 0x0000000422267825 */ /* 0x102fe200078e0202 */
        /* <DEDUP_REMOVED lines=10> */
[----:B-1----:R-:W-:-:S04]  /*c360*/  IMAD.WIDE R34, R29, 0x4, R2 ;  /* 0x000000041d227825 */ /* 0x002fc800078e0202 */
        /* <DEDUP_REMOVED lines=25> */
[----:B------:R1:W-:Y:S03]  /*c500*/  STL.64 [R1+0x2ae8], R22 ;  /* 0x002ae81601007387 */ /* 0x0003e60000100a00 */
[----:B------:R-:W-:Y:S01]  /*c510*/  IMAD.WIDE R16, R4, 0x4, R2 ;  /* 0x0000000404107825 */ /* 0x000fe200078e0202 */
[C---:B------:R-:W-:Y:S01]  /*c520*/  LEA R4, P4, R5.reuse, UR6, 0x2 ;  /* 0x0000000605047c11 */ /* 0x040fe2000f8810ff */
[----:B------:R3:W-:Y:S03]  /*c530*/  STL.64 [R1+0x2aa0], R20 ;  /* 0x002aa01401007387 */ /* 0x0007e60000100a00 */
[----:B------:R-:W-:Y:S01]  /*c540*/  LEA.HI.X.SX32 R5, R5, UR7, 0x2, P4 ;  /* 0x0000000705057c11 */ /* 0x000fe2000a0f16ff */
[----:B------:R4:W-:Y:S01]  /*c550*/  STL.64 [R1+0x2a60], R16 ;  /* 0x002a601001007387 */ /* 0x0009e20000100a00 */
[----:B-1----:R-:W1:Y:S01]  /*c560*/  LDC R22, c[0x0][0x3a0] ;  /* 0x0000e800ff167b82 */ /* 0x002e620000000800 */
[----:B------:R-:W-:-:S04]  /*c570*/  IMAD.WIDE R218, R232, 0x4, R4 ;  /* 0x00000004e8da7825 */ /* 0x000fc800078e0204 */
[--C-:B---3--:R-:W-:Y:S01]  /*c580*/  IMAD.WIDE R20, R8, 0x4, R2.reuse ;  /* 0x0000000408147825 */ /* 0x108fe200078e0202 */
[----:B------:R-:W-:Y:S02]  /*c590*/  LEA R8, P4, R9, UR6, 0x2 ;  /* 0x0000000609087c11 */ /* 0x000fe4000f8810ff */
[----:B------:R-:W3:Y:S01]  /*c5a0*/  LDC R23, c[0x0][0x3a0] ;  /* 0x0000e800ff177b82 */ /* 0x000ee20000000800 */
[----:B----4-:R-:W-:Y:S01]  /*c5b0*/  IMAD.WIDE R16, R6, 0x4, R2 ;  /* 0x0000000406107825 */ /* 0x010fe200078e0202 */
[----:B------:R-:W-:Y:S01]  /*c5c0*/  LEA R6, P6, R7, UR6, 0x2 ;  /* 0x0000000607067c11 */ /* 0x000fe2000f8c10ff */
[----:B------:R4:W-:Y:S01]  /*c5d0*/  STL.64 [R1+0x29e0], R20 ;  /* 0x0029e01401007387 */ /* 0x0009e20000100a00 */
[----:B------:R-:W-:Y:S02]  /*c5e0*/  LEA.HI.X.SX32 R9, R9, UR7, 0x2, P4 ;  /* 0x0000000709097c11 */ /* 0x000fe4000a0f16ff */
[----:B------:R-:W-:Y:S01]  /*c5f0*/  LEA.HI.X.SX32 R7, R7, UR7, 0x2, P6 ;  /* 0x0000000707077c11 */ /* 0x000fe2000b0f16ff */
[----:B------:R2:W-:Y:S01]  /*c600*/  STL.64 [R1+0x2958], R16 ;  /* 0x0029581001007387 */ /* 0x0005e20000100a00 */
[----:B------:R-:W-:Y:S01]  /*c610*/  LEA R12, P4, R13, UR6, 0x2 ;  /* 0x000000060d0c7c11 */ /* 0x000fe2000f8810ff */
[----:B------:R-:W-:-:S03]  /*c620*/  IMAD.WIDE R46, R54, 0x4, R8 ;  /* 0x00000004362e7825 */ /* 0x000fc600078e0208 */
[----:B------:R-:W-:Y:S01]  /*c630*/  LEA.HI.X.SX32 R13, R13, UR7, 0x2, P4 ;  /* 0x000000070d0d7c11 */ /* 0x000fe2000a0f16ff */
[----:B------:R-:W-:Y:S01]  /*c640*/  IMAD.WIDE R58, R66, 0x4, R8 ;  /* 0x00000004423a7825 */ /* 0x000fe200078e0208 */
[----:B----4-:R-:W4:Y:S03]  /*c650*/  LDC R21, c[0x0][0x3a0] ;  /* 0x0000e800ff157b82 */ /* 0x010f260000000800 */
[----:B------:R-:W-:Y:S02]  /*c660*/  VIADD R20, R146, 0xfffffff7 ;  /* 0xfffffff792147836 */ /* 0x000fe40000000000 */
[----:B--2---:R-:W-:Y:S01]  /*c670*/  IMAD.WIDE R16, R10, 0x4, R2 ;  /* 0x000000040a107825 */ /* 0x004fe200078e0202 */
[----:B------:R-:W-:-:S03]  /*c680*/  LEA R10, P6, R11, UR6, 0x2 ;  /* 0x000000060b0a7c11 */ /* 0x000fc6000f8c10ff */
[----:B------:R-:W-:Y:S01]  /*c690*/  IMAD.WIDE R2, R14, 0x4, R2 ;  /* 0x000000040e027825 */ /* 0x000fe200078e0202 */
[----:B------:R-:W-:Y:S01]  /*c6a0*/  LEA.HI.X.SX32 R11, R11, UR7, 0x2, P6 ;  /* 0x000000070b0b7c11 */ /* 0x000fe2000b0f16ff */
[----:B------:R2:W-:Y:S01]  /*c6b0*/  STL.64 [R1+0x28c8], R16 ;  /* 0x0028c81001007387 */ /* 0x0005e20000100a00 */
[C---:B------:R-:W-:Y:S01]  /*c6c0*/  LEA R14, P6, R15.reuse, UR6, 0x2 ;  /* 0x000000060f0e7c11 */ /* 0x040fe2000f8c10ff */
[C---:B------:R-:W-:Y:S02]  /*c6d0*/  IMAD.WIDE R50, R54.reuse, 0x4, R12 ;  /* 0x0000000436327825 */ /* 0x040fe400078e020c */
[----:B------:R1:W-:Y:S01]  /*c6e0*/  STL.64 [R1+0x28e0], R2 ;  /* 0x0028e00201007387 */ /* 0x0003e20000100a00 */
[----:B------:R-:W-:Y:S01]  /*c6f0*/  LEA.HI.X.SX32 R15, R15, UR7, 0x2, P6 ;  /* 0x000000070f0f7c11 */ /* 0x000fe2000b0f16ff */
[----:B------:R-:W-:Y:S01]  /*c700*/  IMAD.WIDE R48, R54, 0x4, R10 ;  /* 0x0000000436307825 */ /* 0x000fe200078e020a */
[----:B------:R-:W-:-:S03]  /*c710*/  LEA R18, P6, R19, UR6, 0x2 ;  /* 0x0000000613127c11 */ /* 0x000fc6000f8c10ff */
[----:B------:R-:W-:Y:S01]  /*c720*/  IMAD.WIDE R60, R66, 0x4, R10 ;  /* 0x00000004423c7825 */ /* 0x000fe200078e020a */
[----:B------:R-:W-:Y:S02]  /*c730*/  LEA.HI.X.SX32 R19, R19, UR7, 0x2, P6 ;  /* 0x0000000713137c11 */ /* 0x000fe4000b0f16ff */
[----:B--2---:R-:W-:Y:S01]  /*c740*/  LEA R16, P4, R0, UR6, 0x2 ;  /* 0x0000000600107c11 */ /* 0x004fe2000f8810ff */
[----:B----4-:R-:W-:Y:S02]  /*c750*/  VIADD R21, R21, 0xfffffff3 ;  /* 0xfffffff315157836 */ /* 0x010fe40000000000 */
[----:B-1----:R-:W-:Y:S01]  /*c760*/  VIADD R2, R144, 0xffffffff ;  /* 0xffffffff90027836 */ /* 0x002fe20000000000 */
[----:B------:R-:W-:Y:S01]  /*c770*/  LEA.HI.X.SX32 R17, R0, UR7, 0x2, P4 ;  /* 0x0000000700117c11 */ /* 0x000fe2000a0f16ff */
[----:B------:R-:W-:Y:S01]  /*c780*/  IMAD.SHL.U32 R3, R202, 0x4, RZ ;  /* 0x00000004ca037824 */ /* 0x000fe200078e00ff */
[----:B------:R-:W-:Y:S01]  /*c790*/  IADD3 R0, PT, PT, R145, -0x5, RZ ;  /* 0xfffffffb91007810 */ /* 0x000fe20007ffe0ff */
[----:B------:R-:W-:Y:S01]  /*c7a0*/  IMAD.WIDE R62, R66, 0x4, R12 ;  /* 0x00000004423e7825 */ /* 0x000fe200078e020c */
[----:B------:R-:W-:Y:S01]  /*c7b0*/  ISETP.GE.U32.AND P4, PT, R2, 0x7fffff80, PT ;  /* 0x7fffff800200780c */ /* 0x000fe20003f86070 */
[----:B------:R-:W1:Y:S01]  /*c7c0*/  LDCU UR7, c[0x0][0x3a8] ;  /* 0x00007500ff0777ac */ /* 0x000e620008000800 */
[----:B------:R-:W-:Y:S01]  /*c7d0*/  ISETP.GE.U32.AND P6, PT, R0, 0x7fffff7c, PT ;  /* 0x7fffff7c0000780c */ /* 0x000fe20003fc6070 */
[----:B------:R-:W-:-:S02]  /*c7e0*/  IMAD.SHL.U32 R0, R157, 0x4, RZ ;  /* 0x000000049d007824 */ /* 0x000fc400078e00ff */
[----:B------:R-:W-:-:S03]  /*c7f0*/  IMAD.WIDE R190, R3, 0x4, R4 ;  /* 0x0000000403be7825 */ /* 0x000fc600078e0204 */
[C---:B------:R-:W-:Y:S01]  /*c800*/  IADD3 R2, PT, PT, R0.reuse, UR8, RZ ;  /* 0x0000000800027c10 */ /* 0x040fe2000fffe0ff */
[C---:B------:R-:W-:Y:S01]  /*c810*/  IMAD.WIDE R36, R3.reuse, 0x4, R6 ;  /* 0x0000000403247825 */ /* 0x040fe200078e0206 */
[C---:B------:R-:W-:Y:S02]  /*c820*/  LOP3.LUT R250, R0.reuse, 0x40, RZ, 0x3c, !PT ;  /* 0x0000004000fa7812 */ /* 0x040fe400078e3cff */
[----:B------:R-:W-:Y:S01]  /*c830*/  LOP3.LUT R251, R0, 0x60, RZ, 0x3c, !PT ;  /* 0x0000006000fb7812 */ /* 0x000fe200078e3cff */
[----:B------:R-:W-:Y:S01]  /*c840*/  @!PT LDS RZ, [RZ] ;  /* 0x00000000fffff984 */ /* 0x000fe20000000800 */
[----:B------:R-:W-:Y:S01]  /*c850*/  @!PT LDS RZ, [RZ] ;  /* 0x00000000fffff984 */ /* 0x000fe20000000800 */
[----:B------:R-:W-:Y:S01]  /*c860*/  @!PT LDS RZ, [RZ] ;  /* 0x00000000fffff984 */ /* 0x000fe20000000800 */
[----:B------:R-:W-:Y:S01]  /*c870*/  LDGSTS.E [R2], desc[UR76][R4.64], !P4 ;  /* 0x0000000004027fae */ /* 0x000fe2000e1a104c */
[----:B------:R-:W-:Y:S02]  /*c880*/  IMAD.WIDE R34, R3, 0x4, R8 ;  /* 0x0000000403227825 */ /* 0x000fe400078e0208 */
[----:B------:R-:W-:Y:S01]  /*c890*/  IADD3 R251, PT, PT, R251, UR8, RZ ;  /* 0x00000008fbfb7c10 */ /* 0x000fe2000fffe0ff */
[----:B------:R-:W-:Y:S01]  /*c8a0*/  LDGSTS.E [R2+0x80], desc[UR76][R6.64], !P4 ;  /* 0x0008000006027fae */ /* 0x000fe2000e1a104c */
[----:B------:R-:W-:Y:S01]  /*c8b0*/  IMAD.WIDE R32, R3, 0x4, R10 ;  /* 0x0000000403207825 */ /* 0x000fe200078e020a */
[----:B-1----:R-:W-:-:S02]  /*c8c0*/  USHF.L.U32 UR7, UR7, 0x7, URZ ;  /* 0x0000000707077899 */ /* 0x002fc400080006ff */
[----:B------:R-:W-:Y:S01]  /*c8d0*/  LDGSTS.E [R2+0x100], desc[UR76][R8.64], !P4 ;  /* 0x0010000008027fae */ /* 0x000fe2000e1a104c */
[----:B------:R-:W-:-:S03]  /*c8e0*/  IMAD.WIDE R30, R3, 0x4, R12 ;  /* 0x00000004031e7825 */ /* 0x000fc600078e020c */
[----:B------:R-:W-:Y:S01]  /*c8f0*/  LDGSTS.E [R2+0x180], desc[UR76][R10.64], !P4 ;  /* 0x001800000a027fae */ /* 0x000fe2000e1a104c */
[----:B------:R-:W-:-:S03]  /*c900*/  IMAD.WIDE R28, R3, 0x4, R14 ;  /* 0x00000004031c7825 */ /* 0x000fc600078e020e */
[----:B------:R-:W-:Y:S01]  /*c910*/  LDGSTS.E [R2+0x200], desc[UR76][R12.64], !P4 ;  /* 0x002000000c027fae */ /* 0x000fe2000e1a104c */
[----:B------:R-:W-:-:S03]  /*c920*/  IMAD.WIDE R26, R3, 0x4, R16 ;  /* 0x00000004031a7825 */ /* 0x000fc600078e0210 */
[----:B------:R-:W-:Y:S01]  /*c930*/  LDGSTS.E [R2+0x280], desc[UR76][R14.64], !P4 ;  /* 0x002800000e027fae */ /* 0x000fe2000e1a104c */
[----:B------:R-:W-:-:S03]  /*c940*/  IMAD.WIDE R24, R3, 0x4, R18 ;  /* 0x0000000403187825 */ /* 0x000fc600078e0212 */
[----:B------:R-:W-:Y:S01]  /*c950*/  LDGSTS.E [R2+0x300], desc[UR76][R16.64], !P4 ;  /* 0x0030000010027fae */ /* 0x000fe2000e1a104c */
[----:B------:R-:W-:Y:S02]  /*c960*/  VIADD R3, R22, 0xffffffef ;  /* 0xffffffef16037836 */ /* 0x000fe40000000000 */
[----:B------:R-:W1:Y:S01]  /*c970*/  LDC R22, c[0x0][0x3a0] ;  /* 0x0000e800ff167b82 */ /* 0x000e620000000800 */
[----:B------:R-:W-:Y:S01]  /*c980*/  LDGSTS.E [R2+0x380], desc[UR76][R18.64], !P4 ;  /* 0x0038000012027fae */ /* 0x000fe2000e1a104c */
[----:B------:R-:W-:Y:S01]  /*c990*/  ISETP.GE.U32.AND P4, PT, R20, 0x7fffff78, PT ;  /* 0x7fffff781400780c */ /* 0x000fe20003f86070 */
[----:B------:R-:W-:Y:S02]  /*c9a0*/  IMAD.SHL.U32 R20, R202, 0x8, RZ ;  /* 0x00000008ca147824 */ /* 0x000fe400078e00ff */
[----:B------:R-:W-:Y:S01]  /*c9b0*/  LDGSTS.E [R2+0x1000], desc[UR76][R190.64], !P6 ;  /* 0x01000000be027fae */ /* 0x000fe2000f1a104c */
[----:B------:R-:W-:-:S03]  /*c9c0*/  IMAD.WIDE R52, R54, 0x4, R16 ;  /* 0x0000000436347825 */ /* 0x000fc600078e0210 */
[----:B------:R2:W-:Y:S01]  /*c9d0*/  LDGSTS.E [R2+0x1080], desc[UR76][R36.64], !P6 ;  /* 0x0108000024027fae */ /* 0x0005e2000f1a104c */
[----:B------:R-:W-:-:S03]  /*c9e0*/  IMAD.WIDE R40, R20, 0x4, R4 ;  /* 0x0000000414287825 */ /* 0x000fc600078e0204 */
[----:B------:R4:W-:Y:S01]  /*c9f0*/  LDGSTS.E [R2+0x1100], desc[UR76][R34.64], !P6 ;  /* 0x0110000022027fae */ /* 0x0009e2000f1a104c */
[----:B------:R-:W-:-:S03]  /*ca00*/  IMAD.WIDE R38, R20, 0x4, R6 ;  /* 0x0000000414267825 */ /* 0x000fc600078e0206 */
[----:B------:R1:W-:Y:S01]  /*ca10*/  LDGSTS.E [R2+0x1180], desc[UR76][R32.64], !P6 ;  /* 0x0118000020027fae */ /* 0x0003e2000f1a104c */
[----:B------:R-:W-:-:S03]  /*ca20*/  IMAD.WIDE R64, R66, 0x4, R16 ;  /* 0x0000000442407825 */ /* 0x000fc600078e0210 */
[----:B------:R2:W-:Y:S01]  /*ca30*/  STL.64 [R1+0x980], R36 ;  /* 0x0009802401007387 */ /* 0x0005e20000100a00 */
[----:B------:R-:W-:-:S03]  /*ca40*/  IMAD.WIDE R74, R80, 0x4, R10 ;  /* 0x00000004504a7825 */ /* 0x000fc600078e020a */
[----:B------:R1:W-:Y:S01]  /*ca50*/  LDGSTS.E [R2+0x1200], desc[UR76][R30.64], !P6 ;  /* 0x012000001e027fae */ /* 0x0003e2000f1a104c */
[----:B------:R-:W-:-:S03]  /*ca60*/  IMAD.WIDE R76, R80, 0x4, R12 ;  /* 0x00000004504c7825 */ /* 0x000fc600078e020c */
[----:B------:R4:W-:Y:S01]  /*ca70*/  STL.64 [R1+0x978], R34 ;  /* 0x0009782201007387 */ /* 0x0009e20000100a00 */
[----:B------:R-:W-:-:S03]  /*ca80*/  IMAD.WIDE R78, R80, 0x4, R14 ;  /* 0x00000004504e7825 */ /* 0x000fc600078e020e */
[----:B------:R1:W-:Y:S01]  /*ca90*/  LDGSTS.E [R2+0x1280], desc[UR76][R28.64], !P6 ;  /* 0x012800001c027fae */ /* 0x0003e2000f1a104c */
[----:B--2---:R-:W-:-:S03]  /*caa0*/  IMAD.WIDE R36, R20, 0x4, R8 ;  /* 0x0000000414247825 */ /* 0x004fc600078e0208 */
[----:B------:R1:W-:Y:S01]  /*cab0*/  STL.64 [R1+0x970], R32 ;  /* 0x0009702001007387 */ /* 0x0003e20000100a00 */
[----:B------:R-:W-:-:S03]  /*cac0*/  IMAD.WIDE R84, R92, 0x4, R6 ;  /* 0x000000045c547825 */ /* 0x000fc600078e0206 */
[----:B------:R2:W-:Y:S01]  /*cad0*/  LDGSTS.E [R2+0x1300], desc[UR76][R26.64], !P6 ;  /* 0x013000001a027fae */ /* 0x0005e2000f1a104c */
[----:B----4-:R-:W-:-:S03]  /*cae0*/  IMAD.WIDE R34, R20, 0x4, R10 ;  /* 0x0000000414227825 */ /* 0x010fc600078e020a */
[----:B------:R4:W-:Y:S01]  /*caf0*/  STL.64 [R1+0x968], R30 ;  /* 0x0009681e01007387 */ /* 0x0009e20000100a00 */
[----:B------:R-:W-:-:S03]  /*cb00*/  IMAD.WIDE R86, R92, 0x4, R10 ;  /* 0x000000045c567825 */ /* 0x000fc600078e020a */
[----:B------:R2:W-:Y:S01]  /*cb10*/  LDGSTS.E [R2+0x1380], desc[UR76][R24.64], !P6 ;  /* 0x0138000018027fae */ /* 0x0005e2000f1a104c */
[C---:B-1----:R-:W-:Y:S01]  /*cb20*/  IMAD.WIDE R32, R20.reuse, 0x4, R12 ;  /* 0x0000000414207825 */ /* 0x042fe200078e020c */
[----:B------:R-:W-:Y:S02]  /*cb30*/  ISETP.GE.U32.AND P6, PT, R21, 0x7fffff74, PT ;  /* 0x7fffff741500780c */ /* 0x000fe40003fc6070 */
[----:B------:R1:W-:Y:S01]  /*cb40*/  STL.64 [R1+0x960], R28 ;  /* 0x0009601c01007387 */ /* 0x0003e20000100a00 */
[----:B---3--:R-:W-:Y:S02]  /*cb50*/  VIADD R21, R23, 0xffffffeb ;  /* 0xffffffeb17157836 */ /* 0x008fe40000000000 */
[----:B------:R-:W3:Y:S01]  /*cb60*/  LDC R23, c[0x0][0x3a0] ;  /* 0x0000e800ff177b82 */ /* 0x000ee20000000800 */
[----:B----4-:R-:W-:Y:S01]  /*cb70*/  IMAD.WIDE R30, R20, 0x4, R14 ;  /* 0x00000004141e7825 */ /* 0x010fe200078e020e */
[----:B------:R4:W-:Y:S03]  /*cb80*/  LDGSTS.E [R2+0x2000], desc[UR76][R40.64], !P4 ;  /* 0x0200000028027fae */ /* 0x0009e6000e1a104c */
[----:B------:R-:W-:Y:S01]  /*cb90*/  IMAD.WIDE R88, R92, 0x4, R12 ;  /* 0x000000045c587825 */ /* 0x000fe200078e020c */
[----:B------:R2:W-:Y:S03]  /*cba0*/  STL.64 [R1+0x958], R26 ;  /* 0x0009581a01007387 */ /* 0x0005e60000100a00 */
[----:B-1----:R-:W-:Y:S01]  /*cbb0*/  IMAD.WIDE R28, R20, 0x4, R16 ;  /* 0x00000004141c7825 */ /* 0x002fe200078e0210 */
[----:B------:R1:W-:Y:S03]  /*cbc0*/  LDGSTS.E [R2+0x2080], desc[UR76][R38.64], !P4 ;  /* 0x0208000026027fae */ /* 0x0003e6000e1a104c */
[----:B------:R-:W-:Y:S01]  /*cbd0*/  IMAD.WIDE R90, R92, 0x4, R14 ;  /* 0x000000045c5a7825 */ /* 0x000fe200078e020e */
[----:B------:R1:W-:Y:S03]  /*cbe0*/  LDGSTS.E [R2+0x2100], desc[UR76][R36.64], !P4 ;  /* 0x0210000024027fae */ /* 0x0003e6000e1a104c */
[----:B------:R-:W-:Y:S01]  /*cbf0*/  IMAD.WIDE R96, R104, 0x4, R6 ;  /* 0x0000000468607825 */ /* 0x000fe200078e0206 */
[----:B------:R1:W-:Y:S03]  /*cc00*/  LDGSTS.E [R2+0x2180], desc[UR76][R34.64], !P4 ;  /* 0x0218000022027fae */ /* 0x0003e6000e1a104c */
[----:B--2---:R-:W-:Y:S01]  /*cc10*/  IMAD.WIDE R26, R20, 0x4, R18 ;  /* 0x00000004141a7825 */ /* 0x004fe200078e0212 */
[----:B------:R2:W-:Y:S01]  /*cc20*/  STL.64 [R1+0x950], R24 ;  /* 0x0009501801007387 */ /* 0x0005e20000100a00 */
[----:B------:R-:W-:-:S02]  /*cc30*/  SHF.L.U32 R20, R202, 0x4, RZ ;  /* 0x00000004ca147819 */ /* 0x000fc400000006ff */
[C---:B------:R-:W-:Y:S01]  /*cc40*/  IMAD.WIDE R98, R104.reuse, 0x4, R10 ;  /* 0x0000000468627825 */ /* 0x040fe200078e020a */
[----:B------:R1:W-:Y:S03]  /*cc50*/  LDGSTS.E [R2+0x2200], desc[UR76][R32.64], !P4 ;  /* 0x0220000020027fae */ /* 0x0003e6000e1a104c */
[C---:B------:R-:W-:Y:S01]  /*cc60*/  IMAD.WIDE R100, R104.reuse, 0x4, R12 ;  /* 0x0000000468647825 */ /* 0x040fe200078e020c */
[----:B------:R1:W-:Y:S03]  /*cc70*/  LDGSTS.E [R2+0x2280], desc[UR76][R30.64], !P4 ;  /* 0x022800001e027fae */ /* 0x0003e6000e1a104c */
[----:B------:R-:W-:Y:S01]  /*cc80*/  IMAD.WIDE R102, R104, 0x4, R14 ;  /* 0x0000000468667825 */ /* 0x000fe200078e020e */
[----:B--2---:R-:W2:Y:S01]  /*cc90*/  LDC R24, c[0x0][0x3a0] ;  /* 0x0000e800ff187b82 */ /* 0x004ea20000000800 */
[----:B------:R1:W-:Y:S02]  /*cca0*/  LDGSTS.E [R2+0x2300], desc[UR76][R28.64], !P4 ;  /* 0x023000001c027fae */ /* 0x0003e4000e1a104c */
[----:B------:R-:W-:-:S02]  /*ccb0*/  IMAD.WIDE R108, R116, 0x4, R6 ;  /* 0x00000004746c7825 */ /* 0x000fc400078e0206 */
[----:B------:R1:W-:Y:S01]  /*ccc0*/  LDGSTS.E [R2+0x2380], desc[UR76][R26.64], !P4 ;  /* 0x023800001a027fae */ /* 0x0003e2000e1a104c */
[----:B------:R-:W-:Y:S01]  /*ccd0*/  ISETP.GE.U32.AND P4, PT, R3, 0x7fffff70, PT ;  /* 0x7fffff700300780c */ /* 0x000fe20003f86070 */
[----:B------:R-:W-:Y:S02]  /*cce0*/  IMAD R3, R202, 0xc, RZ ;  /* 0x0000000cca037824 */ /* 0x000fe400078e02ff */
[----:B------:R4:W-:Y:S01]  /*ccf0*/  STL.64 [R1+0x888], R40 ;  /* 0x0008882801007387 */ /* 0x0009e20000100a00 */
[----:B------:R-:W-:-:S03]  /*cd00*/  IMAD.WIDE R110, R116, 0x4, R10 ;  /* 0x00000004746e7825 */ /* 0x000fc600078e020a */
[----:B------:R1:W-:Y:S01]  /*cd10*/  STL.64 [R1+0x880], R38 ;  /* 0x0008802601007387 */ /* 0x0003e20000100a00 */
[----:B------:R-:W-:-:S03]  /*cd20*/  IMAD.WIDE R112, R116, 0x4, R12 ;  /* 0x0000000474707825 */ /* 0x000fc600078e020c */
[----:B------:R3:W-:Y:S01]  /*cd30*/  STL.64 [R1+0x878], R36 ;  /* 0x0008782401007387 */ /* 0x0007e20000100a00 */
[----:B------:R-:W-:-:S03]  /*cd40*/  IMAD.WIDE R114, R116, 0x4, R14 ;  /* 0x0000000474727825 */ /* 0x000fc600078e020e */
[----:B------:R3:W-:Y:S01]  /*cd50*/  STL.64 [R1+0x870], R34 ;  /* 0x0008702201007387 */ /* 0x0007e20000100a00 */
[----:B----4-:R-:W-:-:S03]  /*cd60*/  IMAD.WIDE R40, R3, 0x4, R4 ;  /* 0x0000000403287825 */ /* 0x010fc600078e0204 */
[----:B------:R4:W-:Y:S01]  /*cd70*/  STL.64 [R1+0x868], R32 ;  /* 0x0008682001007387 */ /* 0x0009e20000100a00 */
[----:B-1----:R-:W-:-:S03]  /*cd80*/  IMAD.WIDE R38, R3, 0x4, R6 ;  /* 0x0000000403267825 */ /* 0x002fc600078e0206 */
[----:B------:R1:W-:Y:S01]  /*cd90*/  STL.64 [R1+0x860], R30 ;  /* 0x0008601e01007387 */ /* 0x0003e20000100a00 */
[----:B---3--:R-:W-:-:S03]  /*cda0*/  IMAD.WIDE R36, R3, 0x4, R8 ;  /* 0x0000000403247825 */ /* 0x008fc600078e0208 */
[----:B------:R3:W-:Y:S01]  /*cdb0*/  STL.64 [R1+0x858], R28 ;  /* 0x0008581c01007387 */ /* 0x0007e20000100a00 */
[----:B------:R-:W-:-:S03]  /*cdc0*/  IMAD.WIDE R34, R3, 0x4, R10 ;  /* 0x0000000403227825 */ /* 0x000fc600078e020a */
[----:B------:R2:W-:Y:S01]  /*cdd0*/  LDGSTS.E [R2+0x3000], desc[UR76][R40.64], !P6 ;  /* 0x0300000028027fae */ /* 0x0005e2000f1a104c */
[----:B----4-:R-:W-:-:S03]  /*cde0*/  IMAD.WIDE R32, R3, 0x4, R12 ;  /* 0x0000000403207825 */ /* 0x010fc600078e020c */
[----:B------:R4:W-:Y:S01]  /*cdf0*/  STL.64 [R1+0x850], R26 ;  /* 0x0008501a01007387 */ /* 0x0009e20000100a00 */
[----:B-1----:R-:W-:-:S03]  /*ce00*/  IMAD.WIDE R30, R3, 0x4, R14 ;  /* 0x00000004031e7825 */ /* 0x002fc600078e020e */
[----:B------:R1:W-:Y:S01]  /*ce10*/  LDGSTS.E [R2+0x3080], desc[UR76][R38.64], !P6 ;  /* 0x0308000026027fae */ /* 0x0003e2000f1a104c */
[----:B---3--:R-:W-:-:S03]  /*ce20*/  IMAD.WIDE R28, R3, 0x4, R16 ;  /* 0x00000004031c7825 */ /* 0x008fc600078e0210 */
[----:B------:R3:W-:Y:S01]  /*ce30*/  STL.64 [R1+0x788], R40 ;  /* 0x0007882801007387 */ /* 0x0007e20000100a00 */
[----:B------:R-:W-:Y:S02]  /*ce40*/  VIADD R250, R250, UR8 ;  /* 0x00000008fafa7c36 */ /* 0x000fe40008000000 */
[----:B------:R-:W-:Y:S01]  /*ce50*/  IMAD.WIDE R124, R134, 0x4, R8 ;  /* 0x00000004867c7825 */ /* 0x000fe200078e0208 */
[----:B------:R1:W-:Y:S03]  /*ce60*/  LDGSTS.E [R2+0x3100], desc[UR76][R36.64], !P6 ;  /* 0x0310000024027fae */ /* 0x0003e6000f1a104c */
[----:B----4-:R-:W-:Y:S01]  /*ce70*/  IMAD.WIDE R26, R3, 0x4, R18 ;  /* 0x00000004031a7825 */ /* 0x010fe200078e0212 */
[----:B------:R1:W-:Y:S03]  /*ce80*/  STL.64 [R1+0x780], R38 ;  /* 0x0007802601007387 */ /* 0x0003e60000100a00 */
[----:B--2---:R-:W-:Y:S01]  /*ce90*/  VIADD R3, R24, 0xffffffe7 ;  /* 0xffffffe718037836 */ /* 0x004fe20000000000 */
[----:B------:R2:W-:Y:S01]  /*cea0*/  LDGSTS.E [R2+0x3180], desc[UR76][R34.64], !P6 ;  /* 0x0318000022027fae */ /* 0x0005e2000f1a104c */
[----:B---3--:R-:W-:Y:S01]  /*ceb0*/  IMAD.WIDE R40, R20, 0x4, R4 ;  /* 0x0000000414287825 */ /* 0x008fe200078e0204 */
[----:B------:R-:W3:Y:S02]  /*cec0*/  LDC R24, c[0x0][0x3a0] ;  /* 0x0000e800ff187b82 */ /* 0x000ee40000000800 */
[----:B------:R4:W-:Y:S01]  /*ced0*/  STL.64 [R1+0x778], R36 ;  /* 0x0007782401007387 */ /* 0x0009e20000100a00 */
[----:B------:R-:W-:-:S03]  /*cee0*/  IMAD.WIDE R126, R134, 0x4, R10 ;  /* 0x00000004867e7825 */ /* 0x000fc600078e020a */
[----:B------:R2:W-:Y:S01]  /*cef0*/  LDGSTS.E [R2+0x3200], desc[UR76][R32.64], !P6 ;  /* 0x0320000020027fae */ /* 0x0005e2000f1a104c */
[----:B-1----:R-:W-:-:S03]  /*cf00*/  IMAD.WIDE R38, R20, 0x4, R6 ;  /* 0x0000000414267825 */ /* 0x002fc600078e0206 */
[----:B------:R2:W-:Y:S01]  /*cf10*/  STL.64 [R1+0x770], R34 ;  /* 0x0007702201007387 */ /* 0x0005e20000100a00 */
[----:B------:R-:W-:-:S03]  /*cf20*/  IMAD.WIDE R128, R134, 0x4, R12 ;  /* 0x0000000486807825 */ /* 0x000fc600078e020c */
[----:B------:R1:W-:Y:S01]  /*cf30*/  LDGSTS.E [R2+0x3280], desc[UR76][R30.64], !P6 ;  /* 0x032800001e027fae */ /* 0x0003e2000f1a104c */
[----:B----4-:R-:W-:-:S03]  /*cf40*/  IMAD.WIDE R36, R20, 0x4, R8 ;  /* 0x0000000414247825 */ /* 0x010fc600078e0208 */
[----:B------:R4:W-:Y:S01]  /*cf50*/  STL.64 [R1+0x768], R32 ;  /* 0x0007682001007387 */ /* 0x0009e20000100a00 */
[----:B------:R-:W-:-:S03]  /*cf60*/  IMAD.WIDE R130, R134, 0x4, R14 ;  /* 0x0000000486827825 */ /* 0x000fc600078e020e */
[----:B------:R1:W-:Y:S01]  /*cf70*/  LDGSTS.E [R2+0x3300], desc[UR76][R28.64], !P6 ;  /* 0x033000001c027fae */ /* 0x0003e2000f1a104c */
[----:B--2---:R-:W-:-:S03]  /*cf80*/  IMAD.WIDE R34, R20, 0x4, R10 ;  /* 0x0000000414227825 */ /* 0x004fc600078e020a */
[----:B------:R1:W-:Y:S01]  /*cf90*/  STL.64 [R1+0x760], R30 ;  /* 0x0007601e01007387 */ /* 0x0003e20000100a00 */
[----:B------:R-:W-:-:S03]  /*cfa0*/  IMAD.WIDE R132, R134, 0x4, R16 ;  /* 0x0000000486847825 */ /* 0x000fc600078e0210 */
[----:B------:R2:W-:Y:S01]  /*cfb0*/  LDGSTS.E [R2+0x3380], desc[UR76][R26.64], !P6 ;  /* 0x033800001a027fae */ /* 0x0005e2000f1a104c */
[----:B----4-:R-:W-:Y:S01]  /*cfc0*/  IMAD.WIDE R32, R20, 0x4, R12 ;  /* 0x0000000414207825 */ /* 0x010fe200078e020c */
[----:B------:R-:W-:Y:S02]  /*cfd0*/  ISETP.GE.U32.AND P6, PT, R21, 0x7fffff6c, PT ;  /* 0x7fffff6c1500780c */ /* 0x000fe40003fc6070 */
[----:B------:R4:W-:Y:S01]  /*cfe0*/  STL.64 [R1+0x758], R28 ;  /* 0x0007581c01007387 */ /* 0x0009e20000100a00 */
[----:B------:R-:W-:Y:S02]  /*cff0*/  VIADD R21, R22, 0xffffffe3 ;  /* 0xffffffe316157836 */ /* 0x000fe40000000000 */
[----:B------:R-:W3:Y:S01]  /*d000*/  LDC R22, c[0x0][0x3a0] ;  /* 0x0000e800ff167b82 */ /* 0x000ee20000000800 */
[----:B-1----:R-:W-:Y:S01]  /*d010*/  IMAD.WIDE R30, R20, 0x4, R14 ;  /* 0x00000004141e7825 */ /* 0x002fe200078e020e */
[----:B------:R1:W-:Y:S03]  /*d020*/  LDGSTS.E [R2+0x4000], desc[UR76][R40.64], !P4 ;  /* 0x0400000028027fae */ /* 0x0003e6000e1a104c */
[----:B------:R-:W-:Y:S01]  /*d030*/  IMAD.WIDE R138, R150, 0x4, R6 ;  /* 0x00000004968a7825 */ /* 0x000fe200078e0206 */
[----:B------:R2:W-:Y:S03]  /*d040*/  STL.64 [R1+0x750], R26 ;  /* 0x0007501a01007387 */ /* 0x0005e60000100a00 */
[----:B----4-:R-:W-:Y:S01]  /*d050*/  IMAD.WIDE R28, R20, 0x4, R16 ;  /* 0x00000004141c7825 */ /* 0x010fe200078e0210 */
[----:B------:R4:W-:Y:S03]  /*d060*/  LDGSTS.E [R2+0x4080], desc[UR76][R38.64], !P4 ;  /* 0x0408000026027fae */ /* 0x0009e6000e1a104c */
[C---:B------:R-:W-:Y:S01]  /*d070*/  IMAD.WIDE R140, R150.reuse, 0x4, R8 ;  /* 0x00000004968c7825 */ /* 0x040fe200078e0208 */
[----:B------:R1:W-:Y:S03]  /*d080*/  LDGSTS.E [R2+0x4100], desc[UR76][R36.64], !P4 ;  /* 0x0410000024027fae */ /* 0x0003e6000e1a104c */
[----:B------:R-:W-:Y:S01]  /*d090*/  IMAD.WIDE R142, R150, 0x4, R10 ;  /* 0x00000004968e7825 */ /* 0x000fe200078e020a */
[----:B------:R1:W-:Y:S03]  /*d0a0*/  LDGSTS.E [R2+0x4180], desc[UR76][R34.64], !P4 ;  /* 0x0418000022027fae */ /* 0x0003e6000e1a104c */
[----:B--2---:R-:W-:Y:S01]  /*d0b0*/  IMAD.WIDE R26, R20, 0x4, R18 ;  /* 0x00000004141a7825 */ /* 0x004fe200078e0212 */
[----:B------:R2:W-:Y:S03]  /*d0c0*/  LDGSTS.E [R2+0x4200], desc[UR76][R32.64], !P4 ;  /* 0x0420000020027fae */ /* 0x0005e6000e1a104c */
[----:B------:R-:W-:Y:S01]  /*d0d0*/  IMAD R20, R202, 0x18, RZ ;  /* 0x00000018ca147824 */ /* 0x000fe200078e02ff */
[----:B------:R1:W-:Y:S01]  /*d0e0*/  LDGSTS.E [R2+0x4280], desc[UR76][R30.64], !P4 ;  /* 0x042800001e027fae */ /* 0x0003e2000e1a104c */
[----:B------:R-:W-:-:S03]  /*d0f0*/  IMAD.WIDE R144, R150, 0x4, R12 ;  /* 0x0000000496907825 */ /* 0x000fc600078e020c */
[----:B------:R1:W-:Y:S01]  /*d100*/  LDGSTS.E [R2+0x4300], desc[UR76][R28.64], !P4 ;  /* 0x043000001c027fae */ /* 0x0003e2000e1a104c */
[----:B------:R-:W-:-:S03]  /*d110*/  IMAD.WIDE R146, R150, 0x4, R14 ;  /* 0x0000000496927825 */ /* 0x000fc600078e020e */
        /* <DEDUP_REMOVED lines=10> */
[----:B-1----:R-:W-:-:S03]  /*d1c0*/  IMAD.WIDE R40, R3, 0x4, R4 ;  /* 0x0000000403287825 */ /* 0x002fc600078e0204 */
[----:B------:R1:W-:Y:S01]  /*d1d0*/  STL.64 [R1+0x668], R32 ;  /* 0x0006682001007387 */ /* 0x0003e20000100a00 */
[----:B----4-:R-:W-:-:S03]  /*d1e0*/  IMAD.WIDE R38, R3, 0x4, R6 ;  /* 0x0000000403267825 */ /* 0x010fc600078e0206 */
[----:B------:R4:W-:Y:S01]  /*d1f0*/  STL.64 [R1+0x660], R30 ;  /* 0x0006601e01007387 */ /* 0x0009e20000100a00 */
[----:B--2---:R-:W-:-:S03]  /*d200*/  IMAD.WIDE R36, R3, 0x4, R8 ;  /* 0x0000000403247825 */ /* 0x004fc600078e0208 */
[----:B------:R2:W-:Y:S01]  /*d210*/  STL.64 [R1+0x658], R28 ;  /* 0x0006581c01007387 */ /* 0x0005e20000100a00 */
[----:B---3--:R-:W-:-:S03]  /*d220*/  IMAD.WIDE R34, R3, 0x4, R10 ;  /* 0x0000000403227825 */ /* 0x008fc600078e020a */
[----:B------:R3:W-:Y:S01]  /*d230*/  LDGSTS.E [R2+0x5000], desc[UR76][R40.64], !P6 ;  /* 0x0500000028027fae */ /* 0x0007e2000f1a104c */
[----:B-1----:R-:W-:-:S03]  /*d240*/  IMAD.WIDE R32, R3, 0x4, R12 ;  /* 0x0000000403207825 */ /* 0x002fc600078e020c */
[----:B------:R1:W-:Y:S01]  /*d250*/  STL.64 [R1+0x650], R26 ;  /* 0x0006501a01007387 */ /* 0x0003e20000100a00 */
[----:B----4-:R-:W-:-:S03]  /*d260*/  IMAD.WIDE R30, R3, 0x4, R14 ;  /* 0x00000004031e7825 */ /* 0x010fc600078e020e */
[----:B------:R4:W-:Y:S01]  /*d270*/  LDGSTS.E [R2+0x5080], desc[UR76][R38.64], !P6 ;  /* 0x0508000026027fae */ /* 0x0009e2000f1a104c */
[----:B--2---:R-:W-:-:S03]  /*d280*/  IMAD.WIDE R28, R3, 0x4, R16 ;  /* 0x00000004031c7825 */ /* 0x004fc600078e0210 */
[----:B------:R3:W-:Y:S01]  /*d290*/  STL.64 [R1+0x588], R40 ;  /* 0x0005882801007387 */ /* 0x0007e20000100a00 */
[----:B------:R-:W-:-:S03]  /*d2a0*/  IMAD.WIDE R158, R166, 0x4, R10 ;  /* 0x00000004a69e7825 */ /* 0x000fc600078e020a */
[----:B------:R2:W-:Y:S01]  /*d2b0*/  LDGSTS.E [R2+0x5100], desc[UR76][R36.64], !P6 ;  /* 0x0510000024027fae */ /* 0x0005e2000f1a104c */
[----:B-1----:R-:W-:Y:S01]  /*d2c0*/  IMAD.WIDE R26, R3, 0x4, R18 ;  /* 0x00000004031a7825 */ /* 0x002fe200078e0212 */
[----:B------:R-:W-:Y:S02]  /*d2d0*/  IADD3 R3, PT, PT, R23, -0x21, RZ ;  /* 0xffffffdf17037810 */ /* 0x000fe40007ffe0ff */
[----:B------:R4:W-:Y:S01]  /*d2e0*/  STL.64 [R1+0x580], R38 ;  /* 0x0005802601007387 */ /* 0x0009e20000100a00 */
[----:B------:R-:W1:Y:S01]  /*d2f0*/  LDC R23, c[0x0][0x3a0] ;  /* 0x0000e800ff177b82 */ /* 0x000e620000000800 */
[----:B------:R-:W-:Y:S02]  /*d300*/  IMAD.WIDE R160, R166, 0x4, R12 ;  /* 0x00000004a6a07825 */ /* 0x000fe400078e020c */
[----:B------:R2:W-:Y:S02]  /*d310*/  LDGSTS.E [R2+0x5180], desc[UR76][R34.64], !P6 ;  /* 0x0518000022027fae */ /* 0x0005e4000f1a104c */
[----:B---3--:R-:W-:-:S02]  /*d320*/  IMAD.WIDE R40, R20, 0x4, R4 ;  /* 0x0000000414287825 */ /* 0x008fc400078e0204 */
[----:B------:R2:W-:Y:S02]  /*d330*/  STL.64 [R1+0x578], R36 ;  /* 0x0005782401007387 */ /* 0x0005e40000100a00 */
[----:B------:R-:W-:Y:S02]  /*d340*/  IMAD.WIDE R162, R166, 0x4, R14 ;  /* 0x00000004a6a27825 */ /* 0x000fe400078e020e */
[----:B------:R3:W-:Y:S02]  /*d350*/  LDGSTS.E [R2+0x5200], desc[UR76][R32.64], !P6 ;  /* 0x0520000020027fae */ /* 0x0007e4000f1a104c */
[----:B----4-:R-:W-:Y:S02]  /*d360*/  IMAD.WIDE R38, R20, 0x4, R6 ;  /* 0x0000000414267825 */ /* 0x010fe400078e0206 */
[----:B------:R4:W-:Y:S02]  /*d370*/  STL.64 [R1+0x570], R34 ;  /* 0x0005702201007387 */ /* 0x0009e40000100a00 */
[----:B------:R-:W-:-:S02]  /*d380*/  IMAD.WIDE R164, R166, 0x4, R16 ;  /* 0x00000004a6a47825 */ /* 0x000fc400078e0210 */
[----:B------:R3:W-:Y:S02]  /*d390*/  LDGSTS.E [R2+0x5280], desc[UR76][R30.64], !P6 ;  /* 0x052800001e027fae */ /* 0x0007e4000f1a104c */
[----:B--2---:R-:W-:Y:S02]  /*d3a0*/  IMAD.WIDE R36, R20, 0x4, R8 ;  /* 0x0000000414247825 */ /* 0x004fe400078e0208 */
[----:B------:R3:W-:Y:S02]  /*d3b0*/  STL.64 [R1+0x568], R32 ;  /* 0x0005682001007387 */ /* 0x0007e40000100a00 */
[----:B------:R-:W-:Y:S02]  /*d3c0*/  IMAD.WIDE R170, R182, 0x4, R6 ;  /* 0x00000004b6aa7825 */ /* 0x000fe400078e0206 */
[----:B------:R2:W-:Y:S02]  /*d3d0*/  LDGSTS.E [R2+0x5300], desc[UR76][R28.64], !P6 ;  /* 0x053000001c027fae */ /* 0x0005e4000f1a104c */
[----:B----4-:R-:W-:-:S02]  /*d3e0*/  IMAD.WIDE R34, R20, 0x4, R10 ;  /* 0x0000000414227825 */ /* 0x010fc400078e020a */
[----:B------:R4:W-:Y:S02]  /*d3f0*/  STL.64 [R1+0x560], R30 ;  /* 0x0005601e01007387 */ /* 0x0009e40000100a00 */
[----:B------:R-:W-:Y:S02]  /*d400*/  IMAD.WIDE R172, R182, 0x4, R8 ;  /* 0x00000004b6ac7825 */ /* 0x000fe400078e0208 */
[----:B------:R1:W-:Y:S01]  /*d410*/  LDGSTS.E [R2+0x5380], desc[UR76][R26.64], !P6 ;  /* 0x053800001a027fae */ /* 0x0003e2000f1a104c */
[----:B------:R-:W-:Y:S01]  /*d420*/  ISETP.GE.U32.AND P6, PT, R21, 0x7fffff64, PT ;  /* 0x7fffff641500780c */ /* 0x000fe20003fc6070 */
[----:B---3--:R-:W-:Y:S02]  /*d430*/  IMAD.WIDE R32, R20, 0x4, R12 ;  /* 0x0000000414207825 */ /* 0x008fe400078e020c */
[----:B------:R2:W-:Y:S02]  /*d440*/  STL.64 [R1+0x558], R28 ;  /* 0x0005581c01007387 */ /* 0x0005e40000100a00 */
[----:B------:R-:W-:-:S02]  /*d450*/  VIADD R21, R24, 0xffffffdb ;  /* 0xffffffdb18157836 */ /* 0x000fc40000000000 */
[----:B----4-:R-:W-:Y:S01]  /*d460*/  IMAD.WIDE R30, R20, 0x4, R14 ;  /* 0x00000004141e7825 */ /* 0x010fe200078e020e */
[----:B------:R3:W-:Y:S01]  /*d470*/  LDGSTS.E [R2+0x6000], desc[UR76][R40.64], !P4 ;  /* 0x0600000028027fae */ /* 0x0007e2000e1a104c */
[----:B------:R-:W4:Y:S02]  /*d480*/  LDC R24, c[0x0][0x3a0] ;  /* 0x0000e800ff187b82 */ /* 0x000f240000000800 */
[----:B------:R-:W-:Y:S01]  /*d490*/  IMAD.WIDE R174, R182, 0x4, R10 ;  /* 0x00000004b6ae7825 */ /* 0x000fe200078e020a */
[----:B------:R1:W-:Y:S03]  /*d4a0*/  STL.64 [R1+0x550], R26 ;  /* 0x0005501a01007387 */ /* 0x0003e60000100a00 */
[----:B--2---:R-:W-:Y:S01]  /*d4b0*/  IMAD.WIDE R28, R20, 0x4, R16 ;  /* 0x00000004141c7825 */ /* 0x004fe200078e0210 */
[----:B------:R2:W-:Y:S03]  /*d4c0*/  LDGSTS.E [R2+0x6080], desc[UR76][R38.64], !P4 ;  /* 0x0608000026027fae */ /* 0x0005e6000e1a104c */
[C---:B------:R-:W-:Y:S01]  /*d4d0*/  IMAD.WIDE R176, R182.reuse, 0x4, R12 ;  /* 0x00000004b6b07825 */ /* 0x040fe200078e020c */
[----:B------:R2:W-:Y:S03]  /*d4e0*/  LDGSTS.E [R2+0x6100], desc[UR76][R36.64], !P4 ;  /* 0x0610000024027fae */ /* 0x0005e6000e1a104c */
[----:B------:R-:W-:Y:S01]  /*d4f0*/  IMAD.WIDE R178, R182, 0x4, R14 ;  /* 0x00000004b6b27825 */ /* 0x000fe200078e020e */
[----:B------:R2:W-:Y:S03]  /*d500*/  LDGSTS.E [R2+0x6180], desc[UR76][R34.64], !P4 ;  /* 0x0618000022027fae */ /* 0x0005e6000e1a104c */
[----:B-1----:R-:W-:Y:S01]  /*d510*/  IMAD.WIDE R26, R20, 0x4, R18 ;  /* 0x00000004141a7825 */ /* 0x002fe200078e0212 */
[----:B------:R1:W-:Y:S03]  /*d520*/  LDGSTS.E [R2+0x6200], desc[UR76][R32.64], !P4 ;  /* 0x0620000020027fae */ /* 0x0003e6000e1a104c */
[----:B------:R-:W-:Y:S01]  /*d530*/  IMAD.SHL.U32 R20, R202, 0x20, RZ ;  /* 0x00000020ca147824 */ /* 0x000fe200078e00ff */
        /* <DEDUP_REMOVED lines=14> */
[----:B---3--:R-:W-:-:S03]  /*d620*/  IMAD.WIDE R40, R3, 0x4, R4 ;  /* 0x0000000403287825 */ /* 0x008fc600078e0204 */
[----:B------:R3:W-:Y:S01]  /*d630*/  STL.64 [R1+0x468], R32 ;  /* 0x0004682001007387 */ /* 0x0007e20000100a00 */
[----:B--2---:R-:W-:-:S03]  /*d640*/  IMAD.WIDE R38, R3, 0x4, R6 ;  /* 0x0000000403267825 */ /* 0x004fc600078e0206 */
[----:B------:R2:W-:Y:S01]  /*d650*/  STL.64 [R1+0x460], R30 ;  /* 0x0004601e01007387 */ /* 0x0005e20000100a00 */
[----:B-1----:R-:W-:-:S03]  /*d660*/  IMAD.WIDE R36, R3, 0x4, R8 ;  /* 0x0000000403247825 */ /* 0x002fc600078e0208 */
[----:B------:R1:W-:Y:S01]  /*d670*/  STL.64 [R1+0x458], R28 ;  /* 0x0004581c01007387 */ /* 0x0003e20000100a00 */
[----:B----4-:R-:W-:-:S03]  /*d680*/  IMAD.WIDE R34, R3, 0x4, R10 ;  /* 0x0000000403227825 */ /* 0x010fc600078e020a */
[----:B------:R4:W-:Y:S01]  /*d690*/  LDGSTS.E [R2+0x7000], desc[UR76][R40.64], !P6 ;  /* 0x0700000028027fae */ /* 0x0009e2000f1a104c */
[----:B---3--:R-:W-:-:S03]  /*d6a0*/  IMAD.WIDE R32, R3, 0x4, R12 ;  /* 0x0000000403207825 */ /* 0x008fc600078e020c */
[----:B------:R3:W-:Y:S01]  /*d6b0*/  STL.64 [R1+0x450], R26 ;  /* 0x0004501a01007387 */ /* 0x0007e20000100a00 */
[----:B--2---:R-:W-:-:S03]  /*d6c0*/  IMAD.WIDE R30, R3, 0x4, R14 ;  /* 0x00000004031e7825 */ /* 0x004fc600078e020e */
[----:B------:R2:W-:Y:S01]  /*d6d0*/  LDGSTS.E [R2+0x7080], desc[UR76][R38.64], !P6 ;  /* 0x0708000026027fae */ /* 0x0005e2000f1a104c */
[----:B-1----:R-:W-:-:S03]  /*d6e0*/  IMAD.WIDE R28, R3, 0x4, R16 ;  /* 0x00000004031c7825 */ /* 0x002fc600078e0210 */
[----:B------:R4:W-:Y:S01]  /*d6f0*/  STL.64 [R1+0x388], R40 ;  /* 0x0003882801007387 */ /* 0x0009e20000100a00 */
[----:B------:R-:W-:-:S03]  /*d700*/  IMAD.WIDE R204, R216, 0x4, R6 ;  /* 0x00000004d8cc7825 */ /* 0x000fc600078e0206 */
[----:B------:R1:W-:Y:S01]  /*d710*/  LDGSTS.E [R2+0x7100], desc[UR76][R36.64], !P6 ;  /* 0x0710000024027fae */ /* 0x0003e2000f1a104c */
[----:B---3--:R-:W-:-:S03]  /*d720*/  IMAD.WIDE R26, R3, 0x4, R18 ;  /* 0x00000004031a7825 */ /* 0x008fc600078e0212 */
[----:B------:R2:W-:Y:S01]  /*d730*/  STL.64 [R1+0x380], R38 ;  /* 0x0003802601007387 */ /* 0x0005e20000100a00 */
[----:B------:R-:W-:Y:S02]  /*d740*/  VIADD R3, R22, 0xffffffd7 ;  /* 0xffffffd716037836 */ /* 0x000fe40000000000 */
[----:B------:R-:W3:Y:S01]  /*d750*/  LDC R22, c[0x0][0x3a0] ;  /* 0x0000e800ff167b82 */ /* 0x000ee20000000800 */
        /* <DEDUP_REMOVED lines=9> */
[----:B-1----:R-:W-:-:S03]  /*d7f0*/  IMAD.WIDE R36, R20, 0x4, R8 ;  /* 0x0000000414247825 */ /* 0x002fc600078e0208 */
        /* <DEDUP_REMOVED lines=10> */
[----:B------:R-:W-:Y:S01]  /*d8a0*/  IADD3 R21, PT, PT, R23, -0x2d, RZ ;  /* 0xffffffd317157810 */ /* 0x000fe20007ffe0ff */
[----:B------:R-:W-:Y:S01]  /*d8b0*/  IMAD.WIDE R214, R216, 0x4, R16 ;  /* 0x00000004d8d67825 */ /* 0x000fe200078e0210 */
[----:B------:R-:W4:Y:S01]  /*d8c0*/  LDC R23, c[0x0][0x3a0] ;  /* 0x0000e800ff177b82 */ /* 0x000f220000000800 */
[----:B------:R3:W-:Y:S02]  /*d8d0*/  LDGSTS.E [R2+0x8000], desc[UR76][R40.64], !P4 ;  /* 0x0800000028027fae */ /* 0x0007e4000e1a104c */
[----:B--2---:R-:W-:-:S02]  /*d8e0*/  IMAD.WIDE R30, R20, 0x4, R14 ;  /* 0x00000004141e7825 */ /* 0x004fc400078e020e */
[----:B------:R2:W-:Y:S02]  /*d8f0*/  STL.64 [R1+0x350], R26 ;  /* 0x0003501a01007387 */ /* 0x0005e40000100a00 */
[----:B------:R-:W-:Y:S02]  /*d900*/  IMAD.WIDE R220, R232, 0x4, R6 ;  /* 0x00000004e8dc7825 */ /* 0x000fe400078e0206 */
[----:B------:R3:W-:Y:S02]  /*d910*/  LDGSTS.E [R2+0x8080], desc[UR76][R38.64], !P4 ;  /* 0x0808000026027fae */ /* 0x0007e4000e1a104c */
[----:B-1----:R-:W-:Y:S02]  /*d920*/  IMAD.WIDE R28, R20, 0x4, R16 ;  /* 0x00000004141c7825 */ /* 0x002fe400078e0210 */
[----:B------:R1:W-:Y:S02]  /*d930*/  LDGSTS.E [R2+0x8100], desc[UR76][R36.64], !P4 ;  /* 0x0810000024027fae */ /* 0x0003e4000e1a104c */
[----:B------:R-:W-:-:S02]  /*d940*/  IMAD.WIDE R222, R232, 0x4, R8 ;  /* 0x00000004e8de7825 */ /* 0x000fc400078e0208 */
[----:B------:R1:W-:Y:S02]  /*d950*/  LDGSTS.E [R2+0x8180], desc[UR76][R34.64], !P4 ;  /* 0x0818000022027fae */ /* 0x0003e4000e1a104c */
[----:B--2---:R-:W-:Y:S02]  /*d960*/  IMAD.WIDE R26, R20, 0x4, R18 ;  /* 0x00000004141a7825 */ /* 0x004fe400078e0212 */
[----:B------:R2:W-:Y:S02]  /*d970*/  LDGSTS.E [R2+0x8200], desc[UR76][R32.64], !P4 ;  /* 0x0820000020027fae */ /* 0x0005e4000e1a104c */
[----:B------:R-:W-:Y:S02]  /*d980*/  IMAD R20, R202, 0x28, RZ ;  /* 0x00000028ca147824 */ /* 0x000fe400078e02ff */
        /* <DEDUP_REMOVED lines=16> */
[----:B-1----:R-:W-:-:S03]  /*da90*/  IMAD.WIDE R38, R3, 0x4, R6 ;  /* 0x0000000403267825 */ /* 0x002fc600078e0206 */
[----:B------:R1:W-:Y:S01]  /*daa0*/  STL.64 [R1+0x260], R30 ;  /* 0x0002601e01007387 */ /* 0x0003e20000100a00 */
[----:B--2---:R-:W-:-:S03]  /*dab0*/  IMAD.WIDE R36, R3, 0x4, R8 ;  /* 0x0000000403247825 */ /* 0x004fc600078e0208 */
[----:B------:R2:W-:Y:S01]  /*dac0*/  STL.64 [R1+0x258], R28 ;  /* 0x0002581c01007387 */ /* 0x0005e20000100a00 */
[----:B----4-:R-:W-:-:S03]  /*dad0*/  IMAD.WIDE R34, R3, 0x4, R10 ;  /* 0x0000000403227825 */ /* 0x010fc600078e020a */
[----:B------:R4:W-:Y:S01]  /*dae0*/  LDGSTS.E [R2+0x9000], desc[UR76][R40.64], !P6 ;  /* 0x0900000028027fae */ /* 0x0009e2000f1a104c */
[----:B---3--:R-:W-:-:S03]  /*daf0*/  IMAD.WIDE R32, R3, 0x4, R12 ;  /* 0x0000000403207825 */ /* 0x008fc600078e020c */
[----:B------:R3:W-:Y:S01]  /*db00*/  STL.64 [R1+0x1fa0], R26 ;  /* 0x001fa01a01007387 */ /* 0x0007e20000100a00 */
[----:B-1----:R-:W-:-:S03]  /*db10*/  IMAD.WIDE R30, R3, 0x4, R14 ;  /* 0x00000004031e7825 */ /* 0x002fc600078e020e */
[----:B------:R1:W-:Y:S01]  /*db20*/  LDGSTS.E [R2+0x9080], desc[UR76][R38.64], !P6 ;  /* 0x0908000026027fae */ /* 0x0003e2000f1a104c */
[----:B--2---:R-:W-:-:S03]  /*db30*/  IMAD.WIDE R28, R3, 0x4, R16 ;  /* 0x00000004031c7825 */ /* 0x004fc600078e0210 */
[----:B------:R4:W-:Y:S01]  /*db40*/  STL.64 [R1+0x238], R40 ;  /* 0x0002382801007387 */ /* 0x0009e20000100a00 */
[----:B------:R-:W-:Y:S02]  /*db50*/  IMAD.U32 R252, RZ, RZ, UR7 ;  /* 0x00000007fffc7e24 */ /* 0x000fe4000f8e00ff */
[----:B------:R-:W-:Y:S01]  /*db60*/  IMAD.WIDE R236, R248, 0x4, R6 ;  /* 0x00000004f8ec7825 */ /* 0x000fe200078e0206 */
[----:B------:R2:W-:Y:S03]  /*db70*/  LDGSTS.E [R2+0x9100], desc[UR76][R36.64], !P6 ;  /* 0x0910000024027fae */ /* 0x0005e6000f1a104c */
[----:B---3--:R-:W-:Y:S01]  /*db80*/  IMAD.WIDE R26, R3, 0x4, R18 ;  /* 0x00000004031a7825 */ /* 0x008fe200078e0212 */
[----:B------:R1:W-:Y:S03]  /*db90*/  STL.64 [R1+0x1ef0], R38 ;  /* 0x001ef02601007387 */ /* 0x0003e60000100a00 */
[----:B------:R-:W-:Y:S01]  /*dba0*/  VIADD R3, R24, 0xffffffcf ;  /* 0xffffffcf18037836 */ /* 0x000fe20000000000 */
[----:B------:R3:W-:Y:S01]  /*dbb0*/  LDGSTS.E [R2+0x9180], desc[UR76][R34.64], !P6 ;  /* 0x0918000022027fae */ /* 0x0007e2000f1a104c */
[----:B----4-:R-:W-:Y:S01]  /*dbc0*/  IMAD.WIDE R40, R20, 0x4, R4 ;  /* 0x0000000414287825 */ /* 0x010fe200078e0204 */
[----:B------:R-:W4:Y:S02]  /*dbd0*/  LDC R24, c[0x0][0x3a0] ;  /* 0x0000e800ff187b82 */ /* 0x000f240000000800 */
        /* <DEDUP_REMOVED lines=11> */
[----:B---3--:R-:W-:-:S03]  /*dc90*/  IMAD.WIDE R34, R20, 0x4, R10 ;  /* 0x0000000414227825 */ /* 0x008fc600078e020a */
[----:B------:R1:W-:Y:S01]  /*dca0*/  STL.64 [R1+0x1ed0], R30 ;  /* 0x001ed01e01007387 */ /* 0x0003e20000100a00 */
[----:B------:R-:W-:-:S03]  /*dcb0*/  IMAD.WIDE R244, R248, 0x4, R14 ;  /* 0x00000004f8f47825 */ /* 0x000fc600078e020e */
[----:B------:R3:W-:Y:S01]  /*dcc0*/  LDGSTS.E [R2+0x9380], desc[UR76][R26.64], !P6 ;  /* 0x093800001a027fae */ /* 0x0007e2000f1a104c */
[----:B--2---:R-:W-:Y:S01]  /*dcd0*/  IMAD.WIDE R32, R20, 0x4, R12 ;  /* 0x0000000414207825 */ /* 0x004fe200078e020c */
[----:B------:R-:W-:Y:S02]  /*dce0*/  ISETP.GE.U32.AND P6, PT, R21, 0x7fffff54, PT ;  /* 0x7fffff541500780c */ /* 0x000fe40003fc6070 */
[----:B------:R2:W-:Y:S01]  /*dcf0*/  STL.64 [R1+0x1ec8], R28 ;  /* 0x001ec81c01007387 */ /* 0x0005e20000100a00 */
[----:B------:R-:W-:Y:S02]  /*dd00*/  VIADD R21, R22, 0xffffffcb ;  /* 0xffffffcb16157836 */ /* 0x000fe40000000000 */
[----:B------:R-:W4:Y:S01]  /*dd10*/  LDC R22, c[0x0][0x3a0] ;  /* 0x0000e800ff167b82 */ /* 0x000f220000000800 */
[----:B-1----:R-:W-:Y:S01]  /*dd20*/  IMAD.WIDE R30, R20, 0x4, R14 ;  /* 0x00000004141e7825 */ /* 0x002fe200078e020e */
[----:B------:R1:W-:Y:S03]  /*dd30*/  LDGSTS.E [R2+0xa000], desc[UR76][R40.64], !P4 ;  /* 0x0a00000028027fae */ /* 0x0003e6000e1a104c */
[--C-:B------:R-:W-:Y:S01]  /*dd40*/  IMAD.WIDE R246, R248, 0x4, R16.reuse ;  /* 0x00000004f8f67825 */ /* 0x100fe200078e0210 */
[----:B------:R3:W-:Y:S03]  /*dd50*/  STL.64 [R1+0x1ec0], R26 ;  /* 0x001ec01a01007387 */ /* 0x0007e60000100a00 */
[C---:B--2---:R-:W-:Y:S01]  /*dd60*/  IMAD.WIDE R28, R20.reuse, 0x4, R16 ;  /* 0x00000004141c7825 */ /* 0x044fe200078e0210 */
[----:B------:R2:W-:Y:S04]  /*dd70*/  LDGSTS.E [R2+0xa080], desc[UR76][R38.64], !P4 ;  /* 0x0a08000026027fae */ /* 0x0005e8000e1a104c */
[----:B------:R1:W-:Y:S01]  /*dd80*/  LDGSTS.E [R2+0xa100], desc[UR76][R36.64], !P4 ;  /* 0x0a10000024027fae */ /* 0x0003e2000e1a104c */
[----:B---3--:R-:W-:-:S03]  /*dd90*/  IMAD.WIDE R26, R20, 0x4, R18 ;  /* 0x00000004141a7825 */ /* 0x008fc600078e0212 */
[----:B------:R3:W-:Y:S01]  /*dda0*/  LDGSTS.E [R2+0xa180], desc[UR76][R34.64], !P4 ;  /* 0x0a18000022027fae */ /* 0x0007e2000e1a104c */
[----:B------:R-:W-:-:S03]  /*ddb0*/  IMAD R20, R202, 0x30, RZ ;  /* 0x00000030ca147824 */ /* 0x000fc600078e02ff */
[----:B------:R1:W-:Y:S04]  /*ddc0*/  LDGSTS.E [R2+0xa200], desc[UR76][R32.64], !P4 ;  /* 0x0a20000020027fae */ /* 0x0003e8000e1a104c */
[----:B------:R1:W-:Y:S04]  /*ddd0*/  LDGSTS.E [R2+0xa280], desc[UR76][R30.64], !P4 ;  /* 0x0a2800001e027fae */ /* 0x0003e8000e1a104c */
[----:B------:R1:W-:Y:S04]  /*dde0*/  LDGSTS.E [R2+0xa300], desc[UR76][R28.64], !P4 ;  /* 0x0a3000001c027fae */ /* 0x0003e8000e1a104c */
[----:B------:R1:W-:Y:S01]  /*ddf0*/  LDGSTS.E [R2+0xa380], desc[UR76][R26.64], !P4 ;  /* 0x0a3800001a027fae */ /* 0x0003e2000e1a104c */
[----:B------:R-:W-:Y:S01]  /*de00*/  ISETP.GE.U32.AND P4, PT, R3, 0x7fffff50, PT ;  /* 0x7fffff500300780c */ /* 0x000fe20003f86070 */
[----:B------:R-:W-:-:S02]  /*de10*/  IMAD R3, R202, 0x2c, RZ ;  /* 0x0000002cca037824 */ /* 0x000fc400078e02ff */
[----:B------:R1:W-:Y:S04]  /*de20*/  STL.64 [R1+0x218], R40 ;  /* 0x0002182801007387 */ /* 0x0003e80000100a00 */
[----:B------:R2:W-:Y:S04]  /*de30*/  STL.64 [R1+0x1e10], R38 ;  /* 0x001e102601007387 */ /* 0x0005e80000100a00 */
[----:B------:R3:W-:Y:S01]  /*de40*/  STL.64 [R1+0x1e08], R36 ;  /* 0x001e082401007387 */ /* 0x0007e20000100a00 */
[----:B-1----:R-:W-:-:S03]  /*de50*/  IMAD.WIDE R40, R3, 0x4, R4 ;  /* 0x0000000403287825 */ /* 0x002fc600078e0204 */
[----:B------:R1:W-:Y:S01]  /*de60*/  STL.64 [R1+0x1e00], R34 ;  /* 0x001e002201007387 */ /* 0x0003e20000100a00 */
[----:B--2---:R-:W-:-:S03]  /*de70*/  IMAD.WIDE R38, R3, 0x4, R6 ;  /* 0x0000000403267825 */ /* 0x004fc600078e0206 */
[----:B------:R2:W-:Y:S01]  /*de80*/  STL.64 [R1+0x1df8], R32 ;  /* 0x001df82001007387 */ /* 0x0005e20000100a00 */
[----:B---3--:R-:W-:-:S03]  /*de90*/  IMAD.WIDE R36, R3, 0x4, R8 ;  /* 0x0000000403247825 */ /* 0x008fc600078e0208 */
[----:B------:R3:W-:Y:S01]  /*dea0*/  STL.64 [R1+0x1df0], R30 ;  /* 0x001df01e01007387 */ /* 0x0007e20000100a00 */
[----:B-1----:R-:W-:-:S03]  /*deb0*/  IMAD.WIDE R34, R3, 0x4, R10 ;  /* 0x0000000403227825 */ /* 0x002fc600078e020a */
[----:B------:R1:W-:Y:S01]  /*dec0*/  STL.64 [R1+0x1de8], R28 ;  /* 0x001de81c01007387 */ /* 0x0003e20000100a00 */
[----:B--2---:R-:W-:-:S03]  /*ded0*/  IMAD.WIDE R32, R3, 0x4, R12 ;  /* 0x0000000403207825 */ /* 0x004fc600078e020c */
[----:B------:R2:W-:Y:S01]  /*dee0*/  LDGSTS.E [R2+0xb000], desc[UR76][R40.64], !P6 ;  /* 0x0b00000028027fae */ /* 0x0005e2000f1a104c */
[----:B---3--:R-:W-:-:S03]  /*def0*/  IMAD.WIDE R30, R3, 0x4, R14 ;  /* 0x00000004031e7825 */ /* 0x008fc600078e020e */
[----:B------:R3:W-:Y:S01]  /*df00*/  STL.64 [R1+0x1de0], R26 ;  /* 0x001de01a01007387 */ /* 0x0007e20000100a00 */
[----:B-1----:R-:W-:-:S03]  /*df10*/  IMAD.WIDE R28, R3, 0x4, R16 ;  /* 0x00000004031c7825 */ /* 0x002fc600078e0210 */
[----:B------:R1:W-:Y:S04]  /*df20*/  LDGSTS.E [R2+0xb080], desc[UR76][R38.64], !P6 ;  /* 0x0b08000026027fae */ /* 0x0003e8000f1a104c */
[----:B------:R2:W-:Y:S01]  /*df30*/  STL.64 [R1+0x1f8], R40 ;  /* 0x0001f82801007387 */ /* 0x0005e20000100a00 */
[----:B---3--:R-:W-:-:S03]  /*df40*/  IMAD.WIDE R26, R3, 0x4, R18 ;  /* 0x00000004031a7825 */ /* 0x008fc600078e0212 */
[----:B------:R3:W-:Y:S01]  /*df50*/  LDGSTS.E [R2+0xb100], desc[UR76][R36.64], !P6 ;  /* 0x0b10000024027fae */ /* 0x0007e2000f1a104c */
[----:B------:R-:W-:-:S03]  /*df60*/  VIADD R3, R23, 0xffffffc7 ;  /* 0xffffffc717037836 */ /* 0x000fc60000000000 */
[----:B------:R1:W-:Y:S01]  /*df70*/  STL.64 [R1+0x1d30], R38 ;  /* 0x001d302601007387 */ /* 0x0003e20000100a00 */
[----:B------:R-:W4:Y:S03]  /*df80*/  LDC R23, c[0x0][0x3a0] ;  /* 0x0000e800ff177b82 */ /* 0x000f260000000800 */
[----:B------:R3:W-:Y:S01]  /*df90*/  LDGSTS.E [R2+0xb180], desc[UR76][R34.64], !P6 ;  /* 0x0b18000022027fae */ /* 0x0007e2000f1a104c */
[----:B--2---:R-:W-:-:S03]  /*dfa0*/  IMAD.WIDE R40, R20, 0x4, R4 ;  /* 0x0000000414287825 */ /* 0x004fc600078e0204 */
[----:B------:R3:W-:Y:S04]  /*dfb0*/  STL.64 [R1+0x1d28], R36 ;  /* 0x001d282401007387 */ /* 0x0007e80000100a00 */
[----:B------:R2:W-:Y:S01]  /*dfc0*/  LDGSTS.E [R2+0xb200], desc[UR76][R32.64], !P6 ;  /* 0x0b20000020027fae */ /* 0x0005e2000f1a104c */
[----:B-1----:R-:W-:-:S03]  /*dfd0*/  IMAD.WIDE R38, R20, 0x4, R6 ;  /* 0x0000000414267825 */ /* 0x002fc600078e0206 */
[----:B------:R1:W-:Y:S04]  /*dfe0*/  STL.64 [R1+0x1d20], R34 ;  /* 0x001d202201007387 */ /* 0x0003e80000100a00 */
[----:B------:R2:W-:Y:S01]  /*dff0*/  LDGSTS.E [R2+0xb280], desc[UR76][R30.64], !P6 ;  /* 0x0b2800001e027fae */ /* 0x0005e2000f1a104c */
[----:B---3--:R-:W-:-:S03]  /*e000*/  IMAD.WIDE R36, R20, 0x4, R8 ;  /* 0x0000000414247825 */ /* 0x008fc600078e0208 */
[----:B------:R2:W-:Y:S04]  /*e010*/  STL.64 [R1+0x1d18], R32 ;  /* 0x001d182001007387 */ /* 0x0005e80000100a00 */
[----:B------:R3:W-:Y:S01]  /*e020*/  LDGSTS.E [R2+0xb300], desc[UR76][R28.64], !P6 ;  /* 0x0b3000001c027fae */ /* 0x0007e2000f1a104c */
[----:B-1----:R-:W-:-:S03]  /*e030*/  IMAD.WIDE R34, R20, 0x4, R10 ;  /* 0x0000000414227825 */ /* 0x002fc600078e020a */
[----:B------:R1:W-:Y:S04]  /*e040*/  STL.64 [R1+0x1d10], R30 ;  /* 0x001d101e01007387 */ /* 0x0003e80000100a00 */
[----:B------:R3:W-:Y:S01]  /*e050*/  LDGSTS.E [R2+0xb380], desc[UR76][R26.64], !P6 ;  /* 0x0b3800001a027fae */ /* 0x0007e2000f1a104c */
[----:B--2---:R-:W-:Y:S01]  /*e060*/  IMAD.WIDE R32, R20, 0x4, R12 ;  /* 0x0000000414207825 */ /* 0x004fe200078e020c */
[----:B------:R-:W-:Y:S02]  /*e070*/  ISETP.GE.U32.AND P6, PT, R21, 0x7fffff4c, PT ;  /* 0x7fffff4c1500780c */ /* 0x000fe40003fc6070 */
[----:B------:R3:W-:Y:S01]  /*e080*/  STL.64 [R1+0x1d08], R28 ;  /* 0x001d081c01007387 */ /* 0x0007e20000100a00 */
[----:B----4-:R-:W-:Y:S01]  /*e090*/  IADD3 R21, PT, PT, R24, -0x3d, RZ ;  /* 0xffffffc318157810 */ /* 0x010fe20007ffe0ff */
[----:B-1----:R-:W-:-:S02]  /*e0a0*/  IMAD.WIDE R30, R20, 0x4, R14 ;  /* 0x00000004141e7825 */ /* 0x002fc400078e020e */
[----:B------:R1:W-:Y:S04]  /*e0b0*/  LDGSTS.E [R2+0xc000], desc[UR76][R40.64], !P4 ;  /* 0x0c00000028027fae */ /* 0x0003e8000e1a104c */
[----:B------:R2:W-:Y:S01]  /*e0c0*/  STL.64 [R1+0x1d00], R26 ;  /* 0x001d001a01007387 */ /* 0x0005e20000100a00 */
[----:B---3--:R-:W-:-:S03]  /*e0d0*/  IMAD.WIDE R28, R20, 0x4, R16 ;  /* 0x00000004141c7825 */ /* 0x008fc600078e0210 */
[----:B------:R3:W-:Y:S04]  /*e0e0*/  LDGSTS.E [R2+0xc080], desc[UR76][R38.64], !P4 ;  /* 0x0c08000026027fae */ /* 0x0007e8000e1a104c */
[----:B------:R4:W-:Y:S01]  /*e0f0*/  LDGSTS.E [R2+0xc100], desc[UR76][R36.64], !P4 ;  /* 0x0c10000024027fae */ /* 0x0009e2000e1a104c */
[----:B--2---:R-:W-:-:S03]  /*e100*/  IMAD.WIDE R26, R20, 0x4, R18 ;  /* 0x00000004141a7825 */ /* 0x004fc600078e0212 */
[----:B------:R2:W-:Y:S01]  /*e110*/  LDGSTS.E [R2+0xc180], desc[UR76][R34.64], !P4 ;  /* 0x0c18000022027fae */ /* 0x0005e2000e1a104c */
[----:B------:R-:W-:-:S03]  /*e120*/  IMAD R20, R202, 0x38, RZ ;  /* 0x00000038ca147824 */ /* 0x000fc600078e02ff */
[----:B------:R1:W-:Y:S01]  /*e130*/  LDGSTS.E [R2+0xc200], desc[UR76][R32.64], !P4 ;  /* 0x0c20000020027fae */ /* 0x0003e2000e1a104c */
[----:B------:R-:W-:-:S03]  /*e140*/  IMAD.WIDE R24, R20, 0x4, R18 ;  /* 0x0000000414187825 */ /* 0x000fc600078e0212 */
        /* <DEDUP_REMOVED lines=10> */
[----:B---3--:R-:W-:-:S03]  /*e1f0*/  IMAD.WIDE R38, R3, 0x4, R6 ;  /* 0x0000000403267825 */ /* 0x008fc600078e0206 */
[----:B------:R1:W-:Y:S01]  /*e200*/  STL.64 [R1+0x1c38], R32 ;  /* 0x001c382001007387 */ /* 0x0003e20000100a00 */
[----:B----4-:R-:W-:-:S03]  /*e210*/  IMAD.WIDE R36, R3, 0x4, R8 ;  /* 0x0000000403247825 */ /* 0x010fc600078e0208 */
[----:B------:R3:W-:Y:S01]  /*e220*/  STL.64 [R1+0x1c30], R30 ;  /* 0x001c301e01007387 */ /* 0x0007e20000100a00 */
[----:B--2---:R-:W-:-:S03]  /*e230*/  IMAD.WIDE R34, R3, 0x4, R10 ;  /* 0x0000000403227825 */ /* 0x004fc600078e020a */
[----:B------:R2:W-:Y:S01]  /*e240*/  STL.64 [R1+0x1c28], R28 ;  /* 0x001c281c01007387 */ /* 0x0005e20000100a00 */
[----:B-1----:R-:W-:-:S03]  /*e250*/  IMAD.WIDE R32, R3, 0x4, R12 ;  /* 0x0000000403207825 */ /* 0x002fc600078e020c */
[----:B------:R1:W-:Y:S01]  /*e260*/  STL.64 [R1+0x1c20], R26 ;  /* 0x001c201a01007387 */ /* 0x0003e20000100a00 */
[----:B---3--:R-:W-:-:S03]  /*e270*/  IMAD.WIDE R30, R3, 0x4, R14 ;  /* 0x00000004031e7825 */ /* 0x008fc600078e020e */
[----:B------:R-:W-:Y:S04]  /*e280*/  LDGSTS.E [R2+0xd000], desc[UR76][R40.64], !P6 ;  /* 0x0d00000028027fae */ /* 0x000fe8000f1a104c */
[----:B------:R-:W-:Y:S01]  /*e290*/  STL.64 [R1+0x1b8], R40 ;  /* 0x0001b82801007387 */ /* 0x000fe20000100a00 */
[----:B--2---:R-:W-:-:S03]  /*e2a0*/  IMAD.WIDE R28, R3, 0x4, R16 ;  /* 0x00000004031c7825 */ /* 0x004fc600078e0210 */
[----:B------:R2:W-:Y:S01]  /*e2b0*/  LDGSTS.E [R2+0xd080], desc[UR76][R38.64], !P6 ;  /* 0x0d08000026027fae */ /* 0x0005e2000f1a104c */
[----:B-1----:R-:W-:-:S03]  /*e2c0*/  IMAD.WIDE R26, R3, 0x4, R18 ;  /* 0x00000004031a7825 */ /* 0x002fc600078e0212 */
[----:B------:R2:W-:Y:S01]  /*e2d0*/  STL.64 [R1+0x1b38], R38 ;  /* 0x001b382601007387 */ /* 0x0005e20000100a00 */
[----:B------:R-:W-:Y:S02]  /*e2e0*/  VIADD R3, R22, 0xffffffbf ;  /* 0xffffffbf16037836 */ /* 0x000fe40000000000 */
[----:B------:R-:W1:Y:S01]  /*e2f0*/  LDC R22, c[0x0][0x3a0] ;  /* 0x0000e800ff167b82 */ /* 0x000e620000000800 */
[----:B------:R3:W-:Y:S04]  /*e300*/  LDGSTS.E [R2+0xd100], desc[UR76][R36.64], !P6 ;  /* 0x0d10000024027fae */ /* 0x0007e8000f1a104c */
[----:B------:R3:W-:Y:S04]  /*e310*/  STL.64 [R1+0x1b28], R36 ;  /* 0x001b282401007387 */ /* 0x0007e80000100a00 */
[----:B------:R4:W-:Y:S01]  /*e320*/  LDGSTS.E [R2+0xd180], desc[UR76][R34.64], !P6 ;  /* 0x0d18000022027fae */ /* 0x0009e2000f1a104c */
[----:B--2---:R-:W-:-:S03]  /*e330*/  IMAD.WIDE R38, R20, 0x4, R4 ;  /* 0x0000000414267825 */ /* 0x004fc600078e0204 */
[----:B------:R4:W-:Y:S04]  /*e340*/  STL.64 [R1+0x1b18], R34 ;  /* 0x001b182201007387 */ /* 0x0009e80000100a00 */
[----:B------:R2:W-:Y:S01]  /*e350*/  LDGSTS.E [R2+0xd200], desc[UR76][R32.64], !P6 ;  /* 0x0d20000020027fae */ /* 0x0005e2000f1a104c */
[----:B---3--:R-:W-:-:S03]  /*e360*/  IMAD.WIDE R36, R20, 0x4, R6 ;  /* 0x0000000414247825 */ /* 0x008fc600078e0206 */
[----:B------:R2:W-:Y:S04]  /*e370*/  STL.64 [R1+0x1b10], R32 ;  /* 0x001b102001007387 */ /* 0x0005e80000100a00 */
[----:B------:R3:W-:Y:S01]  /*e380*/  LDGSTS.E [R2+0xd280], desc[UR76][R30.64], !P6 ;  /* 0x0d2800001e027fae */ /* 0x0007e2000f1a104c */
[----:B----4-:R-:W-:-:S03]  /*e390*/  IMAD.WIDE R34, R20, 0x4, R8 ;  /* 0x0000000414227825 */ /* 0x010fc600078e0208 */
[----:B------:R3:W-:Y:S04]  /*e3a0*/  STL.64 [R1+0x1b08], R30 ;  /* 0x001b081e01007387 */ /* 0x0007e80000100a00 */
[----:B------:R4:W-:Y:S01]  /*e3b0*/  LDGSTS.E [R2+0xd300], desc[UR76][R28.64], !P6 ;  /* 0x0d3000001c027fae */ /* 0x0009e2000f1a104c */
[----:B--2---:R-:W-:-:S03]  /*e3c0*/  IMAD.WIDE R32, R20, 0x4, R10 ;  /* 0x0000000414207825 */ /* 0x004fc600078e020a */
[----:B------:R4:W-:Y:S04]  /*e3d0*/  STL.64 [R1+0x1af8], R28 ;  /* 0x001af81c01007387 */ /* 0x0009e80000100a00 */
[----:B------:R2:W-:Y:S01]  /*e3e0*/  LDGSTS.E [R2+0xd380], desc[UR76][R26.64], !P6 ;  /* 0x0d3800001a027fae */ /* 0x0005e2000f1a104c */
[C---:B---3--:R-:W-:Y:S01]  /*e3f0*/  IMAD.WIDE R30, R20.reuse, 0x4, R12 ;  /* 0x00000004141e7825 */ /* 0x048fe200078e020c */
[----:B------:R-:W-:Y:S02]  /*e400*/  ISETP.GE.U32.AND P6, PT, R21, 0x7fffff44, PT ;  /* 0x7fffff441500780c */ /* 0x000fe40003fc6070 */
[----:B------:R2:W-:Y:S01]  /*e410*/  STL.64 [R1+0x1ae8], R26 ;  /* 0x001ae81a01007387 */ /* 0x0005e20000100a00 */
[----:B------:R-:W-:Y:S02]  /*e420*/  VIADD R21, R23, 0xffffffbb ;  /* 0xffffffbb17157836 */ /* 0x000fe40000000000 */
[----:B------:R-:W3:Y:S01]  /*e430*/  LDC R23, c[0x0][0x3a0] ;  /* 0x0000e800ff177b82 */ /* 0x000ee20000000800 */
[C---:B----4-:R-:W-:Y:S01]  /*e440*/  IMAD.WIDE R28, R20.reuse, 0x4, R14 ;  /* 0x00000004141c7825 */ /* 0x050fe200078e020e */
[----:B------:R4:W-:Y:S04]  /*e450*/  LDGSTS.E [R2+0xe000], desc[UR76][R38.64], !P4 ;  /* 0x0e00000026027fae */ /* 0x0009e8000e1a104c */
[----:B------:R1:W-:Y:S01]  /*e460*/  LDGSTS.E [R2+0xe080], desc[UR76][R36.64], !P4 ;  /* 0x0e08000024027fae */ /* 0x0003e2000e1a104c */
[----:B--2---:R-:W-:-:S03]  /*e470*/  IMAD.WIDE R26, R20, 0x4, R16 ;  /* 0x00000004141a7825 */ /* 0x004fc600078e0210 */
[----:B------:R2:W-:Y:S01]  /*e480*/  LDGSTS.E [R2+0xe100], desc[UR76][R34.64], !P4 ;  /* 0x0e10000022027fae */ /* 0x0005e2000e1a104c */
[----:B------:R-:W-:-:S03]  /*e490*/  IMAD.SHL.U32 R20, R202, 0x40, RZ ;  /* 0x00000040ca147824 */ /* 0x000fc600078e00ff */
[----:B------:R1:W-:Y:S04]  /*e4a0*/  LDGSTS.E [R2+0xe180], desc[UR76][R32.64], !P4 ;  /* 0x0e18000020027fae */ /* 0x0003e8000e1a104c */
[----:B------:R1:W-:Y:S04]  /*e4b0*/  LDGSTS.E [R2+0xe200], desc[UR76][R30.64], !P4 ;  /* 0x0e2000001e027fae */ /* 0x0003e8000e1a104c */
[----:B------:R1:W-:Y:S04]  /*e4c0*/  LDGSTS.E [R2+0xe280], desc[UR76][R28.64], !P4 ;  /* 0x0e2800001c027fae */ /* 0x0003e8000e1a104c */
[----:B------:R1:W-:Y:S04]  /*e4d0*/  LDGSTS.E [R2+0xe300], desc[UR76][R26.64], !P4 ;  /* 0x0e3000001a027fae */ /* 0x0003e8000e1a104c */
[----:B------:R1:W-:Y:S01]  /*e4e0*/  LDGSTS.E [R2+0xe380], desc[UR76][R24.64], !P4 ;  /* 0x0e38000018027fae */ /* 0x0003e2000e1a104c */
[----:B------:R-:W-:Y:S01]  /*e4f0*/  ISETP.GE.U32.AND P4, PT, R3, 0x7fffff40, PT ;  /* 0x7fffff400300780c */ /* 0x000fe20003f86070 */
[----:B------:R-:W-:-:S02]  /*e500*/  IMAD R3, R202, 0x3c, RZ ;  /* 0x0000003cca037824 */ /* 0x000fc400078e02ff */
[----:B------:R4:W-:Y:S02]  /*e510*/  STL.64 [R1+0x198], R38 ;  /* 0x0001982601007387 */ /* 0x0009e40000100a00 */
[C---:B------:R-:W-:Y:S02]  /*e520*/  IMAD.WIDE R40, R3.reuse, 0x4, R4 ;  /* 0x0000000403287825 */ /* 0x040fe400078e0204 */
[----:B------:R1:W-:Y:S04]  /*e530*/  STL.64 [R1+0x19e8], R36 ;  /* 0x0019e82401007387 */ /* 0x0003e80000100a00 */
[----:B------:R2:W-:Y:S04]  /*e540*/  STL.64 [R1+0x1718], R34 ;  /* 0x0017182201007387 */ /* 0x0005e80000100a00 */
[----:B------:R3:W-:Y:S01]  /*e550*/  STL.64 [R1+0x1710], R32 ;  /* 0x0017102001007387 */ /* 0x0007e20000100a00 */
[----:B----4-:R-:W-:-:S03]  /*e560*/  IMAD.WIDE R38, R3, 0x4, R6 ;  /* 0x0000000403267825 */ /* 0x010fc600078e0206 */
[----:B------:R4:W-:Y:S01]  /*e570*/  STL.64 [R1+0x1708], R30 ;  /* 0x0017081e01007387 */ /* 0x0009e20000100a00 */
[----:B-1----:R-:W-:-:S03]  /*e580*/  IMAD.WIDE R36, R3, 0x4, R8 ;  /* 0x0000000403247825 */ /* 0x002fc600078e0208 */
[----:B------:R1:W-:Y:S01]  /*e590*/  STL.64 [R1+0x1700], R28 ;  /* 0x0017001c01007387 */ /* 0x0003e20000100a00 */
[----:B--2---:R-:W-:-:S03]  /*e5a0*/  IMAD.WIDE R34, R3, 0x4, R10 ;  /* 0x0000000403227825 */ /* 0x004fc600078e020a */
[----:B------:R2:W-:Y:S01]  /*e5b0*/  STL.64 [R1+0x16f8], R26 ;  /* 0x0016f81a01007387 */ /* 0x0005e20000100a00 */
[----:B---3--:R-:W-:-:S03]  /*e5c0*/  IMAD.WIDE R32, R3, 0x4, R12 ;  /* 0x0000000403207825 */ /* 0x008fc600078e020c */
[----:B------:R3:W-:Y:S01]  /*e5d0*/  STL.64 [R1+0x16f0], R24 ;  /* 0x0016f01801007387 */ /* 0x0007e20000100a00 */
[----:B----4-:R-:W-:-:S03]  /*e5e0*/  IMAD.WIDE R30, R3, 0x4, R14 ;  /* 0x00000004031e7825 */ /* 0x010fc600078e020e */
[----:B------:R4:W-:Y:S01]  /*e5f0*/  LDGSTS.E [R2+0xf000], desc[UR76][R40.64], !P6 ;  /* 0x0f00000028027fae */ /* 0x0009e2000f1a104c */
[----:B-1----:R-:W-:-:S03]  /*e600*/  IMAD.WIDE R28, R3, 0x4, R16 ;  /* 0x00000004031c7825 */ /* 0x002fc600078e0210 */
[----:B------:R1:W-:Y:S01]  /*e610*/  LDGSTS.E [R2+0xf080], desc[UR76][R38.64], !P6 ;  /* 0x0f08000026027fae */ /* 0x0003e2000f1a104c */
[----:B--2---:R-:W-:Y:S01]  /*e620*/  IMAD.WIDE R26, R3, 0x4, R18 ;  /* 0x00000004031a7825 */ /* 0x004fe200078e0212 */
[----:B---3--:R-:W2:Y:S02]  /*e630*/  LDC R24, c[0x0][0x3a0] ;  /* 0x0000e800ff187b82 */ /* 0x008ea40000000800 */
[----:B------:R3:W-:Y:S01]  /*e640*/  LDGSTS.E [R2+0xf100], desc[UR76][R36.64], !P6 ;  /* 0x0f10000024027fae */ /* 0x0007e2000f1a104c */
[----:B------:R-:W-:-:S03]  /*e650*/  IMAD R3, R202, 0x44, RZ ;  /* 0x00000044ca037824 */ /* 0x000fc600078e02ff */
[----:B------:R1:W-:Y:S04]  /*e660*/  LDGSTS.E [R2+0xf180], desc[UR76][R34.64], !P6 ;  /* 0x0f18000022027fae */ /* 0x0003e8000f1a104c */
[----:B------:R1:W-:Y:S04]  /*e670*/  LDGSTS.E [R2+0xf200], desc[UR76][R32.64], !P6 ;  /* 0x0f20000020027fae */ /* 0x0003e8000f1a104c */
[----:B------:R1:W-:Y:S04]  /*e680*/  LDGSTS.E [R2+0xf280], desc[UR76][R30.64], !P6 ;  /* 0x0f2800001e027fae */ /* 0x0003e8000f1a104c */
[----:B------:R1:W-:Y:S04]  /*e690*/  LDGSTS.E [R2+0xf300], desc[UR76][R28.64], !P6 ;  /* 0x0f3000001c027fae */ /* 0x0003e8000f1a104c */
[----:B------:R4:W-:Y:S04]  /*e6a0*/  STL.64 [R1+0x178], R40 ;  /* 0x0001782801007387 */ /* 0x0009e80000100a00 */
[----:B------:R1:W-:Y:S01]  /*e6b0*/  LDGSTS.E [R2+0xf380], desc[UR76][R26.64], !P6 ;  /* 0x0f3800001a027fae */ /* 0x0003e2000f1a104c */
[----:B------:R-:W-:-:S02]  /*e6c0*/  ISETP.GE.U32.AND P6, PT, R21, 0x7fffff3c, PT ;  /* 0x7fffff3c1500780c */ /* 0x000fc40003fc6070 */
[----:B------:R-:W-:Y:S01]  /*e6d0*/  IADD3 R21, PT, PT, R22, -0x49, RZ ;  /* 0xffffffb716157810 */ /* 0x000fe20007ffe0ff */
[----:B------:R1:W-:Y:S01]  /*e6e0*/  STL.64 [R1+0x1640], R38 ;  /* 0x0016402601007387 */ /* 0x0003e20000100a00 */
[----:B------:R-:W2:Y:S01]  /*e6f0*/  LDC R22, c[0x0][0x3a0] ;  /* 0x0000e800ff167b82 */ /* 0x000ea20000000800 */
[C---:B----4-:R-:W-:Y:S02]  /*e700*/  IMAD.WIDE R40, R20.reuse, 0x4, R4 ;  /* 0x0000000414287825 */ /* 0x050fe400078e0204 */
        /* <DEDUP_REMOVED lines=8> */
[----:B-1----:R-:W-:-:S03]  /*e790*/  IMAD.WIDE R32, R20, 0x4, R12 ;  /* 0x0000000414207825 */ /* 0x002fc600078e020c */
[----:B------:R1:W-:Y:S01]  /*e7a0*/  LDGSTS.E [R2+0x10000], desc[UR76][R40.64], !P4 ;  /* 0x1000000028027fae */ /* 0x0003e2000e1a104c */
[----:B---3--:R-:W-:-:S03]  /*e7b0*/  IMAD.WIDE R30, R20, 0x4, R14 ;  /* 0x00000004141e7825 */ /* 0x008fc600078e020e */
[----:B------:R3:W-:Y:S01]  /*e7c0*/  STL.64 [R1+0x1610], R26 ;  /* 0x0016101a01007387 */ /* 0x0007e20000100a00 */
[----:B----4-:R-:W-:-:S03]  /*e7d0*/  IMAD.WIDE R28, R20, 0x4, R16 ;  /* 0x00000004141c7825 */ /* 0x010fc600078e0210 */
[----:B------:R4:W-:Y:S04]  /*e7e0*/  LDGSTS.E [R2+0x10080], desc[UR76][R38.64], !P4 ;  /* 0x1008000026027fae */ /* 0x0009e8000e1a104c */
[----:B------:R1:W-:Y:S01]  /*e7f0*/  STL.64 [R1+0x158], R40 ;  /* 0x0001582801007387 */ /* 0x0003e20000100a00 */
[----:B---3--:R-:W-:-:S03]  /*e800*/  IMAD.WIDE R26, R20, 0x4, R18 ;  /* 0x00000004141a7825 */ /* 0x008fc600078e0212 */
[----:B------:R3:W-:Y:S01]  /*e810*/  LDGSTS.E [R2+0x10100], desc[UR76][R36.64], !P4 ;  /* 0x1010000024027fae */ /* 0x0007e2000e1a104c */
[----:B--2---:R-:W-:-:S03]  /*e820*/  VIADD R20, R24, 0xffffffb3 ;  /* 0xffffffb318147836 */ /* 0x004fc60000000000 */
[----:B------:R4:W-:Y:S01]  /*e830*/  STL.64 [R1+0x1560], R38 ;  /* 0x0015602601007387 */ /* 0x0009e20000100a00 */
[----:B------:R-:W2:Y:S01]  /*e840*/  LDC R24, c[0x0][0x3a0] ;  /* 0x0000e800ff187b82 */ /* 0x000ea20000000800 */
[C---:B-1----:R-:W-:Y:S02]  /*e850*/  IMAD.WIDE R40, R3.reuse, 0x4, R4 ;  /* 0x0000000403287825 */ /* 0x042fe400078e0204 */
[----:B------:R1:W-:Y:S04]  /*e860*/  LDGSTS.E [R2+0x10180], desc[UR76][R34.64], !P4 ;  /* 0x1018000022027fae */ /* 0x0003e8000e1a104c */
[----:B------:R3:W-:Y:S04]  /*e870*/  STL.64 [R1+0x1558], R36 ;  /* 0x0015582401007387 */ /* 0x0007e80000100a00 */
[----:B------:R1:W-:Y:S01]  /*e880*/  LDGSTS.E [R2+0x10200], desc[UR76][R32.64], !P4 ;  /* 0x1020000020027fae */ /* 0x0003e2000e1a104c */
[----:B----4-:R-:W-:-:S03]  /*e890*/  IMAD.WIDE R38, R3, 0x4, R6 ;  /* 0x0000000403267825 */ /* 0x010fc600078e0206 */
        /* <DEDUP_REMOVED lines=8> */
[----:B---3--:R-:W-:Y:S01]  /*e920*/  IMAD.WIDE R32, R3, 0x4, R12 ;  /* 0x0000000403207825 */ /* 0x008fe200078e020c */
[----:B------:R-:W-:Y:S02]  /*e930*/  ISETP.GE.U32.AND P4, PT, R21, 0x7fffff38, PT ;  /* 0x7fffff381500780c */ /* 0x000fe40003f86070 */
[----:B------:R2:W-:Y:S01]  /*e940*/  STL.64 [R1+0x1538], R28 ;  /* 0x0015381c01007387 */ /* 0x0005e20000100a00 */
[----:B------:R-:W-:Y:S02]  /*e950*/  VIADD R21, R23, 0xffffffaf ;  /* 0xffffffaf17157836 */ /* 0x000fe40000000000 */
[----:B------:R-:W3:Y:S01]  /*e960*/  LDC R23, c[0x0][0x3a0] ;  /* 0x0000e800ff177b82 */ /* 0x000ee20000000800 */
[C---:B----4-:R-:W-:Y:S01]  /*e970*/  IMAD.WIDE R30, R3.reuse, 0x4, R14 ;  /* 0x00000004031e7825 */ /* 0x050fe200078e020e */
[----:B------:R4:W-:Y:S04]  /*e980*/  LDGSTS.E [R2+0x11000], desc[UR76][R40.64], !P6 ;  /* 0x1100000028027fae */ /* 0x0009e8000f1a104c */
[----:B------:R1:W-:Y:S01]  /*e990*/  STL.64 [R1+0x1530], R26 ;  /* 0x0015301a01007387 */ /* 0x0003e20000100a00 */
[----:B--2---:R-:W-:-:S03]  /*e9a0*/  IMAD.WIDE R28, R3, 0x4, R16 ;  /* 0x00000004031c7825 */ /* 0x004fc600078e0210 */
[----:B------:R2:W-:Y:S04]  /*e9b0*/  LDGSTS.E [R2+0x11080], desc[UR76][R38.64], !P6 ;  /* 0x1108000026027fae */ /* 0x0005e8000f1a104c */
[----:B------:R2:W-:Y:S01]  /*e9c0*/  LDGSTS.E [R2+0x11100], desc[UR76][R36.64], !P6 ;  /* 0x1110000024027fae */ /* 0x0005e2000f1a104c */
[----:B-1----:R-:W-:-:S03]  /*e9d0*/  IMAD.WIDE R26, R3, 0x4, R18 ;  /* 0x00000004031a7825 */ /* 0x002fc600078e0212 */
[----:B------:R1:W-:Y:S01]  /*e9e0*/  LDGSTS.E [R2+0x11180], desc[UR76][R34.64], !P6 ;  /* 0x1118000022027fae */ /* 0x0003e2000f1a104c */
[----:B------:R-:W-:-:S03]  /*e9f0*/  IMAD R3, R202, 0x48, RZ ;  /* 0x00000048ca037824 */ /* 0x000fc600078e02ff */
[----:B------:R1:W-:Y:S04]  /*ea00*/  LDGSTS.E [R2+0x11200], desc[UR76][R32.64], !P6 ;  /* 0x1120000020027fae */ /* 0x0003e8000f1a104c */
[----:B------:R1:W-:Y:S04]  /*ea10*/  LDGSTS.E [R2+0x11280], desc[UR76][R30.64], !P6 ;  /* 0x112800001e027fae */ /* 0x0003e8000f1a104c */
[----:B------:R1:W-:Y:S04]  /*ea20*/  LDGSTS.E [R2+0x11300], desc[UR76][R28.64], !P6 ;  /* 0x113000001c027fae */ /* 0x0003e8000f1a104c */
[----:B------:R4:W-:Y:S04]  /*ea30*/  STL.64 [R1+0x138], R40 ;  /* 0x0001382801007387 */ /* 0x0009e80000100a00 */
[----:B------:R1:W-:Y:S01]  /*ea40*/  LDGSTS.E [R2+0x11380], desc[UR76][R26.64], !P6 ;  /* 0x113800001a027fae */ /* 0x0003e2000f1a104c */
[----:B------:R-:W-:Y:S01]  /*ea50*/  ISETP.GE.U32.AND P6, PT, R20, 0x7fffff34, PT ;  /* 0x7fffff341400780c */ /* 0x000fe20003fc6070 */
[----:B------:R-:W-:-:S02]  /*ea60*/  IMAD R20, R202, 0x4c, RZ ;  /* 0x0000004cca147824 */ /* 0x000fc400078e02ff */
[----:B------:R2:W-:Y:S01]  /*ea70*/  STL.64 [R1+0x1480], R38 ;  /* 0x0014802601007387 */ /* 0x0005e20000100a00 */
[----:B----4-:R-:W-:-:S03]  /*ea80*/  IMAD.WIDE R40, R3, 0x4, R4 ;  /* 0x0000000403287825 */ /* 0x010fc600078e0204 */
[----:B------:R4:W-:Y:S04]  /*ea90*/  STL.64 [R1+0x1478], R36 ;  /* 0x0014782401007387 */ /* 0x0009e80000100a00 */
[----:B------:R1:W-:Y:S01]  /*eaa0*/  STL.64 [R1+0x1470], R34 ;  /* 0x0014702201007387 */ /* 0x0003e20000100a00 */
[----:B--2---:R-:W-:-:S03]  /*eab0*/  IMAD.WIDE R38, R3, 0x4, R6 ;  /* 0x0000000403267825 */ /* 0x004fc600078e0206 */
[----:B------:R2:W-:Y:S01]  /*eac0*/  STL.64 [R1+0x1468], R32 ;  /* 0x0014682001007387 */ /* 0x0005e20000100a00 */
[----:B----4-:R-:W-:-:S03]  /*ead0*/  IMAD.WIDE R36, R3, 0x4, R8 ;  /* 0x0000000403247825 */ /* 0x010fc600078e0208 */
[----:B------:R4:W-:Y:S01]  /*eae0*/  STL.64 [R1+0x1460], R30 ;  /* 0x0014601e01007387 */ /* 0x0009e20000100a00 */
[----:B-1----:R-:W-:-:S03]  /*eaf0*/  IMAD.WIDE R34, R3, 0x4, R10 ;  /* 0x0000000403227825 */ /* 0x002fc600078e020a */
[----:B------:R1:W-:Y:S01]  /*eb00*/  STL.64 [R1+0x1458], R28 ;  /* 0x0014581c01007387 */ /* 0x0003e20000100a00 */
[----:B--2---:R-:W-:-:S03]  /*eb10*/  IMAD.WIDE R32, R3, 0x4, R12 ;  /* 0x0000000403207825 */ /* 0x004fc600078e020c */
[----:B------:R2:W-:Y:S01]  /*eb20*/  LDGSTS.E [R2+0x12000], desc[UR76][R40.64], !P4 ;  /* 0x1200000028027fae */ /* 0x0005e2000e1a104c */
[----:B----4-:R-:W-:-:S03]  /*eb30*/  IMAD.WIDE R30, R3, 0x4, R14 ;  /* 0x00000004031e7825 */ /* 0x010fc600078e020e */
[----:B------:R4:W-:Y:S01]  /*eb40*/  STL.64 [R1+0x1450], R26 ;  /* 0x0014501a01007387 */ /* 0x0009e20000100a00 */
[----:B-1----:R-:W-:-:S03]  /*eb50*/  IMAD.WIDE R28, R3, 0x4, R16 ;  /* 0x00000004031c7825 */ /* 0x002fc600078e0210 */
[----:B------:R1:W-:Y:S04]  /*eb60*/  LDGSTS.E [R2+0x12080], desc[UR76][R38.64], !P4 ;  /* 0x1208000026027fae */ /* 0x0003e8000e1a104c */
[----:B------:R2:W-:Y:S01]  /*eb70*/  STL.64 [R1+0x118], R40 ;  /* 0x0001182801007387 */ /* 0x0005e20000100a00 */
[----:B----4-:R-:W-:-:S03]  /*eb80*/  IMAD.WIDE R26, R3, 0x4, R18 ;  /* 0x00000004031a7825 */ /* 0x010fc600078e0212 */
[----:B------:R4:W-:Y:S01]  /*eb90*/  LDGSTS.E [R2+0x12100], desc[UR76][R36.64], !P4 ;  /* 0x1210000024027fae */ /* 0x0009e2000e1a104c */
[----:B------:R-:W-:-:S03]  /*eba0*/  VIADD R3, R22, 0xffffffab ;  /* 0xffffffab16037836 */ /* 0x000fc60000000000 */
[----:B------:R1:W-:Y:S01]  /*ebb0*/  STL.64 [R1+0x13a0], R38 ;  /* 0x0013a02601007387 */ /* 0x0003e20000100a00 */
[----:B------:R-:W3:Y:S01]  /*ebc0*/  LDC R22, c[0x0][0x3a0] ;  /* 0x0000e800ff167b82 */ /* 0x000ee20000000800 */
[C---:B--2---:R-:W-:Y:S02]  /*ebd0*/  IMAD.WIDE R40, R20.reuse, 0x4, R4 ;  /* 0x0000000414287825 */ /* 0x044fe400078e0204 */
[----:B------:R2:W-:Y:S04]  /*ebe0*/  LDGSTS.E [R2+0x12180], desc[UR76][R34.64], !P4 ;  /* 0x1218000022027fae */ /* 0x0005e8000e1a104c */
[----:B------:R4:W-:Y:S04]  /*ebf0*/  STL.64 [R1+0x1398], R36 ;  /* 0x0013982401007387 */ /* 0x0009e80000100a00 */
[----:B------:R2:W-:Y:S01]  /*ec00*/  LDGSTS.E [R2+0x12200], desc[UR76][R32.64], !P4 ;  /* 0x1220000020027fae */ /* 0x0005e2000e1a104c */
[----:B-1----:R-:W-:-:S03]  /*ec10*/  IMAD.WIDE R38, R20, 0x4, R6 ;  /* 0x0000000414267825 */ /* 0x002fc600078e0206 */
        /* <DEDUP_REMOVED lines=8> */
[----:B----4-:R-:W-:Y:S01]  /*eca0*/  IMAD.WIDE R32, R20, 0x4, R12 ;  /* 0x0000000414207825 */ /* 0x010fe200078e020c */
[----:B------:R-:W-:Y:S02]  /*ecb0*/  ISETP.GE.U32.AND P4, PT, R21, 0x7fffff30, PT ;  /* 0x7fffff301500780c */ /* 0x000fe40003f86070 */
[----:B------:R4:W-:Y:S01]  /*ecc0*/  STL.64 [R1+0x1378], R28 ;  /* 0x0013781c01007387 */ /* 0x0009e20000100a00 */
[----:B------:R-:W-:Y:S02]  /*ecd0*/  IADD3 R21, PT, PT, R24, -0x59, RZ ;  /* 0xffffffa718157810 */ /* 0x000fe40007ffe0ff */
[----:B------:R-:W3:Y:S01]  /*ece0*/  LDC R24, c[0x0][0x3a0] ;  /* 0x0000e800ff187b82 */ /* 0x000ee20000000800 */
[C---:B-1----:R-:W-:Y:S01]  /*ecf0*/  IMAD.WIDE R30, R20.reuse, 0x4, R14 ;  /* 0x00000004141e7825 */ /* 0x042fe200078e020e */
[----:B------:R1:W-:Y:S04]  /*ed00*/  LDGSTS.E [R2+0x13000], desc[UR76][R40.64], !P6 ;  /* 0x1300000028027fae */ /* 0x0003e8000f1a104c */
[----:B------:R2:W-:Y:S01]  /*ed10*/  STL.64 [R1+0x1370], R26 ;  /* 0x0013701a01007387 */ /* 0x0005e20000100a00 */
[----:B----4-:R-:W-:-:S03]  /*ed20*/  IMAD.WIDE R28, R20, 0x4, R16 ;  /* 0x00000004141c7825 */ /* 0x010fc600078e0210 */
[----:B------:R4:W-:Y:S04]  /*ed30*/  LDGSTS.E [R2+0x13080], desc[UR76][R38.64], !P6 ;  /* 0x1308000026027fae */ /* 0x0009e8000f1a104c */
[----:B------:R1:W-:Y:S01]  /*ed40*/  LDGSTS.E [R2+0x13100], desc[UR76][R36.64], !P6 ;  /* 0x1310000024027fae */ /* 0x0003e2000f1a104c */
[----:B--2---:R-:W-:-:S03]  /*ed50*/  IMAD.WIDE R26, R20, 0x4, R18 ;  /* 0x00000004141a7825 */ /* 0x004fc600078e0212 */
        /* <DEDUP_REMOVED lines=13> */
[----:B----4-:R-:W-:-:S03]  /*ee30*/  IMAD.WIDE R38, R3, 0x4, R6 ;  /* 0x0000000403267825 */ /* 0x010fc600078e0206 */
[----:B------:R4:W-:Y:S01]  /*ee40*/  STL.64 [R1+0x12a8], R32 ;  /* 0x0012a82001007387 */ /* 0x0009e20000100a00 */
[----:B--2---:R-:W-:-:S03]  /*ee50*/  IMAD.WIDE R36, R3, 0x4, R8 ;  /* 0x0000000403247825 */ /* 0x004fc600078e0208 */
[----:B------:R2:W-:Y:S01]  /*ee60*/  STL.64 [R1+0x12a0], R30 ;  /* 0x0012a01e01007387 */ /* 0x0005e20000100a00 */
[----:B-1----:R-:W-:-:S03]  /*ee70*/  IMAD.WIDE R34, R3, 0x4, R10 ;  /* 0x0000000403227825 */ /* 0x002fc600078e020a */
[----:B------:R1:W-:Y:S01]  /*ee80*/  STL.64 [R1+0x1298], R28 ;  /* 0x0012981c01007387 */ /* 0x0003e20000100a00 */
[----:B----4-:R-:W-:-:S03]  /*ee90*/  IMAD.WIDE R32, R3, 0x4, R12 ;  /* 0x0000000403207825 */ /* 0x010fc600078e020c */
[----:B------:R4:W-:Y:S01]  /*eea0*/  LDGSTS.E [R2+0x14000], desc[UR76][R40.64], !P4 ;  /* 0x1400000028027fae */ /* 0x0009e2000e1a104c */
[----:B--2---:R-:W-:-:S03]  /*eeb0*/  IMAD.WIDE R30, R3, 0x4, R14 ;  /* 0x00000004031e7825 */ /* 0x004fc600078e020e */
[----:B------:R2:W-:Y:S01]  /*eec0*/  STL.64 [R1+0x1290], R26 ;  /* 0x0012901a01007387 */ /* 0x0005e20000100a00 */
[----:B-1----:R-:W-:-:S03]  /*eed0*/  IMAD.WIDE R28, R3, 0x4, R16 ;  /* 0x00000004031c7825 */ /* 0x002fc600078e0210 */
[----:B------:R1:W-:Y:S04]  /*eee0*/  LDGSTS.E [R2+0x14080], desc[UR76][R38.64], !P4 ;  /* 0x1408000026027fae */ /* 0x0003e8000e1a104c */
[----:B------:R4:W-:Y:S01]  /*eef0*/  STL.64 [R1+0xd8], R40 ;  /* 0x0000d82801007387 */ /* 0x0009e20000100a00 */
[----:B--2---:R-:W-:-:S03]  /*ef00*/  IMAD.WIDE R26, R3, 0x4, R18 ;  /* 0x00000004031a7825 */ /* 0x004fc600078e0212 */
[----:B------:R2:W-:Y:S01]  /*ef10*/  LDGSTS.E [R2+0x14100], desc[UR76][R36.64], !P4 ;  /* 0x1410000024027fae */ /* 0x0005e2000e1a104c */
[----:B---3--:R-:W-:-:S03]  /*ef20*/  VIADD R3, R23, 0xffffffa3 ;  /* 0xffffffa317037836 */ /* 0x008fc60000000000 */
[----:B------:R1:W-:Y:S01]  /*ef30*/  STL.64 [R1+0x11e0], R38 ;  /* 0x0011e02601007387 */ /* 0x0003e20000100a00 */
[----:B------:R-:W3:Y:S03]  /*ef40*/  LDC R23, c[0x0][0x3a0] ;  /* 0x0000e800ff177b82 */ /* 0x000ee60000000800 */
[----:B------:R2:W-:Y:S01]  /*ef50*/  LDGSTS.E [R2+0x14180], desc[UR76][R34.64], !P4 ;  /* 0x1418000022027fae */ /* 0x0005e2000e1a104c */
[----:B----4-:R-:W-:-:S03]  /*ef60*/  IMAD.WIDE R40, R20, 0x4, R4 ;  /* 0x0000000414287825 */ /* 0x010fc600078e0204 */
[----:B------:R2:W-:Y:S04]  /*ef70*/  STL.64 [R1+0x11d8], R36 ;  /* 0x0011d82401007387 */ /* 0x0005e80000100a00 */
[----:B------:R4:W-:Y:S01]  /*ef80*/  LDGSTS.E [R2+0x14200], desc[UR76][R32.64], !P4 ;  /* 0x1420000020027fae */ /* 0x0009e2000e1a104c */
[----:B-1----:R-:W-:-:S03]  /*ef90*/  IMAD.WIDE R38, R20, 0x4, R6 ;  /* 0x0000000414267825 */ /* 0x002fc600078e0206 */
[----:B------:R1:W-:Y:S04]  /*efa0*/  STL.64 [R1+0x11d0], R34 ;  /* 0x0011d02201007387 */ /* 0x0003e80000100a00 */
[----:B------:R4:W-:Y:S01]  /*efb0*/  LDGSTS.E [R2+0x14280], desc[UR76][R30.64], !P4 ;  /* 0x142800001e027fae */ /* 0x0009e2000e1a104c */
[----:B--2---:R-:W-:-:S03]  /*efc0*/  IMAD.WIDE R36, R20, 0x4, R8 ;  /* 0x0000000414247825 */ /* 0x004fc600078e0208 */
[----:B------:R4:W-:Y:S04]  /*efd0*/  STL.64 [R1+0x11c8], R32 ;  /* 0x0011c82001007387 */ /* 0x0009e80000100a00 */
[----:B------:R2:W-:Y:S01]  /*efe0*/  LDGSTS.E [R2+0x14300], desc[UR76][R28.64], !P4 ;  /* 0x143000001c027fae */ /* 0x0005e2000e1a104c */
[----:B-1----:R-:W-:-:S03]  /*eff0*/  IMAD.WIDE R34, R20, 0x4, R10 ;  /* 0x0000000414227825 */ /* 0x002fc600078e020a */
[----:B------:R1:W-:Y:S04]  /*f000*/  STL.64 [R1+0x11c0], R30 ;  /* 0x0011c01e01007387 */ /* 0x0003e80000100a00 */
[----:B------:R2:W-:Y:S01]  /*f010*/  LDGSTS.E [R2+0x14380], desc[UR76][R26.64], !P4 ;  /* 0x143800001a027fae */ /* 0x0005e2000e1a104c */
[----:B----4-:R-:W-:Y:S01]  /*f020*/  IMAD.WIDE R32, R20, 0x4, R12 ;  /* 0x0000000414207825 */ /* 0x010fe200078e020c */
[----:B------:R-:W-:Y:S02]  /*f030*/  ISETP.GE.U32.AND P4, PT, R21, 0x7fffff28, PT ;  /* 0x7fffff281500780c */ /* 0x000fe40003f86070 */
[----:B------:R2:W-:Y:S01]  /*f040*/  STL.64 [R1+0x11b8], R28 ;  /* 0x0011b81c01007387 */ /* 0x0005e20000100a00 */
[----:B------:R-:W-:Y:S02]  /*f050*/  VIADD R21, R22, 0xffffff9f ;  /* 0xffffff9f16157836 */ /* 0x000fe40000000000 */
[----:B------:R-:W4:Y:S01]  /*f060*/  LDC R22, c[0x0][0x3a0] ;  /* 0x0000e800ff167b82 */ /* 0x000f220000000800 */
[C---:B-1----:R-:W-:Y:S01]  /*f070*/  IMAD.WIDE R30, R20.reuse, 0x4, R14 ;  /* 0x00000004141e7825 */ /* 0x042fe200078e020e */
        /* <DEDUP_REMOVED lines=50> */
[C---:B--2---:R-:W-:Y:S01]  /*f3a0*/  IMAD.WIDE R32, R20.reuse, 0x4, R12 ;  /* 0x0000000414207825 */ /* 0x044fe200078e020c */
[----:B------:R-:W-:Y:S02]  /*f3b0*/  ISETP.GE.U32.AND P4, PT, R21, 0x7fffff20, PT ;  /* 0x7fffff201500780c */ /* 0x000fe40003f86070 */
[----:B------:R3:W-:Y:S01]  /*f3c0*/  STL.64 [R1+0xfe8], R28 ;  /* 0x000fe81c01007387 */ /* 0x0007e20000100a00 */
[----:B------:R-:W-:Y:S02]  /*f3d0*/  IADD3 R21, PT, PT, R23, -0x69, RZ ;  /* 0xffffff9717157810 */ /* 0x000fe40007ffe0ff */
[----:B------:R-:W2:Y:S01]  /*f3e0*/  LDC R23, c[0x0][0x3a0] ;  /* 0x0000e800ff177b82 */ /* 0x000ea20000000800 */
[C---:B-1----:R-:W-:Y:S01]  /*f3f0*/  IMAD.WIDE R30, R20.reuse, 0x4, R14 ;  /* 0x00000004141e7825 */ /* 0x042fe200078e020e */
[----:B------:R1:W-:Y:S04]  /*f400*/  LDGSTS.E [R2+0x17000], desc[UR76][R40.64], !P6 ;  /* 0x1700000028027fae */ /* 0x0003e8000f1a104c */
[----:B------:R1:W-:Y:S01]  /*f410*/  STL.64 [R1+0xfe0], R26 ;  /* 0x000fe01a01007387 */ /* 0x0003e20000100a00 */
[----:B---3--:R-:W-:-:S03]  /*f420*/  IMAD.WIDE R28, R20, 0x4, R16 ;  /* 0x00000004141c7825 */ /* 0x008fc600078e0210 */
        /* <DEDUP_REMOVED lines=18> */
[----:B--2---:R-:W-:-:S03]  /*f550*/  IMAD.WIDE R36, R3, 0x4, R8 ;  /* 0x0000000403247825 */ /* 0x004fc600078e0208 */
[----:B------:R2:W-:Y:S01]  /*f560*/  STL.64 [R1+0xf00], R30 ;  /* 0x000f001e01007387 */ /* 0x0005e20000100a00 */
[----:B-1----:R-:W-:-:S03]  /*f570*/  IMAD.WIDE R34, R3, 0x4, R10 ;  /* 0x0000000403227825 */ /* 0x002fc600078e020a */
[----:B------:R1:W-:Y:S01]  /*f580*/  STL.64 [R1+0xee8], R28 ;  /* 0x000ee81c01007387 */ /* 0x0003e20000100a00 */
[----:B---3--:R-:W-:-:S03]  /*f590*/  IMAD.WIDE R32, R3, 0x4, R12 ;  /* 0x0000000403207825 */ /* 0x008fc600078e020c */
        /* <DEDUP_REMOVED lines=8> */
[----:B----4-:R-:W-:-:S03]  /*f620*/  VIADD R3, R22, 0xffffff93 ;  /* 0xffffff9316037836 */ /* 0x010fc60000000000 */
[----:B------:R1:W-:Y:S01]  /*f630*/  STL.64 [R1+0xdd0], R38 ;  /* 0x000dd02601007387 */ /* 0x0003e20000100a00 */
[----:B------:R-:W-:-:S03]  /*f640*/  IMAD R22, R202, 0x6c, RZ ;  /* 0x0000006cca167824 */ /* 0x000fc600078e02ff */
[----:B------:R4:W-:Y:S01]  /*f650*/  LDGSTS.E [R2+0x18180], desc[UR76][R34.64], !P4 ;  /* 0x1818000022027fae */ /* 0x0009e2000e1a104c */
[----:B---3--:R-:W-:-:S03]  /*f660*/  IMAD.WIDE R40, R20, 0x4, R4 ;  /* 0x0000000414287825 */ /* 0x008fc600078e0204 */
        /* <DEDUP_REMOVED lines=8> */
[----:B----4-:R-:W-:-:S03]  /*f6f0*/  IMAD.WIDE R34, R20, 0x4, R10 ;  /* 0x0000000414227825 */ /* 0x010fc600078e020a */
[----:B------:R1:W-:Y:S04]  /*f700*/  STL.64 [R1+0xdb0], R30 ;  /* 0x000db01e01007387 */ /* 0x0003e80000100a00 */
[----:B------:R4:W-:Y:S01]  /*f710*/  LDGSTS.E [R2+0x18380], desc[UR76][R26.64], !P4 ;  /* 0x183800001a027fae */ /* 0x0009e2000e1a104c */
[C---:B---3--:R-:W-:Y:S01]  /*f720*/  IMAD.WIDE R32, R20.reuse, 0x4, R12 ;  /* 0x0000000414207825 */ /* 0x048fe200078e020c */
[----:B------:R-:W-:Y:S02]  /*f730*/  ISETP.GE.U32.AND P4, PT, R21, 0x7fffff18, PT ;  /* 0x7fffff181500780c */ /* 0x000fe40003f86070 */
[----:B------:R2:W-:Y:S01]  /*f740*/  STL.64 [R1+0xda8], R28 ;  /* 0x000da81c01007387 */ /* 0x0005e20000100a00 */
[----:B------:R-:W3:Y:S01]  /*f750*/  LDC R21, c[0x0][0x3a0] ;  /* 0x0000e800ff157b82 */ /* 0x000ee20000000800 */
[----:B-1----:R-:W-:-:S02]  /*f760*/  IMAD.WIDE R30, R20, 0x4, R14 ;  /* 0x00000004141e7825 */ /* 0x002fc400078e020e */
[----:B------:R1:W-:Y:S04]  /*f770*/  LDGSTS.E [R2+0x19000], desc[UR76][R40.64], !P6 ;  /* 0x1900000028027fae */ /* 0x0003e8000f1a104c */
[----:B------:R4:W-:Y:S01]  /*f780*/  STL.64 [R1+0xda0], R26 ;  /* 0x000da01a01007387 */ /* 0x0009e20000100a00 */
[----:B--2---:R-:W-:-:S03]  /*f790*/  IMAD.WIDE R28, R20, 0x4, R16 ;  /* 0x00000004141c7825 */ /* 0x004fc600078e0210 */
[----:B------:R2:W-:Y:S04]  /*f7a0*/  LDGSTS.E [R2+0x19080], desc[UR76][R38.64], !P6 ;  /* 0x1908000026027fae */ /* 0x0005e8000f1a104c */
[----:B------:R1:W-:Y:S01]  /*f7b0*/  LDGSTS.E [R2+0x19100], desc[UR76][R36.64], !P6 ;  /* 0x1910000024027fae */ /* 0x0003e2000f1a104c */
[----:B----4-:R-:W-:-:S03]  /*f7c0*/  IMAD.WIDE R26, R20, 0x4, R18 ;  /* 0x00000004141a7825 */ /* 0x010fc600078e0212 */
[----:B------:R4:W-:Y:S01]  /*f7d0*/  LDGSTS.E [R2+0x19180], desc[UR76][R34.64], !P6 ;  /* 0x1918000022027fae */ /* 0x0009e2000f1a104c */
[----:B------:R-:W-:-:S03]  /*f7e0*/  VIADD R20, R24, 0xffffff8f ;  /* 0xffffff8f18147836 */ /* 0x000fc60000000000 */
        /* <DEDUP_REMOVED lines=17> */
[----:B------:R3:W-:Y:S01]  /*f900*/  STL.64 [R1+0xcd8], R28 ;  /* 0x000cd81c01007387 */ /* 0x0007e20000100a00 */
[----:B-1----:R-:W-:-:S03]  /*f910*/  IMAD.WIDE R32, R3, 0x4, R12 ;  /* 0x0000000403207825 */ /* 0x002fc600078e020c */
[----:B------:R1:W-:Y:S01]  /*f920*/  LDGSTS.E [R2+0x1a000], desc[UR76][R40.64], !P4 ;  /* 0x1a00000028027fae */ /* 0x0003e2000e1a104c */
[----:B--2---:R-:W-:-:S03]  /*f930*/  IMAD.WIDE R30, R3, 0x4, R14 ;  /* 0x00000004031e7825 */ /* 0x004fc600078e020e */
[----:B------:R2:W-:Y:S01]  /*f940*/  STL.64 [R1+0xcc0], R26 ;  /* 0x000cc01a01007387 */ /* 0x0005e20000100a00 */
[----:B---3--:R-:W-:-:S03]  /*f950*/  IMAD.WIDE R28, R3, 0x4, R16 ;  /* 0x00000004031c7825 */ /* 0x008fc600078e0210 */
[----:B------:R3:W-:Y:S04]  /*f960*/  LDGSTS.E [R2+0x1a080], desc[UR76][R38.64], !P4 ;  /* 0x1a08000026027fae */ /* 0x0007e8000e1a104c */
[----:B------:R4:W-:Y:S01]  /*f970*/  LDGSTS.E [R2+0x1a100], desc[UR76][R36.64], !P4 ;  /* 0x1a10000024027fae */ /* 0x0009e2000e1a104c */
[----:B--2---:R-:W-:-:S03]  /*f980*/  IMAD.WIDE R26, R3, 0x4, R18 ;  /* 0x00000004031a7825 */ /* 0x004fc600078e0212 */
[----:B------:R2:W-:Y:S01]  /*f990*/  LDGSTS.E [R2+0x1a180], desc[UR76][R34.64], !P4 ;  /* 0x1a18000022027fae */ /* 0x0005e2000e1a104c */
[----:B------:R-:W-:-:S03]  /*f9a0*/  VIADD R3, R21, 0xffffff8b ;  /* 0xffffff8b15037836 */ /* 0x000fc60000000000 */
[----:B------:R1:W-:Y:S04]  /*f9b0*/  LDGSTS.E [R2+0x1a200], desc[UR76][R32.64], !P4 ;  /* 0x1a20000020027fae */ /* 0x0003e8000e1a104c */
[----:B------:R1:W-:Y:S04]  /*f9c0*/  LDGSTS.E [R2+0x1a280], desc[UR76][R30.64], !P4 ;  /* 0x1a2800001e027fae */ /* 0x0003e8000e1a104c */
[----:B------:R1:W-:Y:S04]  /*f9d0*/  LDGSTS.E [R2+0x1a300], desc[UR76][R28.64], !P4 ;  /* 0x1a3000001c027fae */ /* 0x0003e8000e1a104c */
[----:B------:R1:W-:Y:S04]  /*f9e0*/  STL.64 [R1+0x10], R40 ;  /* 0x0000102801007387 */ /* 0x0003e80000100a00 */
[----:B------:R2:W-:Y:S01]  /*f9f0*/  LDGSTS.E [R2+0x1a380], desc[UR76][R26.64], !P4 ;  /* 0x1a3800001a027fae */ /* 0x0005e2000e1a104c */
[----:B------:R-:W-:Y:S01]  /*fa00*/  ISETP.GE.U32.AND P4, PT, R20, 0x7fffff10, PT ;  /* 0x7fffff101400780c */ /* 0x000fe20003f86070 */
[----:B------:R-:W-:-:S02]  /*fa10*/  IMAD.WIDE R20, R22, 0x4, R4 ;  /* 0x0000000416147825 */ /* 0x000fc400078e0204 */
        /* <DEDUP_REMOVED lines=9> */
[----:B------:R2:W-:Y:S04]  /*fab0*/  STL.64 [R1+0xbb8], R28 ;  /* 0x000bb81c01007387 */ /* 0x0005e80000100a00 */
[----:B------:R4:W-:Y:S01]  /*fac0*/  STL.64 [R1+0xbb0], R26 ;  /* 0x000bb01a01007387 */ /* 0x0009e20000100a00 */
[----:B-1----:R-:W1:Y:S01]  /*fad0*/  LDC R32, c[0x0][0x3a0] ;  /* 0x0000e800ff207b82 */ /* 0x002e620000000800 */
[C---:B---3--:R-:W-:Y:S02]  /*fae0*/  IMAD.WIDE R30, R22.reuse, 0x4, R12 ;  /* 0x00000004161e7825 */ /* 0x048fe400078e020c */
[----:B------:R-:W-:Y:S02]  /*faf0*/  LDGSTS.E [R2+0x1b000], desc[UR76][R20.64], !P6 ;  /* 0x1b00000014027fae */ /* 0x000fe4000f1a104c */
[----:B--2---:R-:W-:-:S02]  /*fb00*/  IMAD.WIDE R28, R22, 0x4, R14 ;  /* 0x00000004161c7825 */ /* 0x004fc400078e020e */
[----:B------:R2:W-:Y:S02]  /*fb10*/  LDGSTS.E [R2+0x1b080], desc[UR76][R38.64], !P6 ;  /* 0x1b08000026027fae */ /* 0x0005e4000f1a104c */
[----:B----4-:R-:W-:Y:S02]  /*fb20*/  IMAD.WIDE R26, R22, 0x4, R16 ;  /* 0x00000004161a7825 */ /* 0x010fe400078e0210 */
[----:B------:R2:W-:Y:S04]  /*fb30*/  STL.64 [R1+0xc70], R38 ;  /* 0x000c702601007387 */ /* 0x0005e80000100a00 */
[----:B------:R-:W-:Y:S04]  /*fb40*/  LDGSTS.E [R2+0x1b100], desc[UR76][R36.64], !P6 ;  /* 0x1b10000024027fae */ /* 0x000fe8000f1a104c */
[----:B------:R-:W-:Y:S04]  /*fb50*/  STL.64 [R1+0xb10], R36 ;  /* 0x000b102401007387 */ /* 0x000fe80000100a00 */
[----:B------:R-:W-:Y:S01]  /*fb60*/  LDGSTS.E [R2+0x1b180], desc[UR76][R34.64], !P6 ;  /* 0x1b18000022027fae */ /* 0x000fe2000f1a104c */
[----:B--2---:R-:W-:-:S03]  /*fb70*/  IMAD.WIDE R38, R42, 0x4, R12 ;  /* 0x000000042a267825 */ /* 0x004fc600078e020c */
[----:B------:R-:W-:Y:S04]  /*fb80*/  STL.64 [R1+0xb08], R34 ;  /* 0x000b082201007387 */ /* 0x000fe80000100a00 */
[----:B------:R2:W-:Y:S04]  /*fb90*/  LDGSTS.E [R2+0x1b200], desc[UR76][R30.64], !P6 ;  /* 0x1b2000001e027fae */ /* 0x0005e8000f1a104c */
[----:B------:R2:W-:Y:S04]  /*fba0*/  STL.64 [R1+0xb00], R30 ;  /* 0x000b001e01007387 */ /* 0x0005e80000100a00 */
[----:B------:R3:W-:Y:S04]  /*fbb0*/  LDGSTS.E [R2+0x1b280], desc[UR76][R28.64], !P6 ;  /* 0x1b2800001c027fae */ /* 0x0007e8000f1a104c */
[----:B------:R4:W-:Y:S01]  /*fbc0*/  LDGSTS.E [R2+0x1b300], desc[UR76][R26.64], !P6 ;  /* 0x1b3000001a027fae */ /* 0x0009e2000f1a104c */
[----:B--2---:R-:W-:-:S03]  /*fbd0*/  IMAD R30, R202, 0x70, RZ ;  /* 0x00000070ca1e7824 */ /* 0x004fc600078e02ff */
[----:B------:R2:W-:Y:S01]  /*fbe0*/  LDGSTS.E [R2+0x1b380], desc[UR76][R24.64], !P6 ;  /* 0x1b38000018027fae */ /* 0x0005e2000f1a104c */
[----:B------:R-:W-:Y:S02]  /*fbf0*/  ISETP.GE.U32.AND P6, PT, R3, 0x7fffff0c, PT ;  /* 0x7fffff0c0300780c */ /* 0x000fe40003fc6070 */
[----:B------:R-:W-:Y:S01]  /*fc00*/  IADD3 R3, PT, PT, R23, -0x79, RZ ;  /* 0xffffff8717037810 */ /* 0x000fe20007ffe0ff */
        /* <DEDUP_REMOVED lines=8> */
[----:B------:R-:W-:Y:S01]  /*fc90*/  LDGSTS.E [R2+0x1c000], desc[UR76][R22.64], !P4 ;  /* 0x1c00000016027fae */ /* 0x000fe2000e1a104c */
[----:B-1----:R-:W-:-:S03]  /*fca0*/  IMAD.WIDE R20, R30, 0x4, R14 ;  /* 0x000000041e147825 */ /* 0x002fc600078e020e */
[----:B------:R1:W-:Y:S01]  /*fcb0*/  LDGSTS.E [R2+0x1c080], desc[UR76][R36.64], !P4 ;  /* 0x1c08000024027fae */ /* 0x0003e2000e1a104c */
[----:B----4-:R-:W-:-:S03]  /*fcc0*/  IMAD.WIDE R26, R30, 0x4, R12 ;  /* 0x000000041e1a7825 */ /* 0x010fc600078e020c */
[----:B------:R3:W-:Y:S01]  /*fcd0*/  LDGSTS.E [R2+0x1c100], desc[UR76][R34.64], !P4 ;  /* 0x1c10000022027fae */ /* 0x0007e2000e1a104c */
[----:B--2---:R-:W-:-:S03]  /*fce0*/  IMAD.WIDE R24, R30, 0x4, R10 ;  /* 0x000000041e187825 */ /* 0x004fc600078e020a */
[----:B------:R1:W-:Y:S01]  /*fcf0*/  STL.64 [R1+0xc88], R36 ;  /* 0x000c882401007387 */ /* 0x0003e20000100a00 */
[----:B------:R-:W-:-:S03]  /*fd00*/  IMAD.WIDE R30, R30, 0x4, R18 ;  /* 0x000000041e1e7825 */ /* 0x000fc600078e0212 */
[----:B------:R-:W-:Y:S04]  /*fd10*/  LDGSTS.E [R2+0x1c180], desc[UR76][R24.64], !P4 ;  /* 0x1c18000018027fae */ /* 0x000fe8000e1a104c */
[----:B------:R-:W-:Y:S04]  /*fd20*/  LDGSTS.E [R2+0x1c200], desc[UR76][R26.64], !P4 ;  /* 0x1c2000001a027fae */ /* 0x000fe8000e1a104c */
[----:B------:R2:W-:Y:S01]  /*fd30*/  LDGSTS.E [R2+0x1c280], desc[UR76][R20.64], !P4 ;  /* 0x1c28000014027fae */ /* 0x0005e2000e1a104c */
[----:B-1----:R-:W-:-:S03]  /*fd40*/  IMAD.WIDE R36, R42, 0x4, R10 ;  /* 0x000000042a247825 */ /* 0x002fc600078e020a */
[----:B------:R1:W-:Y:S04]  /*fd50*/  LDGSTS.E [R2+0x1c300], desc[UR76][R28.64], !P4 ;  /* 0x1c3000001c027fae */ /* 0x0003e8000e1a104c */
[----:B------:R4:W-:Y:S01]  /*fd60*/  LDGSTS.E [R2+0x1c380], desc[UR76][R30.64], !P4 ;  /* 0x1c3800001e027fae */ /* 0x0009e2000e1a104c */
[----:B------:R-:W-:Y:S01]  /*fd70*/  ISETP.GE.U32.AND P4, PT, R3, 0x7fffff08, PT ;  /* 0x7fffff080300780c */ /* 0x000fe20003f86070 */
[----:B------:R-:W-:Y:S02]  /*fd80*/  VIADD R3, R32, 0xffffff83 ;  /* 0xffffff8320037836 */ /* 0x000fe40000000000 */
[----:B------:R3:W-:Y:S01]  /*fd90*/  STL.64 [R1+0xa50], R34 ;  /* 0x000a502201007387 */ /* 0x0007e20000100a00 */
[----:B------:R-:W-:-:S03]  /*fda0*/  IMAD.WIDE R32, R42, 0x4, R4 ;  /* 0x000000042a207825 */ /* 0x000fc600078e0204 */
[----:B------:R2:W-:Y:S04]  /*fdb0*/  STL.64 [R1+0xc90], R20 ;  /* 0x000c901401007387 */ /* 0x0005e80000100a00 */
[----:B------:R1:W-:Y:S01]  /*fdc0*/  STL.64 [R1+0x5d88], R22 ;  /* 0x005d881601007387 */ /* 0x0003e20000100a00 */
[----:B---3--:R-:W-:-:S03]  /*fdd0*/  IMAD.WIDE R34, R42, 0x4, R8 ;  /* 0x000000042a227825 */ /* 0x008fc600078e0208 */
[----:B------:R-:W-:Y:S01]  /*fde0*/  LDGSTS.E [R2+0x1d000], desc[UR76][R32.64], !P6 ;  /* 0x1d00000020027fae */ /* 0x000fe2000f1a104c */
[----:B--2---:R-:W-:-:S03]  /*fdf0*/  IMAD.WIDE R20, R42, 0x4, R14 ;  /* 0x000000042a147825 */ /* 0x004fc600078e020e */
[----:B------:R2:W-:Y:S01]  /*fe00*/  STL.64 [R1+0x5a38], R24 ;  /* 0x005a381801007387 */ /* 0x0005e20000100a00 */
[----:B-1----:R-:W-:-:S03]  /*fe10*/  IMAD.WIDE R22, R42, 0x4, R6 ;  /* 0x000000042a167825 */ /* 0x002fc600078e0206 */
[----:B------:R1:W-:Y:S01]  /*fe20*/  STL.64 [R1+0x5a40], R26 ;  /* 0x005a401a01007387 */ /* 0x0003e20000100a00 */
[----:B------:R-:W-:-:S03]  /*fe30*/  IMAD.WIDE R42, R42, 0x4, R18 ;  /* 0x000000042a2a7825 */ /* 0x000fc600078e0212 */
[----:B------:R3:W-:Y:S04]  /*fe40*/  LDGSTS.E [R2+0x1d080], desc[UR76][R22.64], !P6 ;  /* 0x1d08000016027fae */ /* 0x0007e8000f1a104c */
[----:B------:R-:W-:Y:S01]  /*fe50*/  LDGSTS.E [R2+0x1d100], desc[UR76][R34.64], !P6 ;  /* 0x1d10000022027fae */ /* 0x000fe2000f1a104c */
[----:B--2---:R-:W-:-:S03]  /*fe60*/  IMAD.WIDE R24, R202, 0x4, R14 ;  /* 0x00000004ca187825 */ /* 0x004fc600078e020e */
[----:B------:R-:W-:Y:S01]  /*fe70*/  LDGSTS.E [R2+0x1d180], desc[UR76][R36.64], !P6 ;  /* 0x1d18000024027fae */ /* 0x000fe2000f1a104c */
[----:B-1----:R-:W-:-:S03]  /*fe80*/  IMAD.WIDE R26, R202, 0x4, R12 ;  /* 0x00000004ca1a7825 */ /* 0x002fc600078e020c */
[----:B------:R-:W-:Y:S04]  /*fe90*/  LDGSTS.E [R2+0x1d200], desc[UR76][R38.64], !P6 ;  /* 0x1d20000026027fae */ /* 0x000fe8000f1a104c */
[----:B------:R1:W-:Y:S04]  /*fea0*/  LDGSTS.E [R2+0x1d280], desc[UR76][R20.64], !P6 ;  /* 0x1d28000014027fae */ /* 0x0003e8000f1a104c */
[----:B------:R-:W-:Y:S04]  /*feb0*/  LDGSTS.E [R2+0x1d300], desc[UR76][R40.64], !P6 ;  /* 0x1d30000028027fae */ /* 0x000fe8000f1a104c */
[----:B------:R-:W-:Y:S01]  /*fec0*/  LDGSTS.E [R2+0x1d380], desc[UR76][R42.64], !P6 ;  /* 0x1d3800002a027fae */ /* 0x000fe2000f1a104c */
[----:B------:R-:W-:Y:S01]  /*fed0*/  ISETP.GE.U32.AND P6, PT, R3, 0x7fffff04, PT ;  /* 0x7fffff040300780c */ /* 0x000fe20003fc6070 */
[----:B------:R-:W-:-:S02]  /*fee0*/  VIADD R3, R44, 0xfffffffa ;  /* 0xfffffffa2c037836 */ /* 0x000fc40000000000 */
[----:B------:R2:W-:Y:S01]  /*fef0*/  STL.64 [R1+0x5a48], R28 ;  /* 0x005a481c01007387 */ /* 0x0005e20000100a00 */
[----:B------:R-:W-:-:S03]  /*ff00*/  IMAD.WIDE R44, R54, 0x4, R4 ;  /* 0x00000004362c7825 */ /* 0x000fc600078e0204 */
[----:B------:R4:W-:Y:S04]  /*ff10*/  STL.64 [R1+0x5a50], R30 ;  /* 0x005a501e01007387 */ /* 0x0009e80000100a00 */
[----:B------:R3:W-:Y:S04]  /*ff20*/  STL.64 [R1+0xca0], R22 ;  /* 0x000ca01601007387 */ /* 0x0007e80000100a00 */
[----:B------:R1:W-:Y:S01]  /*ff30*/  STL.64 [R1+0xca8], R20 ;  /* 0x000ca81401007387 */ /* 0x0003e20000100a00 */
[----:B--2---:R-:W-:-:S03]  /*ff40*/  IMAD.WIDE R28, R202, 0x4, R10 ;  /* 0x00000004ca1c7825 */ /* 0x004fc600078e020a */
[----:B------:R-:W-:Y:S01]  /*ff50*/  LDGSTS.E [R2+0x1e000], desc[UR76][R44.64], !P4 ;  /* 0x1e0000002c027fae */ /* 0x000fe2000e1a104c */
[----:B----4-:R-:W-:-:S03]  /*ff60*/  IMAD.WIDE R30, R202, 0x4, R8 ;  /* 0x00000004ca1e7825 */ /* 0x010fc600078e0208 */
[----:B------:R2:W-:Y:S01]  /*ff70*/  STL.64 [R1+0x5d78], R32 ;  /* 0x005d782001007387 */ /* 0x0005e20000100a00 */
[----:B---3--:R-:W-:-:S03]  /*ff80*/  IMAD.WIDE R22, R54, 0x4, R6 ;  /* 0x0000000436167825 */ /* 0x008fc600078e0206 */
[----:B------:R3:W-:Y:S01]  /*ff90*/  STL.64 [R1+0x5a58], R34 ;  /* 0x005a582201007387 */ /* 0x0007e20000100a00 */
[----:B-1----:R-:W-:-:S03]  /*ffa0*/  IMAD.WIDE R20, R54, 0x4, R14 ;  /* 0x0000000436147825 */ /* 0x002fc600078e020e */
[----:B------:R1:W-:Y:S01]  /*ffb0*/  LDGSTS.E [R2+0x1e080], desc[UR76][R22.64], !P4 ;  /* 0x1e08000016027fae */ /* 0x0003e2000e1a104c */
[----:B------:R-:W-:-:S03]  /*ffc0*/  IMAD.WIDE R54, R54, 0x4, R18 ;  /* 0x0000000436367825 */ /* 0x000fc600078e0212 */
[----:B------:R-:W-:Y:S01]  /*ffd0*/  LDGSTS.E [R2+0x1e100], desc[UR76][R46.64], !P4 ;  /* 0x1e1000002e027fae */ /* 0x000fe2000e1a104c */
[----:B--2---:R-:W-:-:S03]  /*ffe0*/  IMAD.WIDE R32, R202, 0x4, R6 ;  /* 0x00000004ca207825 */ /* 0x004fc600078e0206 */
[----:B------:R-:W-:Y:S01]  /*fff0*/  LDGSTS.E [R2+0x1e180], desc[UR76][R48.64], !P4 ;  /* 0x1e18000030027fae */ /* 0x000fe2000e1a104c */
[----:B---3--:R-:W-:-:S03]  /*10000*/  IMAD.WIDE R34, R68, 0x4, R4 ;  /* 0x0000000444227825 */ /* 0x008fc600078e0204 */
[----:B------:R-:W-:Y:S04]  /*10010*/  LDGSTS.E [R2+0x1e200], desc[UR76][R50.64], !P4 ;  /* 0x1e20000032027fae */ /* 0x000fe8000e1a104c */
[----:B------:R2:W-:Y:S04]  /*10020*/  LDGSTS.E [R2+0x1e280], desc[UR76][R20.64], !P4 ;  /* 0x1e28000014027fae */ /* 0x0005e8000e1a104c */
[----:B------:R-:W-:Y:S04]  /*10030*/  STL.64 [R1+0x5a60], R36 ;  /* 0x005a602401007387 */ /* 0x000fe80000100a00 */
[----:B------:R-:W-:Y:S04]  /*10040*/  LDGSTS.E [R2+0x1e300], desc[UR76][R52.64], !P4 ;  /* 0x1e30000034027fae */ /* 0x000fe8000e1a104c */
[----:B------:R-:W-:Y:S04]  /*10050*/  STL.64 [R1+0x5a68], R38 ;  /* 0x005a682601007387 */ /* 0x000fe80000100a00 */
[----:B------:R-:W-:Y:S01]  /*10060*/  LDGSTS.E [R2+0x1e380], desc[UR76][R54.64], !P4 ;  /* 0x1e38000036027fae */ /* 0x000fe2000e1a104c */
[----:B------:R-:W-:Y:S01]  /*10070*/  ISETP.GE.U32.AND P4, PT, R3, 0x7fffff7b, PT ;  /* 0x7fffff7b0300780c */ /* 0x000fe20003f86070 */
[----:B------:R-:W-:-:S02]  /*10080*/  VIADD R3, R56, 0xfffffffe ;  /* 0xfffffffe38037836 */ /* 0x000fc40000000000 */
[----:B------:R-:W-:Y:S01]  /*10090*/  STL.64 [R1+0x5a70], R40 ;  /* 0x005a702801007387 */ /* 0x000fe20000100a00 */
[----:B------:R-:W-:-:S03]  /*100a0*/  IMAD.WIDE R56, R66, 0x4, R4 ;  /* 0x0000000442387825 */ /* 0x000fc600078e0204 */
[----:B------:R-:W-:Y:S04]  /*100b0*/  STL.64 [R1+0x5a78], R42 ;  /* 0x005a782a01007387 */ /* 0x000fe80000100a00 */
[----:B------:R1:W-:Y:S04]  /*100c0*/  STL.64 [R1+0xcb0], R22 ;  /* 0x000cb01601007387 */ /* 0x0003e80000100a00 */
[----:B------:R2:W-:Y:S04]  /*100d0*/  STL.64 [R1+0xcb8], R20 ;  /* 0x000cb81401007387 */ /* 0x0005e80000100a00 */
[----:B------:R-:W-:Y:S01]  /*100e0*/  LDGSTS.E [R2+0x1f000], desc[UR76][R56.64], !P6 ;  /* 0x1f00000038027fae */ /* 0x000fe2000f1a104c */
[----:B-1----:R-:W-:-:S03]  /*100f0*/  IMAD.WIDE R22, R66, 0x4, R6 ;  /* 0x0000000442167825 */ /* 0x002fc600078e0206 */
[----:B------:R-:W-:Y:S01]  /*10100*/  STL.64 [R1+0x5d90], R44 ;  /* 0x005d902c01007387 */ /* 0x000fe20000100a00 */
[----:B--2---:R-:W-:-:S03]  /*10110*/  IMAD.WIDE R20, R66, 0x4, R14 ;  /* 0x0000000442147825 */ /* 0x004fc600078e020e */
[----:B------:R1:W-:Y:S01]  /*10120*/  LDGSTS.E [R2+0x1f080], desc[UR76][R22.64], !P6 ;  /* 0x1f08000016027fae */ /* 0x0003e2000f1a104c */
[----:B------:R-:W-:-:S03]  /*10130*/  IMAD.WIDE R66, R66, 0x4, R18 ;  /* 0x0000000442427825 */ /* 0x000fc600078e0212 */
[----:B------:R-:W-:Y:S04]  /*10140*/  LDGSTS.E [R2+0x1f100], desc[UR76][R58.64], !P6 ;  /* 0x1f1000003a027fae */ /* 0x000fe8000f1a104c */
[----:B------:R-:W-:Y:S04]  /*10150*/  LDGSTS.E [R2+0x1f180], desc[UR76][R60.64], !P6 ;  /* 0x1f1800003c027fae */ /* 0x000fe8000f1a104c */
[----:B------:R-:W-:Y:S04]  /*10160*/  LDGSTS.E [R2+0x1f200], desc[UR76][R62.64], !P6 ;  /* 0x1f2000003e027fae */ /* 0x000fe8000f1a104c */
[----:B------:R2:W-:Y:S04]  /*10170*/  LDGSTS.E [R2+0x1f280], desc[UR76][R20.64], !P6 ;  /* 0x1f28000014027fae */ /* 0x0005e8000f1a104c */
[----:B------:R-:W-:Y:S04]  /*10180*/  LDGSTS.E [R2+0x1f300], desc[UR76][R64.64], !P6 ;  /* 0x1f30000040027fae */ /* 0x000fe8000f1a104c */
[----:B------:R-:W-:Y:S04]  /*10190*/  STL.64 [R1+0x5a80], R46 ;  /* 0x005a802e01007387 */ /* 0x000fe80000100a00 */
[----:B------:R-:W-:Y:S01]  /*101a0*/  LDGSTS.E [R2+0x1f380], desc[UR76][R66.64], !P6 ;  /* 0x1f38000042027fae */ /* 0x000fe2000f1a104c */
[----:B------:R-:W-:-:S02]  /*101b0*/  ISETP.GE.U32.AND P6, PT, R3, 0x7fffff7f, PT ;  /* 0x7fffff7f0300780c */ /* 0x000fc40003fc6070 */
[----:B------:R-:W-:Y:S01]  /*101c0*/  LOP3.LUT R3, R0, 0x20, RZ, 0x3c, !PT ;  /* 0x0000002000037812 */ /* 0x000fe200078e3cff */
[----:B------:R-:W-:Y:S04]  /*101d0*/  STL.64 [R1+0x5a88], R48 ;  /* 0x005a883001007387 */ /* 0x000fe80000100a00 */
[----:B------:R-:W-:Y:S01]  /*101e0*/  STL.64 [R1+0x5a90], R50 ;  /* 0x005a903201007387 */ /* 0x000fe20000100a00 */
[----:B------:R-:W-:-:S03]  /*101f0*/  VIADD R3, R3, UR8 ;  /* 0x0000000803037c36 */ /* 0x000fc60008000000 */
[----:B------:R-:W-:Y:S04]  /*10200*/  STL.64 [R1+0x5a98], R52 ;  /* 0x005a983401007387 */ /* 0x000fe80000100a00 */
[----:B------:R-:W-:Y:S04]  /*10210*/  STL.64 [R1+0x5aa0], R54 ;  /* 0x005aa03601007387 */ /* 0x000fe80000100a00 */
[----:B------:R1:W-:Y:S04]  /*10220*/  STL.64 [R1+0xcc8], R22 ;  /* 0x000cc81601007387 */ /* 0x0003e80000100a00 */
[----:B------:R2:W-:Y:S04]  /*10230*/  STL.64 [R1+0xcd0], R20 ;  /* 0x000cd01401007387 */ /* 0x0005e80000100a00 */
[----:B------:R-:W-:Y:S04]  /*10240*/  STL.64 [R1+0x5d70], R56 ;  /* 0x005d703801007387 */ /* 0x000fe80000100a00 */
[----:B------:R3:W-:Y:S01]  /*10250*/  STL.64 [R1+0x5aa8], R58 ;  /* 0x005aa83a01007387 */ /* 0x0007e20000100a00 */
[----:B-1----:R-:W-:-:S03]  /*10260*/  IMAD.WIDE R22, R202, 0x4, R16 ;  /* 0x00000004ca167825 */ /* 0x002fc600078e0210 */
[----:B------:R-:W-:Y:S01]  /*10270*/  STL.64 [R1+0x5ab0], R60 ;  /* 0x005ab03c01007387 */ /* 0x000fe20000100a00 */
[----:B--2---:R-:W-:-:S03]  /*10280*/  IMAD.WIDE R20, R202, 0x4, R18 ;  /* 0x00000004ca147825 */ /* 0x004fc600078e0212 */
[----:B------:R-:W-:Y:S01]  /*10290*/  STL.64 [R1+0x5ab8], R62 ;  /* 0x005ab83e01007387 */ /* 0x000fe20000100a00 */
[----:B---3--:R-:W-:-:S03]  /*102a0*/  IMAD.WIDE R58, R202, 0x4, R4 ;  /* 0x00000004ca3a7825 */ /* 0x008fc600078e0204 */
[----:B------:R-:W-:Y:S04]  /*102b0*/  STL.64 [R1+0x5ac0], R64 ;  /* 0x005ac04001007387 */ /* 0x000fe80000100a00 */
[----:B------:R-:W-:Y:S04]  /*102c0*/  LDGSTS.E [R3+0x400], desc[UR76][R58.64], !P6 ;  /* 0x004000003a037fae */ /* 0x000fe8000f1a104c */
[----:B------:R-:W-:Y:S04]  /*102d0*/  STL.64 [R1+0x5ac8], R66 ;  /* 0x005ac84201007387 */ /* 0x000fe80000100a00 */
[----:B------:R1:W-:Y:S04]  /*102e0*/  LDGSTS.E [R3+0x480], desc[UR76][R32.64], !P6 ;  /* 0x0048000020037fae */ /* 0x0003e8000f1a104c */
[----:B------:R-:W-:Y:S04]  /*102f0*/  STL [R1+0x59c4], R2 ;  /* 0x0059c40201007387 */ /* 0x000fe80000100800 */
[----:B------:R2:W-:Y:S04]  /*10300*/  LDGSTS.E [R3+0x500], desc[UR76][R30.64], !P6 ;  /* 0x005000001e037fae */ /* 0x0005e8000f1a104c */
[----:B------:R1:W-:Y:S04]  /*10310*/  STL.64 [R1+0xa40], R32 ;  /* 0x000a402001007387 */ /* 0x0003e80000100a00 */
[----:B------:R3:W-:Y:S04]  /*10320*/  LDGSTS.E [R3+0x580], desc[UR76][R28.64], !P6 ;  /* 0x005800001c037fae */ /* 0x0007e8000f1a104c */
        /* <DEDUP_REMOVED lines=11> */
[----:B----4-:R-:W-:Y:S01]  /*103e0*/  IMAD.WIDE R26, R68, 0x4, R12 ;  /* 0x00000004441a7825 */ /* 0x010fe200078e020c */
[----:B------:R-:W-:Y:S02]  /*103f0*/  ISETP.GE.U32.AND P6, PT, R69, 0x7fffff73, PT ;  /* 0x7fffff734500780c */ /* 0x000fe40003fc6070 */
[----:B------:R2:W-:Y:S01]  /*10400*/  STL.64 [R1+0xa18], R22 ;  /* 0x000a181601007387 */ /* 0x0005e20000100a00 */
[----:B------:R-:W-:Y:S02]  /*10410*/  VIADD R69, R70, 0xfffffff6 ;  /* 0xfffffff646457836 */ /* 0x000fe40000000000 */
[----:B------:R-:W-:Y:S01]  /*10420*/  VIADD R70, R71, 0xffffffea ;  /* 0xffffffea47467836 */ /* 0x000fe20000000000 */
[----:B------:R4:W-:Y:S01]  /*10430*/  LDGSTS.E [R3+0x1400], desc[UR76][R34.64], !P4 ;  /* 0x0140000022037fae */ /* 0x0009e2000e1a104c */
[C---:B-1----:R-:W-:Y:S01]  /*10440*/  IMAD.WIDE R24, R68.reuse, 0x4, R14 ;  /* 0x0000000444187825 */ /* 0x042fe200078e020e */
[----:B------:R-:W1:Y:S02]  /*10450*/  LDC R71, c[0x0][0x3a0] ;  /* 0x0000e800ff477b82 */ /* 0x000e640000000800 */
[----:B------:R3:W-:Y:S01]  /*10460*/  STL.64 [R1+0xa10], R20 ;  /* 0x000a101401007387 */ /* 0x0007e20000100a00 */
[----:B--2---:R-:W-:-:S03]  /*10470*/  IMAD.WIDE R22, R68, 0x4, R16 ;  /* 0x0000000444167825 */ /* 0x004fc600078e0210 */
        /* <DEDUP_REMOVED lines=21> */
[----:B------:R3:W-:Y:S01]  /*105d0*/  STL.64 [R1+0x918], R22 ;  /* 0x0009181601007387 */ /* 0x0007e20000100a00 */
[----:B--2---:R-:W-:-:S03]  /*105e0*/  IMAD.WIDE R26, R68, 0x4, R12 ;  /* 0x00000004441a7825 */ /* 0x004fc600078e020c */
[----:B------:R2:W-:Y:S01]  /*105f0*/  LDGSTS.E [R3+0x2400], desc[UR76][R34.64], !P4 ;  /* 0x0240000022037fae */ /* 0x0005e2000e1a104c */
[----:B-1----:R-:W-:-:S03]  /*10600*/  IMAD.WIDE R24, R68, 0x4, R14 ;  /* 0x0000000444187825 */ /* 0x002fc600078e020e */
[----:B------:R1:W-:Y:S01]  /*10610*/  STL.64 [R1+0x910], R20 ;  /* 0x0009101401007387 */ /* 0x0003e20000100a00 */
[----:B---3--:R-:W-:-:S03]  /*10620*/  IMAD.WIDE R22, R68, 0x4, R16 ;  /* 0x0000000444167825 */ /* 0x008fc600078e0210 */
[----:B------:R3:W-:Y:S04]  /*10630*/  LDGSTS.E [R3+0x2480], desc[UR76][R32.64], !P4 ;  /* 0x0248000020037fae */ /* 0x0007e8000e1a104c */
[----:B------:R2:W-:Y:S01]  /*10640*/  STL.64 [R1+0x848], R34 ;  /* 0x0008482201007387 */ /* 0x0005e20000100a00 */
[----:B-1----:R-:W-:-:S03]  /*10650*/  IMAD.WIDE R20, R68, 0x4, R18 ;  /* 0x0000000444147825 */ /* 0x002fc600078e0212 */
[----:B------:R1:W-:Y:S01]  /*10660*/  LDGSTS.E [R3+0x2500], desc[UR76][R30.64], !P4 ;  /* 0x025000001e037fae */ /* 0x0003e2000e1a104c */
[----:B------:R-:W-:Y:S02]  /*10670*/  IADD3 R68, PT, PT, R72, -0x12, RZ ;  /* 0xffffffee48447810 */ /* 0x000fe40007ffe0ff */
[----:B------:R-:W4:Y:S01]  /*10680*/  LDC R72, c[0x0][0x3a0] ;  /* 0x0000e800ff487b82 */ /* 0x000f220000000800 */
        /* <DEDUP_REMOVED lines=14> */
[----:B--2---:R-:W-:Y:S01]  /*10770*/  IMAD.WIDE R26, R69, 0x4, R12 ;  /* 0x00000004451a7825 */ /* 0x004fe200078e020c */
[----:B------:R-:W-:Y:S02]  /*10780*/  ISETP.GE.U32.AND P4, PT, R70, 0x7fffff6b, PT ;  /* 0x7fffff6b4600780c */ /* 0x000fe40003f86070 */
[----:B------:R1:W-:Y:S01]  /*10790*/  STL.64 [R1+0x818], R22 ;  /* 0x0008181601007387 */ /* 0x0003e20000100a00 */
[----:B------:R-:W-:Y:S02]  /*107a0*/  VIADD R70, R73, 0xffffffe2 ;  /* 0xffffffe249467836 */ /* 0x000fe40000000000 */
[----:B------:R-:W2:Y:S01]  /*107b0*/  LDC R73, c[0x0][0x3a0] ;  /* 0x0000e800ff497b82 */ /* 0x000ea20000000800 */
[C---:B---3--:R-:W-:Y:S01]  /*107c0*/  IMAD.WIDE R24, R69.reuse, 0x4, R14 ;  /* 0x0000000445187825 */ /* 0x048fe200078e020e */
[----:B------:R3:W-:Y:S04]  /*107d0*/  LDGSTS.E [R3+0x3400], desc[UR76][R34.64], !P6 ;  /* 0x0340000022037fae */ /* 0x0007e8000f1a104c */
[----:B------:R3:W-:Y:S01]  /*107e0*/  STL.64 [R1+0x810], R20 ;  /* 0x0008101401007387 */ /* 0x0007e20000100a00 */
[----:B-1----:R-:W-:-:S03]  /*107f0*/  IMAD.WIDE R22, R69, 0x4, R16 ;  /* 0x0000000445167825 */ /* 0x002fc600078e0210 */
        /* <DEDUP_REMOVED lines=50> */
[----:B----4-:R-:W-:Y:S02]  /*10b20*/  VIADD R70, R72, 0xffffffda ;  /* 0xffffffda48467836 */ /* 0x010fe40000000000 */
[----:B------:R-:W2:Y:S01]  /*10b30*/  LDC R72, c[0x0][0x3a0] ;  /* 0x0000e800ff487b82 */ /* 0x000ea20000000800 */
[C---:B-1----:R-:W-:Y:S01]  /*10b40*/  IMAD.WIDE R24, R69.reuse, 0x4, R14 ;  /* 0x0000000445187825 */ /* 0x042fe200078e020e */
[----:B------:R1:W-:Y:S04]  /*10b50*/  LDGSTS.E [R3+0x5400], desc[UR76][R34.64], !P4 ;  /* 0x0540000022037fae */ /* 0x0003e8000e1a104c */
[----:B------:R4:W-:Y:S01]  /*10b60*/  STL.64 [R1+0x610], R20 ;  /* 0x0006101401007387 */ /* 0x0009e20000100a00 */
[----:B---3--:R-:W-:-:S03]  /*10b70*/  IMAD.WIDE R22, R69, 0x4, R16 ;  /* 0x0000000445167825 */ /* 0x008fc600078e0210 */
[----:B------:R3:W-:Y:S04]  /*10b80*/  LDGSTS.E [R3+0x5480], desc[UR76][R32.64], !P4 ;  /* 0x0548000020037fae */ /* 0x0007e8000e1a104c */
[----:B------:R1:W-:Y:S01]  /*10b90*/  LDGSTS.E [R3+0x5500], desc[UR76][R30.64], !P4 ;  /* 0x055000001e037fae */ /* 0x0003e2000e1a104c */
[----:B----4-:R-:W-:-:S03]  /*10ba0*/  IMAD.WIDE R20, R69, 0x4, R18 ;  /* 0x0000000445147825 */ /* 0x010fc600078e0212 */
        /* <DEDUP_REMOVED lines=25> */
[----:B------:R1:W-:Y:S01]  /*10d40*/  STL.64 [R1+0x448], R34 ;  /* 0x0004482201007387 */ /* 0x0003e20000100a00 */
[----:B--2---:R-:W-:-:S03]  /*10d50*/  IMAD.WIDE R20, R68, 0x4, R18 ;  /* 0x0000000444147825 */ /* 0x004fc600078e0212 */
[----:B------:R2:W-:Y:S01]  /*10d60*/  LDGSTS.E [R3+0x6500], desc[UR76][R30.64], !P4 ;  /* 0x065000001e037fae */ /* 0x0005e2000e1a104c */
[----:B------:R-:W-:Y:S02]  /*10d70*/  IADD3 R68, PT, PT, R73, -0x22, RZ ;  /* 0xffffffde49447810 */ /* 0x000fe40007ffe0ff */
[----:B------:R-:W4:Y:S01]  /*10d80*/  LDC R73, c[0x0][0x3a0] ;  /* 0x0000e800ff497b82 */ /* 0x000f220000000800 */
        /* <DEDUP_REMOVED lines=14> */
[----:B-1----:R-:W-:Y:S01]  /*10e70*/  IMAD.WIDE R26, R69, 0x4, R12 ;  /* 0x00000004451a7825 */ /* 0x002fe200078e020c */
[----:B------:R-:W-:Y:S02]  /*10e80*/  ISETP.GE.U32.AND P4, PT, R70, 0x7fffff5b, PT ;  /* 0x7fffff5b4600780c */ /* 0x000fe40003f86070 */
[----:B------:R2:W-:Y:S01]  /*10e90*/  STL.64 [R1+0x418], R22 ;  /* 0x0004181601007387 */ /* 0x0005e20000100a00 */
[----:B------:R-:W-:Y:S02]  /*10ea0*/  VIADD R70, R71, 0xffffffd2 ;  /* 0xffffffd247467836 */ /* 0x000fe40000000000 */
[----:B------:R-:W1:Y:S01]  /*10eb0*/  LDC R71, c[0x0][0x3a0] ;  /* 0x0000e800ff477b82 */ /* 0x000e620000000800 */
[C---:B---3--:R-:W-:Y:S01]  /*10ec0*/  IMAD.WIDE R24, R69.reuse, 0x4, R14 ;  /* 0x0000000445187825 */ /* 0x048fe200078e020e */
[----:B------:R3:W-:Y:S04]  /*10ed0*/  LDGSTS.E [R3+0x7400], desc[UR76][R34.64], !P6 ;  /* 0x0740000022037fae */ /* 0x0007e8000f1a104c */
        /* <DEDUP_REMOVED lines=105> */
[C---:B-1----:R-:W-:Y:S01]  /*11570*/  IMAD.WIDE R26, R69.reuse, 0x4, R12 ;  /* 0x00000004451a7825 */ /* 0x042fe200078e020c */
        /* <DEDUP_REMOVED lines=293> */
[----:B------:R1:W-:Y:S01]  /*127d0*/  LDGSTS.E [R3+0x15600], desc[UR76][R26.64], !P4 ;  /* 0x156000001a037fae */ /* 0x0003e2000e1a104c */
[----:B------:R-:W-:-:S03]  /*127e0*/  IMAD.WIDE R54, R69, 0x4, R6 ;  /* 0x0000000445367825 */ /* 0x000fc600078e0206 */
        /* <DEDUP_REMOVED lines=21> */
[----:B------:R-:W-:Y:S01]  /*12940*/  STL.64 [R1+0x88], R34 ;  /* 0x0000882201007387 */ /* 0x000fe20000100a00 */
[----:B---3--:R-:W-:-:S03]  /*12950*/  IMAD.WIDE R24, R68, 0x4, R14 ;  /* 0x0000000444187825 */ /* 0x008fc600078e020e */
[----:B------:R-:W-:Y:S01]  /*12960*/  LDGSTS.E [R3+0x16400], desc[UR76][R34.64], !P4 ;  /* 0x1640000022037fae */ /* 0x000fe2000e1a104c */
[----:B--2---:R-:W-:-:S03]  /*12970*/  IMAD.WIDE R22, R68, 0x4, R16 ;  /* 0x0000000444167825 */ /* 0x004fc600078e0210 */
[----:B------:R-:W-:Y:S01]  /*12980*/  STL.64 [R1+0xfd8], R32 ;  /* 0x000fd82001007387 */ /* 0x000fe20000100a00 */
[----:B----4-:R-:W-:Y:S01]  /*12990*/  IMAD.WIDE R20, R68, 0x4, R18 ;  /* 0x0000000444147825 */ /* 0x010fe200078e0212 */
[----:B------:R-:W-:Y:S02]  /*129a0*/  IADD3 R68, PT, PT, R71, -0x62, RZ ;  /* 0xffffff9e47447810 */ /* 0x000fe40007ffe0ff */
[----:B------:R-:W-:Y:S01]  /*129b0*/  LDGSTS.E [R3+0x16480], desc[UR76][R32.64], !P4 ;  /* 0x1648000020037fae */ /* 0x000fe2000e1a104c */
[----:B------:R-:W1:Y:S03]  /*129c0*/  LDC R71, c[0x0][0x3a0] ;  /* 0x0000e800ff477b82 */ /* 0x000e660000000800 */
[----:B------:R-:W-:Y:S04]  /*129d0*/  STL.64 [R1+0xfd0], R30 ;  /* 0x000fd01e01007387 */ /* 0x000fe80000100a00 */
[----:B------:R-:W-:Y:S04]  /*129e0*/  LDGSTS.E [R3+0x16500], desc[UR76][R30.64], !P4 ;  /* 0x165000001e037fae */ /* 0x000fe8000e1a104c */
[----:B------:R-:W-:Y:S04]  /*129f0*/  STL.64 [R1+0xfc8], R28 ;  /* 0x000fc81c01007387 */ /* 0x000fe80000100a00 */
[----:B------:R-:W-:Y:S04]  /*12a00*/  LDGSTS.E [R3+0x16580], desc[UR76][R28.64], !P4 ;  /* 0x165800001c037fae */ /* 0x000fe8000e1a104c */
[----:B------:R2:W-:Y:S04]  /*12a10*/  STL.64 [R1+0xfc0], R26 ;  /* 0x000fc01a01007387 */ /* 0x0005e80000100a00 */
[----:B------:R2:W-:Y:S04]  /*12a20*/  LDGSTS.E [R3+0x16600], desc[UR76][R26.64], !P4 ;  /* 0x166000001a037fae */ /* 0x0005e8000e1a104c */
[----:B------:R3:W-:Y:S04]  /*12a30*/  LDGSTS.E [R3+0x16680], desc[UR76][R24.64], !P4 ;  /* 0x1668000018037fae */ /* 0x0007e8000e1a104c */
[----:B------:R4:W-:Y:S01]  /*12a40*/  LDGSTS.E [R3+0x16700], desc[UR76][R22.64], !P4 ;  /* 0x1670000016037fae */ /* 0x0009e2000e1a104c */
[----:B--2---:R-:W-:-:S03]  /*12a50*/  IMAD.WIDE R26, R69, 0x4, R4 ;  /* 0x00000004451a7825 */ /* 0x004fc600078e0204 */
[----:B------:R3:W-:Y:S04]  /*12a60*/  STL.64 [R1+0xfb8], R24 ;  /* 0x000fb81801007387 */ /* 0x0007e80000100a00 */
[----:B------:R2:W-:Y:S01]  /*12a70*/  LDGSTS.E [R3+0x16780], desc[UR76][R20.64], !P4 ;  /* 0x1678000014037fae */ /* 0x0005e2000e1a104c */
[----:B------:R-:W-:Y:S01]  /*12a80*/  ISETP.GE.U32.AND P4, PT, R70, 0x7fffff1b, PT ;  /* 0x7fffff1b4600780c */ /* 0x000fe20003f86070 */
[----:B------:R-:W-:Y:S02]  /*12a90*/  VIADD R70, R72, 0xffffff92 ;  /* 0xffffff9248467836 */ /* 0x000fe40000000000 */
[----:B------:R4:W-:Y:S01]  /*12aa0*/  STL.64 [R1+0xfb0], R22 ;  /* 0x000fb01601007387 */ /* 0x0009e20000100a00 */
[----:B------:R-:W1:Y:S01]  /*12ab0*/  LDC R72, c[0x0][0x3a0] ;  /* 0x0000e800ff487b82 */ /* 0x000e620000000800 */
[----:B---3--:R-:W-:-:S02]  /*12ac0*/  IMAD.WIDE R24, R69, 0x4, R14 ;  /* 0x0000000445187825 */ /* 0x008fc400078e020e */
[----:B------:R-:W-:Y:S04]  /*12ad0*/  LDGSTS.E [R3+0x17400], desc[UR76][R26.64], !P6 ;  /* 0x174000001a037fae */ /* 0x000fe8000f1a104c */
[----:B------:R2:W-:Y:S01]  /*12ae0*/  STL.64 [R1+0xfa8], R20 ;  /* 0x000fa81401007387 */ /* 0x0005e20000100a00 */
[----:B----4-:R-:W-:-:S03]  /*12af0*/  IMAD.WIDE R22, R69, 0x4, R16 ;  /* 0x0000000445167825 */ /* 0x010fc600078e0210 */
[----:B------:R-:W-:Y:S04]  /*12b00*/  LDGSTS.E [R3+0x17480], desc[UR76][R54.64], !P6 ;  /* 0x1748000036037fae */ /* 0x000fe8000f1a104c */
[----:B------:R-:W-:Y:S01]  /*12b10*/  LDGSTS.E [R3+0x17500], desc[UR76][R52.64], !P6 ;  /* 0x1750000034037fae */ /* 0x000fe2000f1a104c */
[----:B--2---:R-:W-:-:S03]  /*12b20*/  IMAD.WIDE R20, R69, 0x4, R18 ;  /* 0x0000000445147825 */ /* 0x004fc600078e0212 */
[----:B------:R-:W-:Y:S01]  /*12b30*/  LDGSTS.E [R3+0x17580], desc[UR76][R50.64], !P6 ;  /* 0x1758000032037fae */ /* 0x000fe2000f1a104c */
[----:B------:R-:W-:-:S03]  /*12b40*/  IMAD R69, R202, 0x65, RZ ;  /* 0x00000065ca457824 */ /* 0x000fc600078e02ff */
[----:B------:R-:W-:Y:S01]  /*12b50*/  LDGSTS.E [R3+0x17600], desc[UR76][R48.64], !P6 ;  /* 0x1760000030037fae */ /* 0x000fe2000f1a104c */
[----:B------:R-:W-:-:S03]  /*12b60*/  IMAD.WIDE R46, R69, 0x4, R6 ;  /* 0x00000004452e7825 */ /* 0x000fc600078e0206 */
[----:B------:R-:W-:Y:S01]  /*12b70*/  LDGSTS.E [R3+0x17680], desc[UR76][R24.64], !P6 ;  /* 0x1768000018037fae */ /* 0x000fe2000f1a104c */
[----:B------:R-:W-:-:S03]  /*12b80*/  IMAD.WIDE R42, R69, 0x4, R8 ;  /* 0x00000004452a7825 */ /* 0x000fc600078e0208 */
[----:B------:R2:W-:Y:S01]  /*12b90*/  LDGSTS.E [R3+0x17700], desc[UR76][R22.64], !P6 ;  /* 0x1770000016037fae */ /* 0x0005e2000f1a104c */
[----:B------:R-:W-:-:S03]  /*12ba0*/  IMAD.WIDE R40, R69, 0x4, R10 ;  /* 0x0000000445287825 */ /* 0x000fc600078e020a */
[----:B------:R3:W-:Y:S01]  /*12bb0*/  LDGSTS.E [R3+0x17780], desc[UR76][R20.64], !P6 ;  /* 0x1778000014037fae */ /* 0x0007e2000f1a104c */
[----:B------:R-:W-:Y:S01]  /*12bc0*/  ISETP.GE.U32.AND P6, PT, R68, 0x7fffff1f, PT ;  /* 0x7fffff1f4400780c */ /* 0x000fe20003fc6070 */
[----:B------:R-:W-:Y:S02]  /*12bd0*/  IMAD R68, R202, 0x61, RZ ;  /* 0x00000061ca447824 */ /* 0x000fe400078e02ff */
[----:B------:R-:W-:Y:S01]  /*12be0*/  STL.64 [R1+0x68], R26 ;  /* 0x0000681a01007387 */ /* 0x000fe20000100a00 */
[----:B------:R-:W-:-:S03]  /*12bf0*/  IMAD.WIDE R38, R69, 0x4, R12 ;  /* 0x0000000445267825 */ /* 0x000fc600078e020c */
[----:B------:R2:W-:Y:S01]  /*12c00*/  STL.64 [R1+0xe58], R22 ;  /* 0x000e581601007387 */ /* 0x0005e20000100a00 */
[----:B------:R-:W-:-:S03]  /*12c10*/  IMAD.WIDE R34, R68, 0x4, R6 ;  /* 0x0000000444227825 */ /* 0x000fc600078e0206 */
[----:B------:R4:W-:Y:S01]  /*12c20*/  STL.64 [R1+0xe50], R24 ;  /* 0x000e501801007387 */ /* 0x0009e20000100a00 */
[----:B------:R-:W-:-:S03]  /*12c30*/  IMAD.WIDE R32, R68, 0x4, R8 ;  /* 0x0000000444207825 */ /* 0x000fc600078e0208 */
[----:B------:R-:W-:Y:S01]  /*12c40*/  STL.64 [R1+0x5be8], R54 ;  /* 0x005be83601007387 */ /* 0x000fe20000100a00 */
[----:B------:R-:W-:-:S03]  /*12c50*/  IMAD.WIDE R30, R68, 0x4, R10 ;  /* 0x00000004441e7825 */ /* 0x000fc600078e020a */
[----:B------:R3:W-:Y:S01]  /*12c60*/  STL.64 [R1+0xe48], R20 ;  /* 0x000e481401007387 */ /* 0x0007e20000100a00 */
[----:B--2---:R-:W-:-:S03]  /*12c70*/  IMAD.WIDE R22, R68, 0x4, R4 ;  /* 0x0000000444167825 */ /* 0x004fc600078e0204 */
[----:B------:R-:W-:Y:S01]  /*12c80*/  STL.64 [R1+0x5bf0], R52 ;  /* 0x005bf03401007387 */ /* 0x000fe20000100a00 */
[----:B----4-:R-:W-:-:S03]  /*12c90*/  IMAD.WIDE R24, R68, 0x4, R16 ;  /* 0x0000000444187825 */ /* 0x010fc600078e0210 */
[----:B------:R-:W-:Y:S01]  /*12ca0*/  STL.64 [R1+0x5bf8], R50 ;  /* 0x005bf83201007387 */ /* 0x000fe20000100a00 */
[----:B------:R-:W-:-:S03]  /*12cb0*/  IMAD.WIDE R28, R68, 0x4, R12 ;  /* 0x00000004441c7825 */ /* 0x000fc600078e020c */
[----:B------:R-:W-:Y:S01]  /*12cc0*/  STL.64 [R1+0x5c00], R48 ;  /* 0x005c003001007387 */ /* 0x000fe20000100a00 */
[----:B------:R-:W-:-:S03]  /*12cd0*/  IMAD.WIDE R26, R68, 0x4, R14 ;  /* 0x00000004441a7825 */ /* 0x000fc600078e020e */
[----:B------:R-:W-:Y:S01]  /*12ce0*/  LDGSTS.E [R3+0x18400], desc[UR76][R22.64], !P6 ;  /* 0x1840000016037fae */ /* 0x000fe2000f1a104c */
[----:B---3--:R-:W-:-:S03]  /*12cf0*/  IMAD.WIDE R20, R68, 0x4, R18 ;  /* 0x0000000444147825 */ /* 0x008fc600078e0212 */
[----:B------:R-:W-:Y:S01]  /*12d00*/  STL.64 [R1+0xe68], R24 ;  /* 0x000e681801007387 */ /* 0x000fe20000100a00 */
[----:B------:R-:W-:-:S03]  /*12d10*/  IMAD.WIDE R36, R69, 0x4, R14 ;  /* 0x0000000445247825 */ /* 0x000fc600078e020e */
[----:B------:R-:W-:Y:S01]  /*12d20*/  LDGSTS.E [R3+0x18480], desc[UR76][R34.64], !P6 ;  /* 0x1848000022037fae */ /* 0x000fe2000f1a104c */
[----:B------:R-:W-:-:S03]  /*12d30*/  VIADD R68, R73, 0xffffff96 ;  /* 0xffffff9649447836 */ /* 0x000fc60000000000 */
[----:B------:R2:W-:Y:S04]  /*12d40*/  STL.64 [R1+0xe60], R32 ;  /* 0x000e602001007387 */ /* 0x0005e80000100a00 */
[----:B------:R2:W-:Y:S04]  /*12d50*/  LDGSTS.E [R3+0x18500], desc[UR76][R32.64], !P6 ;  /* 0x1850000020037fae */ /* 0x0005e8000f1a104c */
[----:B------:R3:W-:Y:S04]  /*12d60*/  LDGSTS.E [R3+0x18580], desc[UR76][R30.64], !P6 ;  /* 0x185800001e037fae */ /* 0x0007e8000f1a104c */
[----:B------:R4:W-:Y:S01]  /*12d70*/  LDGSTS.E [R3+0x18600], desc[UR76][R28.64], !P6 ;  /* 0x186000001c037fae */ /* 0x0009e2000f1a104c */
[----:B--2---:R-:W-:-:S03]  /*12d80*/  IMAD.WIDE R32, R69, 0x4, R4 ;  /* 0x0000000445207825 */ /* 0x004fc600078e0204 */
[----:B------:R-:W-:Y:S04]  /*12d90*/  LDGSTS.E [R3+0x18680], desc[UR76][R26.64], !P6 ;  /* 0x186800001a037fae */ /* 0x000fe8000f1a104c */
[----:B------:R2:W-:Y:S04]  /*12da0*/  LDGSTS.E [R3+0x18700], desc[UR76][R24.64], !P6 ;  /* 0x1870000018037fae */ /* 0x0005e8000f1a104c */
[----:B------:R1:W-:Y:S01]  /*12db0*/  LDGSTS.E [R3+0x18780], desc[UR76][R20.64], !P6 ;  /* 0x1878000014037fae */ /* 0x0003e2000f1a104c */
[----:B------:R-:W-:Y:S01]  /*12dc0*/  ISETP.GE.U32.AND P6, PT, R70, 0x7fffff13, PT ;  /* 0x7fffff134600780c */ /* 0x000fe20003fc6070 */
[----:B------:R-:W-:-:S02]  /*12dd0*/  IMAD R70, R202, 0x6d, RZ ;  /* 0x0000006dca467824 */ /* 0x000fc400078e02ff */
[----:B------:R1:W-:Y:S04]  /*12de0*/  STL.64 [R1+0xd98], R34 ;  /* 0x000d982201007387 */ /* 0x0003e80000100a00 */
[----:B------:R2:W-:Y:S04]  /*12df0*/  LDGSTS.E [R3+0x19400], desc[UR76][R32.64], !P4 ;  /* 0x1940000020037fae */ /* 0x0005e8000e1a104c */
[----:B------:R3:W-:Y:S01]  /*12e00*/  STL.64 [R1+0xd90], R30 ;  /* 0x000d901e01007387 */ /* 0x0007e20000100a00 */
[----:B-1----:R-:W-:-:S03]  /*12e10*/  IMAD.WIDE R34, R69, 0x4, R16 ;  /* 0x0000000445227825 */ /* 0x002fc600078e0210 */
[----:B------:R-:W-:Y:S04]  /*12e20*/  LDGSTS.E [R3+0x19480], desc[UR76][R46.64], !P4 ;  /* 0x194800002e037fae */ /* 0x000fe8000e1a104c */
[----:B------:R-:W-:Y:S01]  /*12e30*/  LDGSTS.E [R3+0x19500], desc[UR76][R42.64], !P4 ;  /* 0x195000002a037fae */ /* 0x000fe2000e1a104c */
[----:B---3--:R-:W-:-:S03]  /*12e40*/  IMAD.WIDE R30, R69, 0x4, R18 ;  /* 0x00000004451e7825 */ /* 0x008fc600078e0212 */
[----:B------:R-:W-:Y:S01]  /*12e50*/  LDGSTS.E [R3+0x19580], desc[UR76][R40.64], !P4 ;  /* 0x1958000028037fae */ /* 0x000fe2000e1a104c */
[----:B------:R-:W-:-:S03]  /*12e60*/  VIADD R69, R71, 0xffffff8a ;  /* 0xffffff8a47457836 */ /* 0x000fc60000000000 */
[----:B------:R-:W-:Y:S01]  /*12e70*/  LDGSTS.E [R3+0x19600], desc[UR76][R38.64], !P4 ;  /* 0x1960000026037fae */ /* 0x000fe2000e1a104c */
[----:B------:R-:W-:Y:S01]  /*12e80*/  IADD3 R71, PT, PT, R72, -0x72, RZ ;  /* 0xffffff8e48477810 */ /* 0x000fe20007ffe0ff */
[----:B------:R-:W-:Y:S02]  /*12e90*/  IMAD.WIDE R72, R80, 0x4, R6 ;  /* 0x0000000450487825 */ /* 0x000fe400078e0206 */
[----:B------:R-:W-:Y:S04]  /*12ea0*/  LDGSTS.E [R3+0x19680], desc[UR76][R36.64], !P4 ;  /* 0x1968000024037fae */ /* 0x000fe8000e1a104c */
[----:B------:R-:W-:Y:S04]  /*12eb0*/  LDGSTS.E [R3+0x19700], desc[UR76][R34.64], !P4 ;  /* 0x1970000022037fae */ /* 0x000fe8000e1a104c */
[----:B------:R1:W-:Y:S01]  /*12ec0*/  LDGSTS.E [R3+0x19780], desc[UR76][R30.64], !P4 ;  /* 0x197800001e037fae */ /* 0x0003e2000e1a104c */
[----:B------:R-:W-:Y:S01]  /*12ed0*/  ISETP.GE.U32.AND P4, PT, R68, 0x7fffff17, PT ;  /* 0x7fffff174400780c */ /* 0x000fe20003f86070 */
[----:B------:R-:W-:-:S02]  /*12ee0*/  IMAD R68, R202, 0x69, RZ ;  /* 0x00000069ca447824 */ /* 0x000fc400078e02ff */
[----:B------:R4:W-:Y:S02]  /*12ef0*/  STL.64 [R1+0xd88], R28 ;  /* 0x000d881c01007387 */ /* 0x0009e40000100a00 */
[C---:B------:R-:W-:Y:S02]  /*12f00*/  IMAD.WIDE R50, R68.reuse, 0x4, R4 ;  /* 0x0000000444327825 */ /* 0x040fe400078e0204 */
[----:B------:R-:W-:Y:S02]  /*12f10*/  STL.64 [R1+0x5d98], R22 ;  /* 0x005d981601007387 */ /* 0x000fe40000100a00 */
[C---:B------:R-:W-:Y:S02]  /*12f20*/  IMAD.WIDE R48, R68.reuse, 0x4, R6 ;  /* 0x0000000444307825 */ /* 0x040fe400078e0206 */
[----:B------:R3:W-:Y:S02]  /*12f30*/  STL.64 [R1+0xd80], R26 ;  /* 0x000d801a01007387 */ /* 0x0007e40000100a00 */
[----:B------:R-:W-:-:S02]  /*12f40*/  IMAD.WIDE R44, R68, 0x4, R8 ;  /* 0x00000004442c7825 */ /* 0x000fc400078e0208 */
[----:B------:R1:W-:Y:S02]  /*12f50*/  STL.64 [R1+0xd78], R20 ;  /* 0x000d781401007387 */ /* 0x0003e40000100a00 */
[C---:B----4-:R-:W-:Y:S02]  /*12f60*/  IMAD.WIDE R28, R68.reuse, 0x4, R10 ;  /* 0x00000004441c7825 */ /* 0x050fe400078e020a */
[----:B------:R4:W-:Y:S02]  /*12f70*/  STL.64 [R1+0x5da0], R32 ;  /* 0x005da02001007387 */ /* 0x0009e40000100a00 */
[C---:B--2---:R-:W-:Y:S02]  /*12f80*/  IMAD.WIDE R24, R68.reuse, 0x4, R14 ;  /* 0x0000000444187825 */ /* 0x044fe400078e020e */
[----:B------:R-:W-:Y:S02]  /*12f90*/  STL.64 [R1+0x5b00], R46 ;  /* 0x005b002e01007387 */ /* 0x000fe40000100a00 */
[----:B---3--:R-:W-:-:S02]  /*12fa0*/  IMAD.WIDE R26, R68, 0x4, R12 ;  /* 0x00000004441a7825 */ /* 0x008fc400078e020c */
[----:B------:R-:W-:Y:S02]  /*12fb0*/  LDGSTS.E [R3+0x1a400], desc[UR76][R50.64], !P4 ;  /* 0x1a40000032037fae */ /* 0x000fe4000e1a104c */
[C---:B------:R-:W-:Y:S02]  /*12fc0*/  IMAD.WIDE R22, R68.reuse, 0x4, R16 ;  /* 0x0000000444167825 */ /* 0x040fe400078e0210 */
[----:B------:R-:W-:Y:S02]  /*12fd0*/  STL.64 [R1+0x5b08], R42 ;  /* 0x005b082a01007387 */ /* 0x000fe40000100a00 */
[----:B-1----:R-:W-:Y:S02]  /*12fe0*/  IMAD.WIDE R20, R68, 0x4, R18 ;  /* 0x0000000444147825 */ /* 0x002fe400078e0212 */
[----:B------:R-:W-:Y:S02]  /*12ff0*/  LDGSTS.E [R3+0x1a480], desc[UR76][R48.64], !P4 ;  /* 0x1a48000030037fae */ /* 0x000fe4000e1a104c */
[----:B----4-:R-:W-:-:S02]  /*13000*/  IMAD.WIDE R32, R70, 0x4, R6 ;  /* 0x0000000446207825 */ /* 0x010fc400078e0206 */
[----:B------:R-:W-:Y:S04]  /*13010*/  STL.64 [R1+0x5b10], R40 ;  /* 0x005b102801007387 */ /* 0x000fe80000100a00 */
[----:B------:R-:W-:Y:S04]  /*13020*/  LDGSTS.E [R3+0x1a500], desc[UR76][R44.64], !P4 ;  /* 0x1a5000002c037fae */ /* 0x000fe8000e1a104c */
[----:B------:R-:W-:Y:S04]  /*13030*/  STL.64 [R1+0x5b18], R38 ;  /* 0x005b182601007387 */ /* 0x000fe80000100a00 */
[----:B------:R-:W-:Y:S04]  /*13040*/  LDGSTS.E [R3+0x1a580], desc[UR76][R28.64], !P4 ;  /* 0x1a5800001c037fae */ /* 0x000fe8000e1a104c */
[----:B------:R-:W-:Y:S04]  /*13050*/  STL.64 [R1+0x5b20], R36 ;  /* 0x005b202401007387 */ /* 0x000fe80000100a00 */
[----:B------:R-:W-:Y:S04]  /*13060*/  LDGSTS.E [R3+0x1a600], desc[UR76][R26.64], !P4 ;  /* 0x1a6000001a037fae */ /* 0x000fe8000e1a104c */
[----:B------:R-:W-:Y:S04]  /*13070*/  STL.64 [R1+0x5b28], R34 ;  /* 0x005b282201007387 */ /* 0x000fe80000100a00 */
[----:B------:R-:W-:Y:S04]  /*13080*/  LDGSTS.E [R3+0x1a680], desc[UR76][R24.64], !P4 ;  /* 0x1a68000018037fae */ /* 0x000fe8000e1a104c */
[----:B------:R1:W-:Y:S04]  /*13090*/  STL.64 [R1+0x5b30], R30 ;  /* 0x005b301e01007387 */ /* 0x0003e80000100a00 */
[----:B------:R2:W-:Y:S04]  /*130a0*/  LDGSTS.E [R3+0x1a700], desc[UR76][R22.64], !P4 ;  /* 0x1a70000016037fae */ /* 0x0005e8000e1a104c */
[----:B------:R-:W-:Y:S04]  /*130b0*/  STL.64 [R1+0x8], R50 ;  /* 0x0000083201007387 */ /* 0x000fe80000100a00 */
[----:B------:R3:W-:Y:S01]  /*130c0*/  LDGSTS.E [R3+0x1a780], desc[UR76][R20.64], !P4 ;  /* 0x1a78000014037fae */ /* 0x0007e2000e1a104c */
[----:B------:R-:W-:Y:S01]  /*130d0*/  ISETP.GE.U32.AND P4, PT, R69, 0x7fffff0b, PT ;  /* 0x7fffff0b4500780c */ /* 0x000fe20003f86070 */
[----:B------:R-:W-:-:S02]  /*130e0*/  IMAD.WIDE R68, R70, 0x4, R4 ;  /* 0x0000000446447825 */ /* 0x000fc400078e0204 */
[----:B------:R2:W-:Y:S02]  /*130f0*/  STL.64 [R1+0xe98], R22 ;  /* 0x000e981601007387 */ /* 0x0005e40000100a00 */
[C---:B-1----:R-:W-:Y:S02]  /*13100*/  IMAD.WIDE R30, R70.reuse, 0x4, R8 ;  /* 0x00000004461e7825 */ /* 0x042fe400078e0208 */
[----:B------:R-:W-:Y:S04]  /*13110*/  STL.64 [R1+0xe90], R44 ;  /* 0x000e902c01007387 */ /* 0x000fe80000100a00 */
[----:B------:R-:W-:Y:S04]  /*13120*/  STL.64 [R1+0xba8], R48 ;  /* 0x000ba83001007387 */ /* 0x000fe80000100a00 */
[----:B------:R1:W-:Y:S01]  /*13130*/  STL.64 [R1+0xba0], R28 ;  /* 0x000ba01c01007387 */ /* 0x0003e20000100a00 */
[----:B--2---:R-:W-:-:S03]  /*13140*/  IMAD.WIDE R22, R70, 0x4, R16 ;  /* 0x0000000446167825 */ /* 0x004fc600078e0210 */
[----:B------:R2:W-:Y:S04]  /*13150*/  STL.64 [R1+0xb98], R26 ;  /* 0x000b981a01007387 */ /* 0x0005e80000100a00 */
[----:B------:R4:W-:Y:S01]  /*13160*/  STL.64 [R1+0xb90], R24 ;  /* 0x000b901801007387 */ /* 0x0009e20000100a00 */
[----:B-1----:R-:W-:-:S03]  /*13170*/  IMAD.WIDE R28, R70, 0x4, R10 ;  /* 0x00000004461c7825 */ /* 0x002fc600078e020a */
[----:B------:R-:W-:Y:S01]  /*13180*/  LDGSTS.E [R3+0x1b400], desc[UR76][R68.64], !P6 ;  /* 0x1b40000044037fae */ /* 0x000fe2000f1a104c */
[----:B--2---:R-:W-:-:S03]  /*13190*/  IMAD.WIDE R26, R70, 0x4, R12 ;  /* 0x00000004461a7825 */ /* 0x004fc600078e020c */
[----:B------:R3:W-:Y:S01]  /*131a0*/  STL.64 [R1+0xb88], R20 ;  /* 0x000b881401007387 */ /* 0x0007e20000100a00 */
[----:B----4-:R-:W-:-:S03]  /*131b0*/  IMAD.WIDE R24, R70, 0x4, R14 ;  /* 0x0000000446187825 */ /* 0x010fc600078e020e */
[----:B------:R-:W-:Y:S04]  /*131c0*/  LDGSTS.E [R3+0x1b480], desc[UR76][R32.64], !P6 ;  /* 0x1b48000020037fae */ /* 0x000fe8000f1a104c */
[----:B------:R-:W-:Y:S01]  /*131d0*/  LDGSTS.E [R3+0x1b500], desc[UR76][R30.64], !P6 ;  /* 0x1b5000001e037fae */ /* 0x000fe2000f1a104c */
[----:B---3--:R-:W-:-:S03]  /*131e0*/  IMAD.WIDE R20, R70, 0x4, R18 ;  /* 0x0000000446147825 */ /* 0x008fc600078e0212 */
[----:B------:R-:W-:Y:S04]  /*131f0*/  LDGSTS.E [R3+0x1b580], desc[UR76][R28.64], !P6 ;  /* 0x1b5800001c037fae */ /* 0x000fe8000f1a104c */
[----:B------:R-:W-:Y:S04]  /*13200*/  LDGSTS.E [R3+0x1b600], desc[UR76][R26.64], !P6 ;  /* 0x1b6000001a037fae */ /* 0x000fe8000f1a104c */
[----:B------:R-:W-:Y:S04]  /*13210*/  LDGSTS.E [R3+0x1b680], desc[UR76][R24.64], !P6 ;  /* 0x1b68000018037fae */ /* 0x000fe8000f1a104c */
[----:B------:R1:W-:Y:S04]  /*13220*/  LDGSTS.E [R3+0x1b700], desc[UR76][R22.64], !P6 ;  /* 0x1b70000016037fae */ /* 0x0003e8000f1a104c */
[----:B------:R2:W-:Y:S01]  /*13230*/  LDGSTS.E [R3+0x1b780], desc[UR76][R20.64], !P6 ;  /* 0x1b78000014037fae */ /* 0x0005e2000f1a104c */
[----:B------:R-:W-:Y:S01]  /*13240*/  ISETP.GE.U32.AND P6, PT, R71, 0x7fffff0f, PT ;  /* 0x7fffff0f4700780c */ /* 0x000fe20003fc6070 */
[----:B------:R-:W-:-:S02]  /*13250*/  IMAD.WIDE R70, R80, 0x4, R4 ;  /* 0x0000000450467825 */ /* 0x000fc400078e0204 */
[----:B------:R1:W-:Y:S04]  /*13260*/  STL.64 [R1+0xeb0], R22 ;  /* 0x000eb01601007387 */ /* 0x0003e80000100a00 */
[----:B------:R-:W-:Y:S04]  /*13270*/  STL.64 [R1+0xea8], R30 ;  /* 0x000ea81e01007387 */ /* 0x000fe80000100a00 */
[----:B------:R-:W-:Y:S04]  /*13280*/  STL.64 [R1+0xae8], R32 ;  /* 0x000ae82001007387 */ /* 0x000fe80000100a00 */
[----:B------:R-:W-:Y:S01]  /*13290*/  STL.64 [R1+0xae0], R28 ;  /* 0x000ae01c01007387 */ /* 0x000fe20000100a00 */
[----:B-1----:R-:W-:-:S03]  /*132a0*/  IMAD.WIDE R22, R80, 0x4, R8 ;  /* 0x0000000450167825 */ /* 0x002fc600078e0208 */
[----:B------:R-:W-:Y:S04]  /*132b0*/  STL.64 [R1+0xad8], R26 ;  /* 0x000ad81a01007387 */ /* 0x000fe80000100a00 */
[----:B------:R-:W-:Y:S04]  /*132c0*/  STL.64 [R1+0x5da8], R68 ;  /* 0x005da84401007387 */ /* 0x000fe80000100a00 */
[----:B------:R-:W-:Y:S04]  /*132d0*/  STL.64 [R1+0xad0], R24 ;  /* 0x000ad01801007387 */ /* 0x000fe80000100a00 */
[----:B------:R2:W-:Y:S04]  /*132e0*/  STL.64 [R1+0xac8], R20 ;  /* 0x000ac81401007387 */ /* 0x0005e80000100a00 */
[----:B------:R-:W-:Y:S04]  /*132f0*/  LDGSTS.E [R3+0x1c400], desc[UR76][R70.64], !P6 ;  /* 0x1c40000046037fae */ /* 0x000fe8000f1a104c */
[----:B------:R-:W-:Y:S01]  /*13300*/  LDGSTS.E [R3+0x1c480], desc[UR76][R72.64], !P6 ;  /* 0x1c48000048037fae */ /* 0x000fe2000f1a104c */
[----:B--2---:R-:W-:-:S03]  /*13310*/  IMAD.WIDE R20, R80, 0x4, R16 ;  /* 0x0000000450147825 */ /* 0x004fc600078e0210 */
[----:B------:R-:W-:Y:S01]  /*13320*/  LDGSTS.E [R3+0x1c500], desc[UR76][R22.64], !P6 ;  /* 0x1c50000016037fae */ /* 0x000fe2000f1a104c */
[----:B------:R-:W-:-:S03]  /*13330*/  IMAD.WIDE R80, R80, 0x4, R18 ;  /* 0x0000000450507825 */ /* 0x000fc600078e0212 */
[----:B------:R-:W-:Y:S04]  /*13340*/  LDGSTS.E [R3+0x1c580], desc[UR76][R74.64], !P6 ;  /* 0x1c5800004a037fae */ /* 0x000fe8000f1a104c */
[----:B------:R-:W-:Y:S04]  /*13350*/  LDGSTS.E [R3+0x1c600], desc[UR76][R76.64], !P6 ;  /* 0x1c6000004c037fae */ /* 0x000fe8000f1a104c */
[----:B------:R-:W-:Y:S04]  /*13360*/  LDGSTS.E [R3+0x1c680], desc[UR76][R78.64], !P6 ;  /* 0x1c6800004e037fae */ /* 0x000fe8000f1a104c */
[----:B------:R1:W-:Y:S04]  /*13370*/  LDGSTS.E [R3+0x1c700], desc[UR76][R20.64], !P6 ;  /* 0x1c70000014037fae */ /* 0x0003e8000f1a104c */
[----:B------:R-:W-:Y:S01]  /*13380*/  LDGSTS.E [R3+0x1c780], desc[UR76][R80.64], !P6 ;  /* 0x1c78000050037fae */ /* 0x000fe2000f1a104c */
[----:B------:R-:W-:Y:S01]  /*13390*/  ISETP.GE.U32.AND P6, PT, R82, 0x7fffff03, PT ;  /* 0x7fffff035200780c */ /* 0x000fe20003fc6070 */
[----:B------:R-:W-:-:S02]  /*133a0*/  IMAD.WIDE R82, R92, 0x4, R4 ;  /* 0x000000045c527825 */ /* 0x000fc400078e0204 */
[----:B------:R1:W-:Y:S04]  /*133b0*/  STL.64 [R1+0xec8], R20 ;  /* 0x000ec81401007387 */ /* 0x0003e80000100a00 */
[----:B------:R2:W-:Y:S04]  /*133c0*/  STL.64 [R1+0xec0], R22 ;  /* 0x000ec01601007387 */ /* 0x0005e80000100a00 */
[----:B------:R-:W-:Y:S01]  /*133d0*/  LDGSTS.E [R3+0x1d400], desc[UR76][R82.64], !P4 ;  /* 0x1d40000052037fae */ /* 0x000fe2000e1a104c */
[----:B-1----:R-:W-:-:S03]  /*133e0*/  IMAD.WIDE R20, R92, 0x4, R16 ;  /* 0x000000045c147825 */ /* 0x002fc600078e0210 */
[----:B------:R-:W-:Y:S01]  /*133f0*/  LDGSTS.E [R3+0x1d480], desc[UR76][R84.64], !P4 ;  /* 0x1d48000054037fae */ /* 0x000fe2000e1a104c */
[----:B--2---:R-:W-:-:S03]  /*13400*/  IMAD.WIDE R22, R92, 0x4, R8 ;  /* 0x000000045c167825 */ /* 0x004fc600078e0208 */
[----:B------:R-:W-:Y:S01]  /*13410*/  STL.64 [R1+0x5db0], R70 ;  /* 0x005db04601007387 */ /* 0x000fe20000100a00 */
[----:B------:R-:W-:-:S03]  /*13420*/  IMAD.WIDE R92, R92, 0x4, R18 ;  /* 0x000000045c5c7825 */ /* 0x000fc600078e0212 */
[----:B------:R-:W-:Y:S04]  /*13430*/  LDGSTS.E [R3+0x1d500], desc[UR76][R22.64], !P4 ;  /* 0x1d50000016037fae */ /* 0x000fe8000e1a104c */
[----:B------:R-:W-:Y:S04]  /*13440*/  LDGSTS.E [R3+0x1d580], desc[UR76][R86.64], !P4 ;  /* 0x1d58000056037fae */ /* 0x000fe8000e1a104c */
[----:B------:R-:W-:Y:S04]  /*13450*/  LDGSTS.E [R3+0x1d600], desc[UR76][R88.64], !P4 ;  /* 0x1d60000058037fae */ /* 0x000fe8000e1a104c */
[----:B------:R-:W-:Y:S04]  /*13460*/  LDGSTS.E [R3+0x1d680], desc[UR76][R90.64], !P4 ;  /* 0x1d6800005a037fae */ /* 0x000fe8000e1a104c */
[----:B------:R1:W-:Y:S04]  /*13470*/  LDGSTS.E [R3+0x1d700], desc[UR76][R20.64], !P4 ;  /* 0x1d70000014037fae */ /* 0x0003e8000e1a104c */
[----:B------:R-:W-:Y:S01]  /*13480*/  LDGSTS.E [R3+0x1d780], desc[UR76][R92.64], !P4 ;  /* 0x1d7800005c037fae */ /* 0x000fe2000e1a104c */
[----:B------:R-:W-:Y:S01]  /*13490*/  ISETP.GE.U32.AND P4, PT, R94, 0x7fffff07, PT ;  /* 0x7fffff075e00780c */ /* 0x000fe20003f86070 */
[----:B------:R-:W-:-:S02]  /*134a0*/  IMAD.WIDE R94, R104, 0x4, R4 ;  /* 0x00000004685e7825 */ /* 0x000fc400078e0204 */
[----:B------:R-:W-:Y:S04]  /*134b0*/  STL.64 [R1+0x5ad0], R72 ;  /* 0x005ad04801007387 */ /* 0x000fe80000100a00 */
[----:B------:R-:W-:Y:S04]  /*134c0*/  STL.64 [R1+0x5ad8], R74 ;  /* 0x005ad84a01007387 */ /* 0x000fe80000100a00 */
[----:B------:R-:W-:Y:S04]  /*134d0*/  STL.64 [R1+0x5ae0], R76 ;  /* 0x005ae04c01007387 */ /* 0x000fe80000100a00 */
[----:B------:R-:W-:Y:S04]  /*134e0*/  STL.64 [R1+0x5ae8], R78 ;  /* 0x005ae84e01007387 */ /* 0x000fe80000100a00 */
[----:B------:R-:W-:Y:S04]  /*134f0*/  STL.64 [R1+0x5af0], R80 ;  /* 0x005af05001007387 */ /* 0x000fe80000100a00 */
        /* <DEDUP_REMOVED lines=10> */
[----:B------:R-:W-:Y:S04]  /*135a0*/  STL.64 [R1+0x5af8], R84 ;  /* 0x005af85401007387 */ /* 0x000fe80000100a00 */
[----:B------:R-:W-:Y:S04]  /*135b0*/  LDGSTS.E [R3+0x1e600], desc[UR76][R100.64], !P4 ;  /* 0x1e60000064037fae */ /* 0x000fe8000e1a104c */
[----:B------:R-:W-:Y:S04]  /*135c0*/  STL.64 [R1+0x5b38], R86 ;  /* 0x005b385601007387 */ /* 0x000fe80000100a00 */
[----:B------:R-:W-:Y:S04]  /*135d0*/  LDGSTS.E [R3+0x1e680], desc[UR76][R102.64], !P4 ;  /* 0x1e68000066037fae */ /* 0x000fe8000e1a104c */
[----:B------:R-:W-:Y:S04]  /*135e0*/  STL.64 [R1+0x5b40], R88 ;  /* 0x005b405801007387 */ /* 0x000fe80000100a00 */
[----:B------:R1:W-:Y:S04]  /*135f0*/  LDGSTS.E [R3+0x1e700], desc[UR76][R20.64], !P4 ;  /* 0x1e70000014037fae */ /* 0x0003e8000e1a104c */
[----:B------:R-:W-:Y:S04]  /*13600*/  STL.64 [R1+0x5b48], R90 ;  /* 0x005b485a01007387 */ /* 0x000fe80000100a00 */
[----:B------:R-:W-:Y:S01]  /*13610*/  LDGSTS.E [R3+0x1e780], desc[UR76][R104.64], !P4 ;  /* 0x1e78000068037fae */ /* 0x000fe2000e1a104c */
[----:B------:R-:W-:Y:S01]  /*13620*/  ISETP.GE.U32.AND P4, PT, R106, 0x7fffff76, PT ;  /* 0x7fffff766a00780c */ /* 0x000fe20003f86070 */
[----:B------:R-:W-:-:S02]  /*13630*/  IMAD.WIDE R106, R116, 0x4, R4 ;  /* 0x00000004746a7825 */ /* 0x000fc400078e0204 */
        /* <DEDUP_REMOVED lines=16> */
[----:B------:R-:W-:-:S02]  /*13740*/  IMAD.SHL.U32 R118, R202, 0x2, RZ ;  /* 0x00000002ca767824 */ /* 0x000fc400078e00ff */
[----:B------:R-:W-:Y:S02]  /*13750*/  STL.64 [R1+0x5b58], R96 ;  /* 0x005b586001007387 */ /* 0x000fe40000100a00 */
[C---:B------:R-:W-:Y:S02]  /*13760*/  IMAD.WIDE R30, R118.reuse, 0x4, R4 ;  /* 0x00000004761e7825 */ /* 0x040fe400078e0204 */
[----:B------:R-:W-:Y:S02]  /*13770*/  STL.64 [R1+0x5b60], R98 ;  /* 0x005b606201007387 */ /* 0x000fe40000100a00 */
[C---:B------:R-:W-:Y:S02]  /*13780*/  IMAD.WIDE R34, R118.reuse, 0x4, R6 ;  /* 0x0000000476227825 */ /* 0x040fe400078e0206 */
[----:B------:R-:W-:Y:S02]  /*13790*/  STL.64 [R1+0x5b68], R100 ;  /* 0x005b686401007387 */ /* 0x000fe40000100a00 */
[----:B------:R-:W-:-:S02]  /*137a0*/  IMAD.WIDE R32, R118, 0x4, R8 ;  /* 0x0000000476207825 */ /* 0x000fc400078e0208 */
[----:B------:R-:W-:Y:S02]  /*137b0*/  STL.64 [R1+0x5b70], R102 ;  /* 0x005b706601007387 */ /* 0x000fe40000100a00 */
[C---:B------:R-:W-:Y:S02]  /*137c0*/  IMAD.WIDE R28, R118.reuse, 0x4, R10 ;  /* 0x00000004761c7825 */ /* 0x040fe400078e020a */
[----:B------:R-:W-:Y:S02]  /*137d0*/  STL.64 [R1+0x5b78], R104 ;  /* 0x005b786801007387 */ /* 0x000fe40000100a00 */
[C---:B------:R-:W-:Y:S02]  /*137e0*/  IMAD.WIDE R26, R118.reuse, 0x4, R12 ;  /* 0x00000004761a7825 */ /* 0x040fe400078e020c */
[----:B------:R1:W-:Y:S02]  /*137f0*/  STL.64 [R1+0xf10], R20 ;  /* 0x000f101401007387 */ /* 0x0003e40000100a00 */
[----:B------:R-:W-:-:S02]  /*13800*/  IMAD.WIDE R24, R118, 0x4, R14 ;  /* 0x0000000476187825 */ /* 0x000fc400078e020e */
[----:B------:R2:W-:Y:S04]  /*13810*/  STL.64 [R1+0xf08], R22 ;  /* 0x000f081601007387 */ /* 0x0005e80000100a00 */
[----:B------:R-:W-:Y:S04]  /*13820*/  LDGSTS.E [R250+0x800], desc[UR76][R30.64], !P6 ;  /* 0x008000001efa7fae */ /* 0x000fe8000f1a104c */
[----:B------:R3:W-:Y:S01]  /*13830*/  LDGSTS.E [R250+0x880], desc[UR76][R34.64], !P6 ;  /* 0x0088000022fa7fae */ /* 0x0007e2000f1a104c */
[----:B-1----:R-:W-:-:S03]  /*13840*/  IMAD.WIDE R20, R118, 0x4, R18 ;  /* 0x0000000476147825 */ /* 0x002fc600078e0212 */
        /* <DEDUP_REMOVED lines=11> */
[----:B------:R-:W-:Y:S04]  /*13900*/  STL.64 [R1+0x5dc8], R106 ;  /* 0x005dc86a01007387 */ /* 0x000fe80000100a00 */
[----:B------:R-:W-:Y:S04]  /*13910*/  STL.64 [R1+0x5b80], R108 ;  /* 0x005b806c01007387 */ /* 0x000fe80000100a00 */
[----:B------:R-:W-:Y:S04]  /*13920*/  STL.64 [R1+0x5b88], R110 ;  /* 0x005b886e01007387 */ /* 0x000fe80000100a00 */
[----:B------:R-:W-:Y:S04]  /*13930*/  STL.64 [R1+0x5b90], R112 ;  /* 0x005b907001007387 */ /* 0x000fe80000100a00 */
[----:B------:R-:W-:Y:S04]  /*13940*/  STL.64 [R1+0x5b98], R114 ;  /* 0x005b987201007387 */ /* 0x000fe80000100a00 */
[----:B------:R-:W-:Y:S04]  /*13950*/  STL.64 [R1+0x5ba0], R116 ;  /* 0x005ba07401007387 */ /* 0x000fe80000100a00 */
[----:B------:R3:W-:Y:S04]  /*13960*/  STL.64 [R1+0xa00], R34 ;  /* 0x000a002201007387 */ /* 0x0007e80000100a00 */
[----:B------:R1:W-:Y:S04]  /*13970*/  STL.64 [R1+0x9f8], R32 ;  /* 0x0009f82001007387 */ /* 0x0003e80000100a00 */
        /* <DEDUP_REMOVED lines=9> */
[----:B-1----:R-:W-:-:S03]  /*13a10*/  IMAD.WIDE R24, R118, 0x4, R14 ;  /* 0x0000000476187825 */ /* 0x002fc600078e020e */
[----:B------:R1:W-:Y:S01]  /*13a20*/  STL.64 [R1+0x9d0], R20 ;  /* 0x0009d01401007387 */ /* 0x0003e20000100a00 */
[----:B--2---:R-:W-:-:S03]  /*13a30*/  IMAD.WIDE R22, R118, 0x4, R16 ;  /* 0x0000000476167825 */ /* 0x004fc600078e0210 */
[----:B------:R2:W-:Y:S04]  /*13a40*/  LDGSTS.E [R250+0x1880], desc[UR76][R34.64], !P6 ;  /* 0x0188000022fa7fae */ /* 0x0005e8000f1a104c */
[----:B------:R3:W-:Y:S01]  /*13a50*/  STL.64 [R1+0x908], R36 ;  /* 0x0009082401007387 */ /* 0x0007e20000100a00 */
[----:B-1----:R-:W-:-:S03]  /*13a60*/  IMAD.WIDE R20, R118, 0x4, R18 ;  /* 0x0000000476147825 */ /* 0x002fc600078e0212 */
[----:B------:R1:W-:Y:S01]  /*13a70*/  LDGSTS.E [R250+0x1900], desc[UR76][R32.64], !P6 ;  /* 0x0190000020fa7fae */ /* 0x0003e2000f1a104c */
[----:B------:R-:W-:-:S03]  /*13a80*/  VIADD R118, R121, 0xfffffff1 ;  /* 0xfffffff179767836 */ /* 0x000fc60000000000 */
[----:B------:R2:W-:Y:S01]  /*13a90*/  STL.64 [R1+0x900], R34 ;  /* 0x0009002201007387 */ /* 0x0005e20000100a00 */
[----:B------:R-:W4:Y:S01]  /*13aa0*/  LDC R121, c[0x0][0x3a0] ;  /* 0x0000e800ff797b82 */ /* 0x000f220000000800 */
[C---:B---3--:R-:W-:Y:S02]  /*13ab0*/  IMAD.WIDE R36, R119.reuse, 0x4, R4 ;  /* 0x0000000477247825 */ /* 0x048fe400078e0204 */
[----:B------:R3:W-:Y:S04]  /*13ac0*/  LDGSTS.E [R250+0x1980], desc[UR76][R28.64], !P6 ;  /* 0x019800001cfa7fae */ /* 0x0007e8000f1a104c */
        /* <DEDUP_REMOVED lines=15> */
[----:B------:R-:W4:Y:S01]  /*13bc0*/  LDC R122, c[0x0][0x3a0] ;  /* 0x0000e800ff7a7b82 */ /* 0x000f220000000800 */
[C---:B--2---:R-:W-:Y:S01]  /*13bd0*/  IMAD.WIDE R24, R119.reuse, 0x4, R14 ;  /* 0x0000000477187825 */ /* 0x044fe200078e020e */
        /* <DEDUP_REMOVED lines=26> */
[----:B------:R1:W-:Y:S01]  /*13d80*/  LDGSTS.E [R250+0x3800], desc[UR76][R36.64], !P4 ;  /* 0x0380000024fa7fae */ /* 0x0003e2000e1a104c */
[----:B---3--:R-:W-:-:S03]  /*13d90*/  IMAD.WIDE R24, R118, 0x4, R14 ;  /* 0x0000000476187825 */ /* 0x008fc600078e020e */
[----:B------:R3:W-:Y:S01]  /*13da0*/  STL.64 [R1+0x7d0], R20 ;  /* 0x0007d01401007387 */ /* 0x0007e20000100a00 */
[----:B--2---:R-:W-:-:S03]  /*13db0*/  IMAD.WIDE R22, R118, 0x4, R16 ;  /* 0x0000000476167825 */ /* 0x004fc600078e0210 */
        /* <DEDUP_REMOVED lines=20> */
[----:B-1----:R-:W-:Y:S01]  /*13f00*/  IMAD.WIDE R26, R119, 0x4, R12 ;  /* 0x00000004771a7825 */ /* 0x002fe200078e020c */
[----:B------:R-:W-:Y:S02]  /*13f10*/  ISETP.GE.U32.AND P4, PT, R120, 0x7fffff66, PT ;  /* 0x7fffff667800780c */ /* 0x000fe40003f86070 */
[----:B------:R3:W-:Y:S01]  /*13f20*/  STL.64 [R1+0x6d8], R22 ;  /* 0x0006d81601007387 */ /* 0x0007e20000100a00 */
[----:B----4-:R-:W-:Y:S02]  /*13f30*/  IADD3 R120, PT, PT, R121, -0x23, RZ ;  /* 0xffffffdd79787810 */ /* 0x010fe40007ffe0ff */
[----:B------:R-:W1:Y:S01]  /*13f40*/  LDC R121, c[0x0][0x3a0] ;  /* 0x0000e800ff797b82 */ /* 0x000e620000000800 */
[C---:B--2---:R-:W-:Y:S01]  /*13f50*/  IMAD.WIDE R24, R119.reuse, 0x4, R14 ;  /* 0x0000000477187825 */ /* 0x044fe200078e020e */
        /* <DEDUP_REMOVED lines=19> */
[----:B---3--:R-:W-:-:S03]  /*14090*/  IMAD.WIDE R34, R118, 0x4, R6 ;  /* 0x0000000476227825 */ /* 0x008fc600078e0206 */
[----:B------:R2:W-:Y:S01]  /*140a0*/  STL.64 [R1+0x5e8], R26 ;  /* 0x0005e81a01007387 */ /* 0x0005e20000100a00 */
[----:B-1----:R-:W-:-:S03]  /*140b0*/  IMAD.WIDE R32, R118, 0x4, R8 ;  /* 0x0000000476207825 */ /* 0x002fc600078e0208 */
[----:B------:R1:W-:Y:S01]  /*140c0*/  STL.64 [R1+0x5e0], R24 ;  /* 0x0005e01801007387 */ /* 0x0003e20000100a00 */
[----:B----4-:R-:W-:-:S03]  /*140d0*/  IMAD.WIDE R28, R118, 0x4, R10 ;  /* 0x00000004761c7825 */ /* 0x010fc600078e020a */
        /* <DEDUP_REMOVED lines=85> */
[----:B----4-:R-:W-:Y:S02]  /*14630*/  IADD3 R120, PT, PT, R122, -0x33, RZ ;  /* 0xffffffcd7a787810 */ /* 0x010fe40007ffe0ff */
        /* <DEDUP_REMOVED lines=253> */
[----:B------:R-:W-:Y:S01]  /*15610*/  LDGSTS.E [R250+0x11800], desc[UR76][R36.64], !P6 ;  /* 0x1180000024fa7fae */ /* 0x000fe2000f1a104c */
[----:B--2---:R-:W-:-:S03]  /*15620*/  IMAD.WIDE R24, R118, 0x4, R14 ;  /* 0x0000000476187825 */ /* 0x004fc600078e020e */
[----:B------:R1:W-:Y:S01]  /*15630*/  STL.64 [R1+0x14c0], R20 ;  /* 0x0014c01401007387 */ /* 0x0003e20000100a00 */
[----:B---3--:R-:W-:-:S03]  /*15640*/  IMAD.WIDE R22, R118, 0x4, R16 ;  /* 0x0000000476167825 */ /* 0x008fc600078e0210 */
[----:B------:R2:W-:Y:S04]  /*15650*/  LDGSTS.E [R250+0x11880], desc[UR76][R34.64], !P6 ;  /* 0x1188000022fa7fae */ /* 0x0005e8000f1a104c */
[----:B------:R-:W-:Y:S01]  /*15660*/  STL.64 [R1+0x128], R36 ;  /* 0x0001282401007387 */ /* 0x000fe20000100a00 */
[----:B-1----:R-:W-:-:S03]  /*15670*/  IMAD.WIDE R20, R118, 0x4, R18 ;  /* 0x0000000476147825 */ /* 0x002fc600078e0212 */
[----:B------:R1:W-:Y:S01]  /*15680*/  LDGSTS.E [R250+0x11900], desc[UR76][R32.64], !P6 ;  /* 0x1190000020fa7fae */ /* 0x0003e2000f1a104c */
[----:B------:R-:W-:-:S03]  /*15690*/  VIADD R118, R122, 0xffffffb1 ;  /* 0xffffffb17a767836 */ /* 0x000fc60000000000 */
[----:B------:R2:W-:Y:S01]  /*156a0*/  STL.64 [R1+0x1410], R34 ;  /* 0x0014102201007387 */ /* 0x0005e20000100a00 */
[----:B------:R-:W3:Y:S03]  /*156b0*/  LDC R122, c[0x0][0x3a0] ;  /* 0x0000e800ff7a7b82 */ /* 0x000ee60000000800 */
        /* <DEDUP_REMOVED lines=12> */
[----:B-1----:R-:W-:Y:S01]  /*15780*/  IMAD.WIDE R26, R119, 0x4, R12 ;  /* 0x00000004771a7825 */ /* 0x002fe200078e020c */
[----:B------:R-:W-:Y:S02]  /*15790*/  ISETP.GE.U32.AND P6, PT, R120, 0x7fffff2e, PT ;  /* 0x7fffff2e7800780c */ /* 0x000fe40003fc6070 */
[----:B------:R1:W-:Y:S01]  /*157a0*/  STL.64 [R1+0x13e8], R22 ;  /* 0x0013e81601007387 */ /* 0x0003e20000100a00 */
[----:B------:R-:W-:Y:S02]  /*157b0*/  VIADD R120, R123, 0xffffffa5 ;  /* 0xffffffa57b787836 */ /* 0x000fe40000000000 */
[----:B------:R-:W3:Y:S01]  /*157c0*/  LDC R123, c[0x0][0x3a0] ;  /* 0x0000e800ff7b7b82 */ /* 0x000ee20000000800 */
[C---:B--2---:R-:W-:Y:S01]  /*157d0*/  IMAD.WIDE R24, R119.reuse, 0x4, R14 ;  /* 0x0000000477187825 */ /* 0x044fe200078e020e */
[----:B------:R-:W-:Y:S04]  /*157e0*/  LDGSTS.E [R250+0x12800], desc[UR76][R106.64], !P4 ;  /* 0x128000006afa7fae */ /* 0x000fe8000e1a104c */
[----:B------:R4:W-:Y:S01]  /*157f0*/  STL.64 [R1+0x13e0], R20 ;  /* 0x0013e01401007387 */ /* 0x0009e20000100a00 */
[----:B-1----:R-:W-:-:S03]  /*15800*/  IMAD.WIDE R22, R119, 0x4, R16 ;  /* 0x0000000477167825 */ /* 0x002fc600078e0210 */
        /* <DEDUP_REMOVED lines=15> */
[----:B------:R4:W-:Y:S01]  /*15900*/  STL.64 [R1+0x1320], R28 ;  /* 0x0013201c01007387 */ /* 0x0009e20000100a00 */
[----:B-1----:R-:W-:-:S03]  /*15910*/  IMAD.WIDE R34, R118, 0x4, R6 ;  /* 0x0000000476227825 */ /* 0x002fc600078e0206 */
[----:B------:R1:W-:Y:S01]  /*15920*/  STL.64 [R1+0x1318], R26 ;  /* 0x0013181a01007387 */ /* 0x0003e20000100a00 */
[----:B--2---:R-:W-:-:S03]  /*15930*/  IMAD.WIDE R32, R118, 0x4, R8 ;  /* 0x0000000476207825 */ /* 0x004fc600078e0208 */
[----:B------:R2:W-:Y:S01]  /*15940*/  STL.64 [R1+0x1310], R24 ;  /* 0x0013101801007387 */ /* 0x0005e20000100a00 */
[----:B----4-:R-:W-:-:S03]  /*15950*/  IMAD.WIDE R28, R118, 0x4, R10 ;  /* 0x00000004761c7825 */ /* 0x010fc600078e020a */
[----:B------:R-:W-:Y:S01]  /*15960*/  STL.64 [R1+0x5dd8], R106 ;  /* 0x005dd86a01007387 */ /* 0x000fe20000100a00 */
[----:B-1----:R-:W-:-:S03]  /*15970*/  IMAD.WIDE R26, R118, 0x4, R12 ;  /* 0x00000004761a7825 */ /* 0x002fc600078e020c */
[----:B------:R1:W-:Y:S01]  /*15980*/  STL.64 [R1+0x1308], R22 ;  /* 0x0013081601007387 */ /* 0x0003e20000100a00 */
[----:B--2---:R-:W-:-:S03]  /*15990*/  IMAD.WIDE R24, R118, 0x4, R14 ;  /* 0x0000000476187825 */ /* 0x004fc600078e020e */
[----:B------:R-:W-:Y:S04]  /*159a0*/  LDGSTS.E [R250+0x13800], desc[UR76][R94.64], !P4 ;  /* 0x138000005efa7fae */ /* 0x000fe8000e1a104c */
[----:B------:R2:W-:Y:S01]  /*159b0*/  STL.64 [R1+0x1300], R20 ;  /* 0x0013001401007387 */ /* 0x0005e20000100a00 */
[----:B-1----:R-:W-:-:S03]  /*159c0*/  IMAD.WIDE R22, R118, 0x4, R16 ;  /* 0x0000000476167825 */ /* 0x002fc600078e0210 */
        /* <DEDUP_REMOVED lines=18> */
[----:B------:R-:W-:Y:S04]  /*15af0*/  STL.64 [R1+0x5dd0], R94 ;  /* 0x005dd05e01007387 */ /* 0x000fe80000100a00 */
[----:B------:R1:W-:Y:S01]  /*15b00*/  LDGSTS.E [R250+0x13b80], desc[UR76][R20.64], !P4 ;  /* 0x13b8000014fa7fae */ /* 0x0003e2000e1a104c */
[C---:B--2---:R-:W-:Y:S01]  /*15b10*/  IMAD.WIDE R24, R119.reuse, 0x4, R14 ;  /* 0x0000000477187825 */ /* 0x044fe200078e020e */
[----:B------:R-:W-:Y:S02]  /*15b20*/  ISETP.GE.U32.AND P4, PT, R120, 0x7fffff26, PT ;  /* 0x7fffff267800780c */ /* 0x000fe40003f86070 */
[----:B------:R3:W-:Y:S01]  /*15b30*/  STL.64 [R1+0x1228], R22 ;  /* 0x0012281601007387 */ /* 0x0007e20000100a00 */
[----:B------:R-:W-:Y:S02]  /*15b40*/  IADD3 R120, PT, PT, R122, -0x63, RZ ;  /* 0xffffff9d7a787810 */ /* 0x000fe40007ffe0ff */
[----:B------:R-:W2:Y:S01]  /*15b50*/  LDC R122, c[0x0][0x3a0] ;  /* 0x0000e800ff7a7b82 */ /* 0x000ea20000000800 */
[----:B------:R-:W-:Y:S04]  /*15b60*/  LDGSTS.E [R250+0x14800], desc[UR76][R70.64], !P6 ;  /* 0x1480000046fa7fae */ /* 0x000fe8000f1a104c */
[----:B------:R1:W-:Y:S01]  /*15b70*/  STL.64 [R1+0x1220], R20 ;  /* 0x0012201401007387 */ /* 0x0003e20000100a00 */
[----:B---3--:R-:W-:-:S03]  /*15b80*/  IMAD.WIDE R22, R119, 0x4, R16 ;  /* 0x0000000477167825 */ /* 0x008fc600078e0210 */
[----:B------:R3:W-:Y:S04]  /*15b90*/  LDGSTS.E [R250+0x14880], desc[UR76][R34.64], !P6 ;  /* 0x1488000022fa7fae */ /* 0x0007e8000f1a104c */
[----:B------:R2:W-:Y:S01]  /*15ba0*/  LDGSTS.E [R250+0x14900], desc[UR76][R32.64], !P6 ;  /* 0x1490000020fa7fae */ /* 0x0005e2000f1a104c */
[----:B-1----:R-:W-:-:S03]  /*15bb0*/  IMAD.WIDE R20, R119, 0x4, R18 ;  /* 0x0000000477147825 */ /* 0x002fc600078e0212 */
        /* <DEDUP_REMOVED lines=11> */
[----:B------:R3:W-:Y:S02]  /*15c70*/  STL.64 [R1+0x1170], R34 ;  /* 0x0011702201007387 */ /* 0x0007e40000100a00 */
[C---:B------:R-:W-:Y:S02]  /*15c80*/  IMAD.WIDE R54, R118.reuse, 0x4, R6 ;  /* 0x0000000476367825 */ /* 0x040fe400078e0206 */
[----:B------:R2:W-:Y:S04]  /*15c90*/  STL.64 [R1+0x1168], R32 ;  /* 0x0011682001007387 */ /* 0x0005e80000100a00 */
[----:B------:R1:W-:Y:S04]  /*15ca0*/  STL.64 [R1+0x1160], R28 ;  /* 0x0011601c01007387 */ /* 0x0003e80000100a00 */
[----:B------:R4:W-:Y:S01]  /*15cb0*/  STL.64 [R1+0x1158], R26 ;  /* 0x0011581a01007387 */ /* 0x0009e20000100a00 */
[----:B---3--:R-:W-:-:S03]  /*15cc0*/  IMAD.WIDE R34, R118, 0x4, R8 ;  /* 0x0000000476227825 */ /* 0x008fc600078e0208 */
[----:B------:R3:W-:Y:S01]  /*15cd0*/  STL.64 [R1+0x1150], R24 ;  /* 0x0011501801007387 */ /* 0x0007e20000100a00 */
[----:B--2---:R-:W-:-:S03]  /*15ce0*/  IMAD.WIDE R32, R118, 0x4, R4 ;  /* 0x0000000476207825 */ /* 0x004fc600078e0204 */
[----:B------:R-:W-:Y:S01]  /*15cf0*/  STL.64 [R1+0x5de0], R70 ;  /* 0x005de04601007387 */ /* 0x000fe20000100a00 */
[----:B-1----:R-:W-:-:S03]  /*15d00*/  IMAD.WIDE R28, R118, 0x4, R10 ;  /* 0x00000004761c7825 */ /* 0x002fc600078e020a */
[----:B------:R1:W-:Y:S01]  /*15d10*/  STL.64 [R1+0x1148], R22 ;  /* 0x0011481601007387 */ /* 0x0003e20000100a00 */
[----:B----4-:R-:W-:-:S03]  /*15d20*/  IMAD.WIDE R26, R118, 0x4, R12 ;  /* 0x00000004761a7825 */ /* 0x010fc600078e020c */
[----:B------:R2:W-:Y:S01]  /*15d30*/  STL.64 [R1+0x1140], R20 ;  /* 0x0011401401007387 */ /* 0x0005e20000100a00 */
[----:B---3--:R-:W-:-:S03]  /*15d40*/  IMAD.WIDE R24, R118, 0x4, R14 ;  /* 0x0000000476187825 */ /* 0x008fc600078e020e */
[----:B------:R-:W-:Y:S04]  /*15d50*/  LDGSTS.E [R250+0x15800], desc[UR76][R32.64], !P6 ;  /* 0x1580000020fa7fae */ /* 0x000fe8000f1a104c */
[----:B------:R-:W-:Y:S01]  /*15d60*/  STL.64 [R1+0x1078], R34 ;  /* 0x0010782201007387 */ /* 0x000fe20000100a00 */
[----:B-1----:R-:W-:-:S03]  /*15d70*/  IMAD.WIDE R22, R118, 0x4, R16 ;  /* 0x0000000476167825 */ /* 0x002fc600078e0210 */
[----:B------:R-:W-:Y:S01]  /*15d80*/  LDGSTS.E [R250+0x15880], desc[UR76][R54.64], !P6 ;  /* 0x1588000036fa7fae */ /* 0x000fe2000f1a104c */
[----:B--2---:R-:W-:-:S03]  /*15d90*/  IMAD.WIDE R20, R118, 0x4, R18 ;  /* 0x0000000476147825 */ /* 0x004fc600078e0212 */
[----:B------:R1:W-:Y:S01]  /*15da0*/  STL.64 [R1+0x1070], R28 ;  /* 0x0010701c01007387 */ /* 0x0003e20000100a00 */
[----:B------:R-:W-:Y:S02]  /*15db0*/  VIADD R118, R123, 0xffffffa1 ;  /* 0xffffffa17b767836 */ /* 0x000fe40000000000 */
[----:B------:R-:W2:Y:S01]  /*15dc0*/  LDC R123, c[0x0][0x3a0] ;  /* 0x0000e800ff7b7b82 */ /* 0x000ea20000000800 */
[----:B------:R-:W-:Y:S04]  /*15dd0*/  LDGSTS.E [R250+0x15900], desc[UR76][R34.64], !P6 ;  /* 0x1590000022fa7fae */ /* 0x000fe8000f1a104c */
[----:B------:R3:W-:Y:S04]  /*15de0*/  STL.64 [R1+0x1068], R26 ;  /* 0x0010681a01007387 */ /* 0x0007e80000100a00 */
[----:B------:R1:W-:Y:S04]  /*15df0*/  LDGSTS.E [R250+0x15980], desc[UR76][R28.64], !P6 ;  /* 0x159800001cfa7fae */ /* 0x0003e8000f1a104c */
[----:B------:R4:W-:Y:S04]  /*15e00*/  STL.64 [R1+0x1060], R24 ;  /* 0x0010601801007387 */ /* 0x0009e80000100a00 */
[----:B------:R3:W-:Y:S04]  /*15e10*/  LDGSTS.E [R250+0x15a00], desc[UR76][R26.64], !P6 ;  /* 0x15a000001afa7fae */ /* 0x0007e8000f1a104c */
[----:B------:R-:W-:Y:S01]  /*15e20*/  STL.64 [R1+0x5de8], R32 ;  /* 0x005de82001007387 */ /* 0x000fe20000100a00 */
[----:B-1----:R-:W-:-:S03]  /*15e30*/  IMAD.WIDE R28, R119, 0x4, R6 ;  /* 0x00000004771c7825 */ /* 0x002fc600078e0206 */
[----:B------:R4:W-:Y:S04]  /*15e40*/  LDGSTS.E [R250+0x15a80], desc[UR76][R24.64], !P6 ;  /* 0x15a8000018fa7fae */ /* 0x0009e8000f1a104c */
[----:B------:R1:W-:Y:S01]  /*15e50*/  STL.64 [R1+0x1058], R22 ;  /* 0x0010581601007387 */ /* 0x0003e20000100a00 */
[----:B---3--:R-:W-:-:S03]  /*15e60*/  IMAD.WIDE R26, R119, 0x4, R14 ;  /* 0x00000004771a7825 */ /* 0x008fc600078e020e */
[----:B------:R1:W-:Y:S04]  /*15e70*/  LDGSTS.E [R250+0x15b00], desc[UR76][R22.64], !P6 ;  /* 0x15b0000016fa7fae */ /* 0x0003e8000f1a104c */
[----:B------:R3:W-:Y:S01]  /*15e80*/  LDGSTS.E [R250+0x15b80], desc[UR76][R20.64], !P6 ;  /* 0x15b8000014fa7fae */ /* 0x0007e2000f1a104c */
[----:B----4-:R-:W-:Y:S01]  /*15e90*/  IMAD.WIDE R24, R119, 0x4, R16 ;  /* 0x0000000477187825 */ /* 0x010fe200078e0210 */
[----:B------:R-:W-:Y:S02]  /*15ea0*/  ISETP.GE.U32.AND P6, PT, R120, 0x7fffff1e, PT ;  /* 0x7fffff1e7800780c */ /* 0x000fe40003fc6070 */
[----:B------:R3:W-:Y:S01]  /*15eb0*/  STL.64 [R1+0x1050], R20 ;  /* 0x0010501401007387 */ /* 0x0007e20000100a00 */
[----:B------:R-:W-:Y:S02]  /*15ec0*/  VIADD R120, R121, 0xffffff95 ;  /* 0xffffff9579787836 */ /* 0x000fe40000000000 */
[----:B------:R-:W4:Y:S01]  /*15ed0*/  LDC R121, c[0x0][0x3a0] ;  /* 0x0000e800ff797b82 */ /* 0x000f220000000800 */
[C---:B-1----:R-:W-:Y:S01]  /*15ee0*/  IMAD.WIDE R22, R119.reuse, 0x4, R4 ;  /* 0x0000000477167825 */ /* 0x042fe200078e0204 */
[----:B------:R-:W-:Y:S04]  /*15ef0*/  STL.64 [R1+0x5c98], R54 ;  /* 0x005c983601007387 */ /* 0x000fe80000100a00 */
[----:B------:R-:W-:Y:S01]  /*15f00*/  LDGSTS.E [R250+0x16800], desc[UR76][R22.64], !P4 ;  /* 0x1680000016fa7fae */ /* 0x000fe2000e1a104c */
[----:B---3--:R-:W-:-:S03]  /*15f10*/  IMAD.WIDE R20, R119, 0x4, R18 ;  /* 0x0000000477147825 */ /* 0x008fc600078e0212 */
[----:B------:R-:W-:Y:S01]  /*15f20*/  LDGSTS.E [R250+0x16880], desc[UR76][R28.64], !P4 ;  /* 0x168800001cfa7fae */ /* 0x000fe2000e1a104c */
[----:B------:R-:W-:-:S03]  /*15f30*/  IMAD R119, R202, 0x62, RZ ;  /* 0x00000062ca777824 */ /* 0x000fc600078e02ff */
        /* <DEDUP_REMOVED lines=15> */
[----:B------:R-:W-:Y:S01]  /*16030*/  STL.64 [R1+0xf80], R26 ;  /* 0x000f801a01007387 */ /* 0x000fe20000100a00 */
[----:B------:R-:W-:-:S03]  /*16040*/  IMAD.WIDE R44, R118, 0x4, R4 ;  /* 0x00000004762c7825 */ /* 0x000fc600078e0204 */
[----:B------:R-:W-:Y:S01]  /*16050*/  STL.64 [R1+0x5df0], R22 ;  /* 0x005df01601007387 */ /* 0x000fe20000100a00 */
[----:B------:R-:W-:-:S03]  /*16060*/  IMAD.WIDE R110, R118, 0x4, R6 ;  /* 0x00000004766e7825 */ /* 0x000fc600078e0206 */
[----:B------:R1:W-:Y:S01]  /*16070*/  STL.64 [R1+0xf78], R24 ;  /* 0x000f781801007387 */ /* 0x0003e20000100a00 */
[----:B------:R-:W-:-:S03]  /*16080*/  IMAD.WIDE R108, R118, 0x4, R8 ;  /* 0x00000004766c7825 */ /* 0x000fc600078e0208 */
[----:B------:R3:W-:Y:S01]  /*16090*/  STL.64 [R1+0xf70], R20 ;  /* 0x000f701401007387 */ /* 0x0007e20000100a00 */
[----:B------:R-:W-:-:S03]  /*160a0*/  IMAD.WIDE R104, R118, 0x4, R10 ;  /* 0x0000000476687825 */ /* 0x000fc600078e020a */
[----:B------:R-:W-:Y:S01]  /*160b0*/  LDGSTS.E [R250+0x17800], desc[UR76][R44.64], !P4 ;  /* 0x178000002cfa7fae */ /* 0x000fe2000e1a104c */
[----:B------:R-:W-:-:S03]  /*160c0*/  IMAD.WIDE R102, R118, 0x4, R12 ;  /* 0x0000000476667825 */ /* 0x000fc600078e020c */
[----:B------:R-:W-:Y:S01]  /*160d0*/  STL.64 [R1+0x5c40], R116 ;  /* 0x005c407401007387 */ /* 0x000fe20000100a00 */
[----:B-1----:R-:W-:-:S03]  /*160e0*/  IMAD.WIDE R24, R118, 0x4, R14 ;  /* 0x0000000476187825 */ /* 0x002fc600078e020e */
[----:B------:R-:W-:Y:S01]  /*160f0*/  LDGSTS.E [R250+0x17880], desc[UR76][R110.64], !P4 ;  /* 0x178800006efa7fae */ /* 0x000fe2000e1a104c */
[----:B------:R-:W-:-:S03]  /*16100*/  IMAD.WIDE R22, R118, 0x4, R16 ;  /* 0x0000000476167825 */ /* 0x000fc600078e0210 */
[----:B------:R-:W-:Y:S01]  /*16110*/  STL.64 [R1+0x5c48], R114 ;  /* 0x005c487201007387 */ /* 0x000fe20000100a00 */
[----:B---3--:R-:W-:-:S03]  /*16120*/  IMAD.WIDE R20, R118, 0x4, R18 ;  /* 0x0000000476147825 */ /* 0x008fc600078e0212 */
[----:B------:R-:W-:Y:S01]  /*16130*/  LDGSTS.E [R250+0x17900], desc[UR76][R108.64], !P4 ;  /* 0x179000006cfa7fae */ /* 0x000fe2000e1a104c */
[----:B------:R-:W-:-:S03]  /*16140*/  IMAD.WIDE R86, R119, 0x4, R18 ;  /* 0x0000000477567825 */ /* 0x000fc600078e0212 */
[----:B------:R-:W-:Y:S01]  /*16150*/  STL.64 [R1+0x5c50], R112 ;  /* 0x005c507001007387 */ /* 0x000fe20000100a00 */
[----:B------:R-:W-:Y:S02]  /*16160*/  VIADD R118, R122, 0xffffff91 ;  /* 0xffffff917a767836 */ /* 0x000fe40000000000 */
[----:B------:R-:W1:Y:S01]  /*16170*/  LDC R122, c[0x0][0x3a0] ;  /* 0x0000e800ff7a7b82 */ /* 0x000e620000000800 */
        /* <DEDUP_REMOVED lines=8> */
[----:B------:R3:W-:Y:S01]  /*16200*/  LDGSTS.E [R250+0x17b80], desc[UR76][R20.64], !P4 ;  /* 0x17b8000014fa7fae */ /* 0x0007e2000e1a104c */
[----:B------:R-:W-:-:S02]  /*16210*/  ISETP.GE.U32.AND P4, PT, R120, 0x7fffff16, PT ;  /* 0x7fffff167800780c */ /* 0x000fc40003f86070 */
[----:B--2---:R-:W-:Y:S01]  /*16220*/  IADD3 R120, PT, PT, R123, -0x73, RZ ;  /* 0xffffff8d7b787810 */ /* 0x004fe20007ffe0ff */
[----:B------:R-:W-:Y:S04]  /*16230*/  STL.64 [R1+0x5c08], R110 ;  /* 0x005c086e01007387 */ /* 0x000fe80000100a00 */
[----:B------:R-:W-:Y:S01]  /*16240*/  STL.64 [R1+0x5c10], R108 ;  /* 0x005c106c01007387 */ /* 0x000fe20000100a00 */
[----:B---3--:R-:W-:-:S03]  /*16250*/  IMAD.WIDE R20, R119, 0x4, R4 ;  /* 0x0000000477147825 */ /* 0x008fc600078e0204 */
[----:B------:R-:W-:Y:S01]  /*16260*/  STL.64 [R1+0x5c18], R104 ;  /* 0x005c186801007387 */ /* 0x000fe20000100a00 */
        /* <DEDUP_REMOVED lines=30> */
[----:B------:R-:W-:Y:S01]  /*16450*/  LDGSTS.E [R250+0x19800], desc[UR76][R56.64], !P5 ;  /* 0x1980000038fa7fae */ /* 0x000fe2000e9a104c */
[----:B------:R-:W-:-:S03]  /*16460*/  IMAD.WIDE R80, R118, 0x4, R14 ;  /* 0x0000000476507825 */ /* 0x000fc600078e020e */
[----:B------:R-:W-:Y:S01]  /*16470*/  STL.64 [R1+0x5bc8], R90 ;  /* 0x005bc85a01007387 */ /* 0x000fe20000100a00 */
[----:B------:R-:W-:-:S03]  /*16480*/  IMAD.WIDE R78, R118, 0x4, R16 ;  /* 0x00000004764e7825 */ /* 0x000fc600078e0210 */
[----:B------:R2:W-:Y:S01]  /*16490*/  LDGSTS.E [R250+0x19880], desc[UR76][R28.64], !P5 ;  /* 0x198800001cfa7fae */ /* 0x0005e2000e9a104c */
[----:B------:R-:W-:-:S03]  /*164a0*/  IMAD.WIDE R76, R118, 0x4, R18 ;  /* 0x00000004764c7825 */ /* 0x000fc600078e0212 */
[----:B------:R-:W-:Y:S01]  /*164b0*/  STL.64 [R1+0x5bd0], R88 ;  /* 0x005bd05801007387 */ /* 0x000fe20000100a00 */
[----:B----4-:R-:W-:Y:S02]  /*164c0*/  VIADD R118, R121, 0xffffff89 ;  /* 0xffffff8979767836 */ /* 0x010fe40000000000 */
[----:B-1----:R-:W-:Y:S01]  /*164d0*/  VIADD R121, R122, 0xffffff85 ;  /* 0xffffff857a797836 */ /* 0x002fe20000000000 */
[----:B------:R1:W-:Y:S01]  /*164e0*/  LDGSTS.E [R250+0x19900], desc[UR76][R26.64], !P5 ;  /* 0x199000001afa7fae */ /* 0x0003e2000e9a104c */
[----:B------:R-:W-:-:S03]  /*164f0*/  IMAD.WIDE R122, R134, 0x4, R6 ;  /* 0x00000004867a7825 */ /* 0x000fc600078e0206 */
[----:B------:R-:W-:Y:S04]  /*16500*/  STL.64 [R1+0x5bd8], R86 ;  /* 0x005bd85601007387 */ /* 0x000fe80000100a00 */
[----:B------:R3:W-:Y:S04]  /*16510*/  LDGSTS.E [R250+0x19980], desc[UR76][R24.64], !P5 ;  /* 0x1998000018fa7fae */ /* 0x0007e8000e9a104c */
[----:B------:R-:W-:Y:S04]  /*16520*/  STL.64 [R1+0x5e08], R56 ;  /* 0x005e083801007387 */ /* 0x000fe80000100a00 */
[----:B------:R-:W-:Y:S04]  /*16530*/  LDGSTS.E [R250+0x19a00], desc[UR76][R84.64], !P5 ;  /* 0x19a0000054fa7fae */ /* 0x000fe8000e9a104c */
[----:B------:R2:W-:Y:S04]  /*16540*/  STL.64 [R1+0x5be0], R28 ;  /* 0x005be01c01007387 */ /* 0x0005e80000100a00 */
[----:B------:R-:W-:Y:S04]  /*16550*/  LDGSTS.E [R250+0x19a80], desc[UR76][R80.64], !P5 ;  /* 0x19a8000050fa7fae */ /* 0x000fe8000e9a104c */
[----:B------:R1:W-:Y:S04]  /*16560*/  STL.64 [R1+0x5c28], R26 ;  /* 0x005c281a01007387 */ /* 0x0003e80000100a00 */
[----:B------:R-:W-:Y:S04]  /*16570*/  LDGSTS.E [R250+0x19b00], desc[UR76][R78.64], !P5 ;  /* 0x19b000004efa7fae */ /* 0x000fe8000e9a104c */
[----:B------:R3:W-:Y:S04]  /*16580*/  STL.64 [R1+0x5c30], R24 ;  /* 0x005c301801007387 */ /* 0x0007e80000100a00 */
[----:B------:R-:W-:Y:S01]  /*16590*/  LDGSTS.E [R250+0x19b80], desc[UR76][R76.64], !P5 ;  /* 0x19b800004cfa7fae */ /* 0x000fe2000e9a104c */
[----:B------:R-:W-:Y:S01]  /*165a0*/  ISETP.GE.U32.AND P5, PT, R120, 0x7fffff0e, PT ;  /* 0x7fffff0e7800780c */ /* 0x000fe20003fa6070 */
[----:B------:R-:W-:-:S02]  /*165b0*/  IMAD R120, R202, 0x6e, RZ ;  /* 0x0000006eca787824 */ /* 0x000fc400078e02ff */
[----:B------:R-:W-:Y:S02]  /*165c0*/  STL.64 [R1+0x5c38], R84 ;  /* 0x005c385401007387 */ /* 0x000fe40000100a00 */
[C---:B--2---:R-:W-:Y:S02]  /*165d0*/  IMAD.WIDE R28, R120.reuse, 0x4, R10 ;  /* 0x00000004781c7825 */ /* 0x044fe400078e020a */
[----:B------:R-:W-:Y:S02]  /*165e0*/  LDGSTS.E [R250+0x1a800], desc[UR76][R44.64], !P4 ;  /* 0x1a8000002cfa7fae */ /* 0x000fe4000e1a104c */
[C---:B-1----:R-:W-:Y:S02]  /*165f0*/  IMAD.WIDE R26, R120.reuse, 0x4, R12 ;  /* 0x00000004781a7825 */ /* 0x042fe400078e020c */
[----:B------:R-:W-:Y:S02]  /*16600*/  STL.64 [R1+0x5c58], R80 ;  /* 0x005c585001007387 */ /* 0x000fe40000100a00 */
[----:B---3--:R-:W-:-:S02]  /*16610*/  IMAD.WIDE R24, R120, 0x4, R14 ;  /* 0x0000000478187825 */ /* 0x008fc400078e020e */
[----:B------:R-:W-:Y:S02]  /*16620*/  LDGSTS.E [R250+0x1a880], desc[UR76][R42.64], !P4 ;  /* 0x1a8800002afa7fae */ /* 0x000fe4000e1a104c */
[----:B------:R-:W-:Y:S02]  /*16630*/  IMAD.WIDE R20, R120, 0x4, R18 ;  /* 0x0000000478147825 */ /* 0x000fe400078e0212 */
[----:B------:R-:W-:Y:S04]  /*16640*/  STL.64 [R1+0x5c60], R78 ;  /* 0x005c604e01007387 */ /* 0x000fe80000100a00 */
[----:B------:R-:W-:Y:S04]  /*16650*/  LDGSTS.E [R250+0x1a900], desc[UR76][R40.64], !P4 ;  /* 0x1a90000028fa7fae */ /* 0x000fe8000e1a104c */
[----:B------:R-:W-:Y:S04]  /*16660*/  STL.64 [R1+0x5c68], R76 ;  /* 0x005c684c01007387 */ /* 0x000fe80000100a00 */
[----:B------:R1:W-:Y:S04]  /*16670*/  LDGSTS.E [R250+0x1a980], desc[UR76][R38.64], !P4 ;  /* 0x1a98000026fa7fae */ /* 0x0003e8000e1a104c */
[----:B------:R-:W-:Y:S04]  /*16680*/  STL.64 [R1+0xa0], R44 ;  /* 0x0000a02c01007387 */ /* 0x000fe80000100a00 */
[----:B------:R-:W-:Y:S04]  /*16690*/  LDGSTS.E [R250+0x1aa00], desc[UR76][R36.64], !P4 ;  /* 0x1aa0000024fa7fae */ /* 0x000fe8000e1a104c */
[----:B------:R-:W-:Y:S04]  /*166a0*/  STL.64 [R1+0xb80], R42 ;  /* 0x000b802a01007387 */ /* 0x000fe80000100a00 */
[----:B------:R2:W-:Y:S04]  /*166b0*/  LDGSTS.E [R250+0x1aa80], desc[UR76][R34.64], !P4 ;  /* 0x1aa8000022fa7fae */ /* 0x0005e8000e1a104c */
[----:B------:R-:W-:Y:S04]  /*166c0*/  STL.64 [R1+0xb78], R40 ;  /* 0x000b782801007387 */ /* 0x000fe80000100a00 */
[----:B------:R3:W-:Y:S04]  /*166d0*/  LDGSTS.E [R250+0x1ab00], desc[UR76][R32.64], !P4 ;  /* 0x1ab0000020fa7fae */ /* 0x0007e8000e1a104c */
[----:B------:R1:W-:Y:S04]  /*166e0*/  STL.64 [R1+0xb70], R38 ;  /* 0x000b702601007387 */ /* 0x0003e80000100a00 */
[----:B------:R4:W-:Y:S01]  /*166f0*/  LDGSTS.E [R250+0x1ab80], desc[UR76][R22.64], !P4 ;  /* 0x1ab8000016fa7fae */ /* 0x0009e2000e1a104c */
[----:B------:R-:W-:Y:S01]  /*16700*/  ISETP.GE.U32.AND P4, PT, R118, 0x7fffff0a, PT ;  /* 0x7fffff0a7600780c */ /* 0x000fe20003f86070 */
[----:B------:R-:W-:-:S02]  /*16710*/  IMAD.WIDE R118, R120, 0x4, R4 ;  /* 0x0000000478767825 */ /* 0x000fc400078e0204 */
[----:B------:R-:W-:Y:S04]  /*16720*/  STL.64 [R1+0xb68], R36 ;  /* 0x000b682401007387 */ /* 0x000fe80000100a00 */
[----:B------:R2:W-:Y:S01]  /*16730*/  STL.64 [R1+0xb60], R34 ;  /* 0x000b602201007387 */ /* 0x0005e20000100a00 */
[----:B-1----:R-:W-:-:S03]  /*16740*/  IMAD.WIDE R38, R185, 0x4, R4 ;  /* 0x00000004b9267825 */ /* 0x002fc600078e0204 */
[----:B------:R3:W-:Y:S04]  /*16750*/  STL.64 [R1+0xb58], R32 ;  /* 0x000b582001007387 */ /* 0x0007e80000100a00 */
[----:B------:R4:W-:Y:S01]  /*16760*/  STL.64 [R1+0xb50], R22 ;  /* 0x000b501601007387 */ /* 0x0009e20000100a00 */
[----:B--2---:R-:W-:-:S03]  /*16770*/  IMAD.WIDE R34, R120, 0x4, R6 ;  /* 0x0000000478227825 */ /* 0x004fc600078e0206 */
[----:B------:R-:W-:Y:S01]  /*16780*/  LDGSTS.E [R250+0x1b800], desc[UR76][R118.64], !P6 ;  /* 0x1b80000076fa7fae */ /* 0x000fe2000f1a104c */
[----:B---3--:R-:W-:-:S03]  /*16790*/  IMAD.WIDE R32, R120, 0x4, R8 ;  /* 0x0000000478207825 */ /* 0x008fc600078e0208 */
[----:B------:R-:W-:Y:S01]  /*167a0*/  LDGSTS.E [R250+0x1b880], desc[UR76][R34.64], !P6 ;  /* 0x1b88000022fa7fae */ /* 0x000fe2000f1a104c */
[----:B----4-:R-:W-:-:S03]  /*167b0*/  IMAD.WIDE R22, R120, 0x4, R16 ;  /* 0x0000000478167825 */ /* 0x010fc600078e0210 */
[----:B------:R-:W-:Y:S04]  /*167c0*/  LDGSTS.E [R250+0x1b900], desc[UR76][R32.64], !P6 ;  /* 0x1b90000020fa7fae */ /* 0x000fe8000f1a104c */
[----:B------:R1:W-:Y:S04]  /*167d0*/  LDGSTS.E [R250+0x1b980], desc[UR76][R28.64], !P6 ;  /* 0x1b9800001cfa7fae */ /* 0x0003e8000f1a104c */
[----:B------:R2:W-:Y:S04]  /*167e0*/  LDGSTS.E [R250+0x1ba00], desc[UR76][R26.64], !P6 ;  /* 0x1ba000001afa7fae */ /* 0x0005e8000f1a104c */
[----:B------:R3:W-:Y:S04]  /*167f0*/  LDGSTS.E [R250+0x1ba80], desc[UR76][R24.64], !P6 ;  /* 0x1ba8000018fa7fae */ /* 0x0007e8000f1a104c */
[----:B------:R4:W-:Y:S04]  /*16800*/  LDGSTS.E [R250+0x1bb00], desc[UR76][R22.64], !P6 ;  /* 0x1bb0000016fa7fae */ /* 0x0009e8000f1a104c */
[----:B------:R1:W-:Y:S01]  /*16810*/  LDGSTS.E [R250+0x1bb80], desc[UR76][R20.64], !P6 ;  /* 0x1bb8000014fa7fae */ /* 0x0003e2000f1a104c */
[----:B------:R-:W-:Y:S01]  /*16820*/  ISETP.GE.U32.AND P6, PT, R121, 0x7fffff06, PT ;  /* 0x7fffff067900780c */ /* 0x000fe20003fc6070 */
[----:B------:R-:W-:-:S02]  /*16830*/  IMAD.WIDE R120, R134, 0x4, R4 ;  /* 0x0000000486787825 */ /* 0x000fc400078e0204 */
[----:B------:R-:W-:Y:S02]  /*16840*/  STL.64 [R1+0xac0], R34 ;  /* 0x000ac02201007387 */ /* 0x000fe40000100a00 */
[----:B------:R-:W-:Y:S02]  /*16850*/  IMAD.WIDE R134, R134, 0x4, R18 ;  /* 0x0000000486867825 */ /* 0x000fe400078e0212 */
[----:B------:R-:W-:Y:S04]  /*16860*/  LDGSTS.E [R250+0x1c800], desc[UR76][R120.64], !P5 ;  /* 0x1c80000078fa7fae */ /* 0x000fe8000e9a104c */
[----:B------:R-:W-:Y:S04]  /*16870*/  LDGSTS.E [R250+0x1c880], desc[UR76][R122.64], !P5 ;  /* 0x1c8800007afa7fae */ /* 0x000fe8000e9a104c */
[----:B------:R-:W-:Y:S04]  /*16880*/  LDGSTS.E [R250+0x1c900], desc[UR76][R124.64], !P5 ;  /* 0x1c9000007cfa7fae */ /* 0x000fe8000e9a104c */
[----:B------:R-:W-:Y:S04]  /*16890*/  LDGSTS.E [R250+0x1c980], desc[UR76][R126.64], !P5 ;  /* 0x1c9800007efa7fae */ /* 0x000fe8000e9a104c */
[----:B------:R-:W-:Y:S04]  /*168a0*/  LDGSTS.E [R250+0x1ca00], desc[UR76][R128.64], !P5 ;  /* 0x1ca0000080fa7fae */ /* 0x000fe8000e9a104c */
[----:B------:R-:W-:Y:S04]  /*168b0*/  LDGSTS.E [R250+0x1ca80], desc[UR76][R130.64], !P5 ;  /* 0x1ca8000082fa7fae */ /* 0x000fe8000e9a104c */
[----:B------:R-:W-:Y:S04]  /*168c0*/  LDGSTS.E [R250+0x1cb00], desc[UR76][R132.64], !P5 ;  /* 0x1cb0000084fa7fae */ /* 0x000fe8000e9a104c */
[----:B------:R-:W-:Y:S01]  /*168d0*/  LDGSTS.E [R250+0x1cb80], desc[UR76][R134.64], !P5 ;  /* 0x1cb8000086fa7fae */ /* 0x000fe2000e9a104c */
        /* <DEDUP_REMOVED lines=14> */
[----:B------:R1:W-:Y:S02]  /*169c0*/  STL.64 [R1+0xab0], R28 ;  /* 0x000ab01c01007387 */ /* 0x0003e40000100a00 */
[----:B------:R-:W-:Y:S02]  /*169d0*/  IMAD.WIDE R166, R166, 0x4, R18 ;  /* 0x00000004a6a67825 */ /* 0x000fe400078e0212 */
[----:B------:R2:W-:Y:S04]  /*169e0*/  STL.64 [R1+0xaa8], R26 ;  /* 0x000aa81a01007387 */ /* 0x0005e80000100a00 */
[----:B------:R3:W-:Y:S04]  /*169f0*/  STL.64 [R1+0xaa0], R24 ;  /* 0x000aa01801007387 */ /* 0x0007e80000100a00 */
[----:B------:R-:W-:Y:S04]  /*16a00*/  STL.64 [R1+0x5e10], R118 ;  /* 0x005e107601007387 */ /* 0x000fe80000100a00 */
[----:B------:R-:W-:Y:S04]  /*16a10*/  LDGSTS.E [R250+0x1e800], desc[UR76][R152.64], !P6 ;  /* 0x1e80000098fa7fae */ /* 0x000fe8000f1a104c */
[----:B------:R4:W-:Y:S04]  /*16a20*/  STL.64 [R1+0xa98], R22 ;  /* 0x000a981601007387 */ /* 0x0009e80000100a00 */
[----:B------:R-:W-:Y:S04]  /*16a30*/  LDGSTS.E [R250+0x1e880], desc[UR76][R154.64], !P6 ;  /* 0x1e8800009afa7fae */ /* 0x000fe8000f1a104c */
[----:B------:R1:W-:Y:S04]  /*16a40*/  STL.64 [R1+0xa90], R20 ;  /* 0x000a901401007387 */ /* 0x0003e80000100a00 */
[----:B------:R-:W-:Y:S04]  /*16a50*/  LDGSTS.E [R250+0x1e900], desc[UR76][R156.64], !P6 ;  /* 0x1e9000009cfa7fae */ /* 0x000fe8000f1a104c */
        /* <DEDUP_REMOVED lines=9> */
[----:B------:R-:W-:Y:S01]  /*16af0*/  LDGSTS.E [R250+0x1eb80], desc[UR76][R166.64], !P6 ;  /* 0x1eb80000a6fa7fae */ /* 0x000fe2000f1a104c */
[----:B------:R-:W-:Y:S01]  /*16b00*/  ISETP.GE.U32.AND P6, PT, R168, 0x7fffff79, PT ;  /* 0x7fffff79a800780c */ /* 0x000fe20003fc6070 */
[----:B------:R-:W-:-:S02]  /*16b10*/  IMAD.WIDE R168, R182, 0x4, R4 ;  /* 0x00000004b6a87825 */ /* 0x000fc400078e0204 */
[----:B------:R-:W-:Y:S02]  /*16b20*/  STL.64 [R1+0x59d8], R130 ;  /* 0x0059d88201007387 */ /* 0x000fe40000100a00 */
[----:B------:R-:W-:Y:S02]  /*16b30*/  IMAD.WIDE R182, R182, 0x4, R18 ;  /* 0x00000004b6b67825 */ /* 0x000fe400078e0212 */
[----:B------:R-:W-:Y:S04]  /*16b40*/  STL.64 [R1+0x59d0], R132 ;  /* 0x0059d08401007387 */ /* 0x000fe80000100a00 */
[----:B------:R-:W-:Y:S04]  /*16b50*/  STL.64 [R1+0x59c8], R134 ;  /* 0x0059c88601007387 */ /* 0x000fe80000100a00 */
[----:B------:R-:W-:Y:S04]  /*16b60*/  STL.64 [R1+0x5e20], R136 ;  /* 0x005e208801007387 */ /* 0x000fe80000100a00 */
[----:B------:R-:W-:Y:S04]  /*16b70*/  STL.64 [R1+0x5a00], R138 ;  /* 0x005a008a01007387 */ /* 0x000fe80000100a00 */
[----:B------:R-:W-:Y:S04]  /*16b80*/  STL.64 [R1+0x5a08], R140 ;  /* 0x005a088c01007387 */ /* 0x000fe80000100a00 */
        /* <DEDUP_REMOVED lines=17> */
[----:B------:R-:W-:-:S02]  /*16ca0*/  IMAD R184, R202, 0x3, RZ ;  /* 0x00000003cab87824 */ /* 0x000fc400078e02ff */
[----:B------:R-:W-:Y:S02]  /*16cb0*/  STL.64 [R1+0x5c80], R158 ;  /* 0x005c809e01007387 */ /* 0x000fe40000100a00 */
[C---:B-1----:R-:W-:Y:S02]  /*16cc0*/  IMAD.WIDE R28, R184.reuse, 0x4, R4 ;  /* 0x00000004b81c7825 */ /* 0x042fe400078e0204 */
[----:B------:R-:W-:Y:S02]  /*16cd0*/  STL.64 [R1+0x5c88], R160 ;  /* 0x005c88a001007387 */ /* 0x000fe40000100a00 */
[C---:B------:R-:W-:Y:S02]  /*16ce0*/  IMAD.WIDE R36, R184.reuse, 0x4, R6 ;  /* 0x00000004b8247825 */ /* 0x040fe400078e0206 */
[----:B------:R-:W-:Y:S02]  /*16cf0*/  STL.64 [R1+0x5c90], R162 ;  /* 0x005c90a201007387 */ /* 0x000fe40000100a00 */
[----:B------:R-:W-:-:S02]  /*16d00*/  IMAD.WIDE R34, R184, 0x4, R8 ;  /* 0x00000004b8227825 */ /* 0x000fc400078e0208 */
[----:B------:R-:W-:Y:S02]  /*16d10*/  STL.64 [R1+0x5ca0], R164 ;  /* 0x005ca0a401007387 */ /* 0x000fe40000100a00 */
[C---:B------:R-:W-:Y:S02]  /*16d20*/  IMAD.WIDE R32, R184.reuse, 0x4, R10 ;  /* 0x00000004b8207825 */ /* 0x040fe400078e020a */
[----:B------:R-:W-:Y:S02]  /*16d30*/  STL.64 [R1+0x5ca8], R166 ;  /* 0x005ca8a601007387 */ /* 0x000fe40000100a00 */
[C---:B--2---:R-:W-:Y:S02]  /*16d40*/  IMAD.WIDE R26, R184.reuse, 0x4, R12 ;  /* 0x00000004b81a7825 */ /* 0x044fe400078e020c */
[----:B------:R-:W-:Y:S02]  /*16d50*/  STL.64 [R1+0x5e30], R168 ;  /* 0x005e30a801007387 */ /* 0x000fe40000100a00 */
[----:B---3--:R-:W-:-:S02]  /*16d60*/  IMAD.WIDE R24, R184, 0x4, R14 ;  /* 0x00000004b8187825 */ /* 0x008fc400078e020e */
[----:B------:R-:W-:Y:S02]  /*16d70*/  STL.64 [R1+0x5cb0], R170 ;  /* 0x005cb0aa01007387 */ /* 0x000fe40000100a00 */
[C---:B----4-:R-:W-:Y:S02]  /*16d80*/  IMAD.WIDE R22, R184.reuse, 0x4, R16 ;  /* 0x00000004b8167825 */ /* 0x050fe400078e0210 */
[----:B------:R-:W-:Y:S02]  /*16d90*/  STL.64 [R1+0x5cb8], R172 ;  /* 0x005cb8ac01007387 */ /* 0x000fe40000100a00 */
[----:B------:R-:W-:Y:S02]  /*16da0*/  IMAD.WIDE R20, R184, 0x4, R18 ;  /* 0x00000004b8147825 */ /* 0x000fe400078e0212 */
[----:B------:R-:W-:Y:S02]  /*16db0*/  STL.64 [R1+0x5cc0], R174 ;  /* 0x005cc0ae01007387 */ /* 0x000fe40000100a00 */
[----:B------:R-:W-:-:S02]  /*16dc0*/  VIADD R184, R187, 0xffffffec ;  /* 0xffffffecbbb87836 */ /* 0x000fc40000000000 */
[----:B------:R-:W-:Y:S01]  /*16dd0*/  STL.64 [R1+0x5cc8], R176 ;  /* 0x005cc8b001007387 */ /* 0x000fe20000100a00 */
[----:B------:R-:W1:Y:S03]  /*16de0*/  LDC R187, c[0x0][0x3a0] ;  /* 0x0000e800ffbb7b82 */ /* 0x000e660000000800 */
[----:B------:R-:W-:Y:S04]  /*16df0*/  STL.64 [R1+0x5cd0], R178 ;  /* 0x005cd0b201007387 */ /* 0x000fe80000100a00 */
[----:B------:R-:W-:Y:S04]  /*16e00*/  LDGSTS.E [R251+0xc00], desc[UR76][R28.64], !P4 ;  /* 0x00c000001cfb7fae */ /* 0x000fe8000e1a104c */
[----:B------:R-:W-:Y:S04]  /*16e10*/  STL.64 [R1+0x5cd8], R180 ;  /* 0x005cd8b401007387 */ /* 0x000fe80000100a00 */
[----:B------:R2:W-:Y:S04]  /*16e20*/  LDGSTS.E [R251+0xc80], desc[UR76][R36.64], !P4 ;  /* 0x00c8000024fb7fae */ /* 0x0005e8000e1a104c */
[----:B------:R-:W-:Y:S04]  /*16e30*/  STL.64 [R1+0x5ce0], R182 ;  /* 0x005ce0b601007387 */ /* 0x000fe80000100a00 */
[----:B------:R3:W-:Y:S04]  /*16e40*/  LDGSTS.E [R251+0xd00], desc[UR76][R34.64], !P4 ;  /* 0x00d0000022fb7fae */ /* 0x0007e8000e1a104c */
[----:B------:R2:W-:Y:S04]  /*16e50*/  STL.64 [R1+0x9c0], R36 ;  /* 0x0009c02401007387 */ /* 0x0005e80000100a00 */
        /* <DEDUP_REMOVED lines=12> */
[C---:B-1----:R-:W-:Y:S01]  /*16f20*/  IMAD.WIDE R26, R185.reuse, 0x4, R12 ;  /* 0x00000004b91a7825 */ /* 0x042fe200078e020c */
[----:B------:R-:W-:Y:S02]  /*16f30*/  ISETP.GE.U32.AND P4, PT, R186, 0x7fffff71, PT ;  /* 0x7fffff71ba00780c */ /* 0x000fe40003f86070 */
[----:B------:R3:W-:Y:S01]  /*16f40*/  STL.64 [R1+0x998], R22 ;  /* 0x0009981601007387 */ /* 0x0007e20000100a00 */
[----:B------:R-:W-:Y:S02]  /*16f50*/  VIADD R186, R188, 0xffffffe8 ;  /* 0xffffffe8bcba7836 */ /* 0x000fe40000000000 */
        /* <DEDUP_REMOVED lines=55> */
[----:B------:R-:W-:Y:S02]  /*172d0*/  IADD3 R186, PT, PT, R187, -0x20, RZ ;  /* 0xffffffe0bbba7810 */ /* 0x000fe40007ffe0ff */
        /* <DEDUP_REMOVED lines=29> */
[----:B------:R-:W-:Y:S01]  /*174b0*/  LDGSTS.E [R251+0x4c00], desc[UR76][R38.64], !P6 ;  /* 0x04c0000026fb7fae */ /* 0x000fe2000f1a104c */
[----:B---3--:R-:W-:-:S03]  /*174c0*/  IMAD.WIDE R24, R184, 0x4, R14 ;  /* 0x00000004b8187825 */ /* 0x008fc600078e020e */
[----:B------:R2:W-:Y:S01]  /*174d0*/  STL.64 [R1+0x690], R20 ;  /* 0x0006901401007387 */ /* 0x0005e20000100a00 */
[----:B-1----:R-:W-:-:S03]  /*174e0*/  IMAD.WIDE R22, R184, 0x4, R16 ;  /* 0x00000004b8167825 */ /* 0x002fc600078e0210 */
[----:B------:R1:W-:Y:S04]  /*174f0*/  LDGSTS.E [R251+0x4c80], desc[UR76][R36.64], !P6 ;  /* 0x04c8000024fb7fae */ /* 0x0003e8000f1a104c */
[----:B------:R-:W-:Y:S01]  /*17500*/  STL.64 [R1+0x5c8], R38 ;  /* 0x0005c82601007387 */ /* 0x000fe20000100a00 */
[----:B--2---:R-:W-:-:S03]  /*17510*/  IMAD.WIDE R20, R184, 0x4, R18 ;  /* 0x00000004b8147825 */ /* 0x004fc600078e0212 */
[----:B------:R2:W-:Y:S01]  /*17520*/  LDGSTS.E [R251+0x4d00], desc[UR76][R34.64], !P6 ;  /* 0x04d0000022fb7fae */ /* 0x0005e2000f1a104c */
[----:B------:R-:W-:-:S03]  /*17530*/  VIADD R184, R188, 0xffffffdc ;  /* 0xffffffdcbcb87836 */ /* 0x000fc60000000000 */
[----:B------:R1:W-:Y:S01]  /*17540*/  STL.64 [R1+0x5c0], R36 ;  /* 0x0005c02401007387 */ /* 0x0003e20000100a00 */
[----:B------:R-:W3:Y:S03]  /*17550*/  LDC R188, c[0x0][0x3a0] ;  /* 0x0000e800ffbc7b82 */ /* 0x000ee60000000800 */
        /* <DEDUP_REMOVED lines=18> */
[----:B------:R-:W-:Y:S04]  /*17680*/  LDGSTS.E [R251+0x5c00], desc[UR76][R168.64], !P5 ;  /* 0x05c00000a8fb7fae */ /* 0x000fe8000e9a104c */
[----:B------:R1:W-:Y:S01]  /*17690*/  STL.64 [R1+0x590], R20 ;  /* 0x0005901401007387 */ /* 0x0003e20000100a00 */
[----:B--2---:R-:W-:-:S03]  /*176a0*/  IMAD.WIDE R22, R185, 0x4, R16 ;  /* 0x00000004b9167825 */ /* 0x004fc600078e0210 */
[----:B------:R2:W-:Y:S04]  /*176b0*/  LDGSTS.E [R251+0x5c80], desc[UR76][R36.64], !P5 ;  /* 0x05c8000024fb7fae */ /* 0x0005e8000e9a104c */
[----:B------:R2:W-:Y:S01]  /*176c0*/  LDGSTS.E [R251+0x5d00], desc[UR76][R34.64], !P5 ;  /* 0x05d0000022fb7fae */ /* 0x0005e2000e9a104c */
[----:B-1----:R-:W-:-:S03]  /*176d0*/  IMAD.WIDE R20, R185, 0x4, R18 ;  /* 0x00000004b9147825 */ /* 0x002fc600078e0212 */
        /* <DEDUP_REMOVED lines=22> */
[----:B------:R-:W-:Y:S01]  /*17840*/  LDGSTS.E [R251+0x6c00], desc[UR76][R152.64], !P4 ;  /* 0x06c0000098fb7fae */ /* 0x000fe2000e1a104c */
[----:B---3--:R-:W-:-:S03]  /*17850*/  MOV R168, R190 ;  /* 0x000000be00a87202 */ /* 0x008fc60000000f00 */
[----:B------:R1:W-:Y:S01]  /*17860*/  STL.64 [R1+0x490], R20 ;  /* 0x0004901401007387 */ /* 0x0003e20000100a00 */
[----:B------:R-:W3:Y:S01]  /*17870*/  LDC R190, c[0x0][0x3a0] ;  /* 0x0000e800ffbe7b82 */ /* 0x000ee20000000800 */
[----:B------:R-:W-:Y:S02]  /*17880*/  IMAD.MOV.U32 R169, RZ, RZ, R191 ;  /* 0x000000ffffa97224 */ /* 0x000fe400078e00bf */
[C---:B--2---:R-:W-:Y:S01]  /*17890*/  IMAD.WIDE R22, R184.reuse, 0x4, R16 ;  /* 0x00000004b8167825 */ /* 0x044fe200078e0210 */
[----:B------:R2:W-:Y:S04]  /*178a0*/  LDGSTS.E [R251+0x6c80], desc[UR76][R36.64], !P4 ;  /* 0x06c8000024fb7fae */ /* 0x0005e8000e1a104c */
[----:B------:R2:W-:Y:S01]  /*178b0*/  LDGSTS.E [R251+0x6d00], desc[UR76][R34.64], !P4 ;  /* 0x06d0000022fb7fae */ /* 0x0005e2000e1a104c */
[----:B-1----:R-:W-:-:S03]  /*178c0*/  IMAD.WIDE R20, R184, 0x4, R18 ;  /* 0x00000004b8147825 */ /* 0x002fc600078e0212 */
[----:B------:R2:W-:Y:S01]  /*178d0*/  STL.64 [R1+0x3c0], R36 ;  /* 0x0003c02401007387 */ /* 0x0005e20000100a00 */
[----:B------:R-:W-:-:S03]  /*178e0*/  VIADD R184, R187, 0xffffffd4 ;  /* 0xffffffd4bbb87836 */ /* 0x000fc60000000000 */
[----:B------:R1:W-:Y:S01]  /*178f0*/  LDGSTS.E [R251+0x6d80], desc[UR76][R32.64], !P4 ;  /* 0x06d8000020fb7fae */ /* 0x0003e2000e1a104c */
[----:B------:R-:W4:Y:S03]  /*17900*/  LDC R187, c[0x0][0x3a0] ;  /* 0x0000e800ffbb7b82 */ /* 0x000f260000000800 */
[----:B------:R1:W-:Y:S04]  /*17910*/  STL.64 [R1+0x3b8], R34 ;  /* 0x0003b82201007387 */ /* 0x0003e80000100a00 */
[----:B------:R1:W-:Y:S01]  /*17920*/  LDGSTS.E [R251+0x6e00], desc[UR76][R26.64], !P4 ;  /* 0x06e000001afb7fae */ /* 0x0003e2000e1a104c */
[----:B--2---:R-:W-:Y:S01]  /*17930*/  IMAD.WIDE R36, R185, 0x4, R6 ;  /* 0x00000004b9247825 */ /* 0x004fe200078e0206 */
[----:B---3--:R-:W-:-:S02]  /*17940*/  IADD3 R0, PT, PT, R190, -0x80, RZ ;  /* 0xffffff80be007810 */ /* 0x008fc40007ffe0ff */
[----:B------:R2:W-:Y:S01]  /*17950*/  STL.64 [R1+0x3b0], R32 ;  /* 0x0003b02001007387 */ /* 0x0005e20000100a00 */
[----:B------:R-:W-:-:S03]  /*17960*/  IMAD.WIDE R190, R200, 0x4, R8 ;  /* 0x00000004c8be7825 */ /* 0x000fc600078e0208 */
[----:B------:R3:W-:Y:S01]  /*17970*/  LDGSTS.E [R251+0x6e80], desc[UR76][R24.64], !P4 ;  /* 0x06e8000018fb7fae */ /* 0x0007e2000e1a104c */
[----:B-1----:R-:W-:-:S03]  /*17980*/  IMAD.WIDE R34, R185, 0x4, R8 ;  /* 0x00000004b9227825 */ /* 0x002fc600078e0208 */
[----:B------:R1:W-:Y:S04]  /*17990*/  STL.64 [R1+0x3a8], R26 ;  /* 0x0003a81a01007387 */ /* 0x0003e80000100a00 */
[----:B------:R3:W-:Y:S01]  /*179a0*/  LDGSTS.E [R251+0x6f00], desc[UR76][R22.64], !P4 ;  /* 0x06f0000016fb7fae */ /* 0x0007e2000e1a104c */
[----:B--2---:R-:W-:-:S03]  /*179b0*/  IMAD.WIDE R32, R185, 0x4, R10 ;  /* 0x00000004b9207825 */ /* 0x004fc600078e020a */
[----:B------:R3:W-:Y:S04]  /*179c0*/  STL.64 [R1+0x3a0], R24 ;  /* 0x0003a01801007387 */ /* 0x0007e80000100a00 */
[----:B------:R2:W-:Y:S01]  /*179d0*/  LDGSTS.E [R251+0x6f80], desc[UR76][R20.64], !P4 ;  /* 0x06f8000014fb7fae */ /* 0x0005e2000e1a104c */
[C---:B-1----:R-:W-:Y:S01]  /*179e0*/  IMAD.WIDE R26, R185.reuse, 0x4, R12 ;  /* 0x00000004b91a7825 */ /* 0x042fe200078e020c */
[----:B------:R-:W-:Y:S02]  /*179f0*/  ISETP.GE.U32.AND P4, PT, R186, 0x7fffff59, PT ;  /* 0x7fffff59ba00780c */ /* 0x000fe40003f86070 */
[----:B------:R1:W-:Y:S01]  /*17a00*/  STL.64 [R1+0x398], R22 ;  /* 0x0003981601007387 */ /* 0x0003e20000100a00 */
[----:B------:R-:W-:Y:S02]  /*17a10*/  IADD3 R186, PT, PT, R188, -0x30, RZ ;  /* 0xffffffd0bcba7810 */ /* 0x000fe40007ffe0ff */
[----:B------:R-:W4:Y:S01]  /*17a20*/  LDC R188, c[0x0][0x3a0] ;  /* 0x0000e800ffbc7b82 */ /* 0x000f220000000800 */
[C---:B---3--:R-:W-:Y:S01]  /*17a30*/  IMAD.WIDE R24, R185.reuse, 0x4, R14 ;  /* 0x00000004b9187825 */ /* 0x048fe200078e020e */
[----:B------:R-:W-:Y:S04]  /*17a40*/  LDGSTS.E [R251+0x7c00], desc[UR76][R136.64], !P6 ;  /* 0x07c0000088fb7fae */ /* 0x000fe8000f1a104c */
[----:B------:R2:W-:Y:S01]  /*17a50*/  STL.64 [R1+0x390], R20 ;  /* 0x0003901401007387 */ /* 0x0005e20000100a00 */
[----:B-1----:R-:W-:-:S03]  /*17a60*/  IMAD.WIDE R22, R185, 0x4, R16 ;  /* 0x00000004b9167825 */ /* 0x002fc600078e0210 */
        /* <DEDUP_REMOVED lines=24> */
[----:B---3--:R-:W-:-:S03]  /*17bf0*/  IMAD.WIDE R24, R184, 0x4, R14 ;  /* 0x00000004b8187825 */ /* 0x008fc600078e020e */
[----:B------:R1:W-:Y:S01]  /*17c00*/  STL.64 [R1+0x290], R20 ;  /* 0x0002901401007387 */ /* 0x0003e20000100a00 */
[----:B--2---:R-:W-:-:S03]  /*17c10*/  IMAD.WIDE R22, R184, 0x4, R16 ;  /* 0x00000004b8167825 */ /* 0x004fc600078e0210 */
[----:B------:R2:W-:Y:S04]  /*17c20*/  LDGSTS.E [R251+0x8c80], desc[UR76][R36.64], !P5 ;  /* 0x08c8000024fb7fae */ /* 0x0005e8000e9a104c */
[----:B------:R3:W-:Y:S01]  /*17c30*/  LDGSTS.E [R251+0x8d00], desc[UR76][R34.64], !P5 ;  /* 0x08d0000022fb7fae */ /* 0x0007e2000e9a104c */
[----:B-1----:R-:W-:-:S03]  /*17c40*/  IMAD.WIDE R20, R184, 0x4, R18 ;  /* 0x00000004b8147825 */ /* 0x002fc600078e0212 */
[----:B------:R2:W-:Y:S01]  /*17c50*/  STL.64 [R1+0x1f28], R36 ;  /* 0x001f282401007387 */ /* 0x0005e20000100a00 */
[----:B----4-:R-:W-:-:S03]  /*17c60*/  VIADD R184, R189, 0xffffffcc ;  /* 0xffffffccbdb87836 */ /* 0x010fc60000000000 */
[----:B------:R1:W-:Y:S01]  /*17c70*/  LDGSTS.E [R251+0x8d80], desc[UR76][R32.64], !P5 ;  /* 0x08d8000020fb7fae */ /* 0x0003e2000e9a104c */
[----:B------:R-:W4:Y:S03]  /*17c80*/  LDC R189, c[0x0][0x3a0] ;  /* 0x0000e800ffbd7b82 */ /* 0x000f260000000800 */
        /* <DEDUP_REMOVED lines=15> */
[----:B------:R-:W4:Y:S01]  /*17d80*/  LDC R187, c[0x0][0x3a0] ;  /* 0x0000e800ffbb7b82 */ /* 0x000f220000000800 */
[C---:B--2---:R-:W-:Y:S01]  /*17d90*/  IMAD.WIDE R24, R185.reuse, 0x4, R14 ;  /* 0x00000004b9187825 */ /* 0x044fe200078e020e */
        /* <DEDUP_REMOVED lines=26> */
[----:B------:R2:W-:Y:S01]  /*17f40*/  STL.64 [R1+0x1e18], R20 ;  /* 0x001e181401007387 */ /* 0x0005e20000100a00 */
[----:B---3--:R-:W-:-:S03]  /*17f50*/  IMAD.WIDE R24, R184, 0x4, R14 ;  /* 0x00000004b8187825 */ /* 0x008fc600078e020e */
[----:B------:R-:W-:Y:S01]  /*17f60*/  LDGSTS.E [R251+0xac00], desc[UR76][R56.64], !P6 ;  /* 0x0ac0000038fb7fae */ /* 0x000fe2000f1a104c */
[----:B-1----:R-:W-:-:S03]  /*17f70*/  IMAD.WIDE R22, R184, 0x4, R16 ;  /* 0x00000004b8167825 */ /* 0x002fc600078e0210 */
[----:B------:R1:W-:Y:S04]  /*17f80*/  STL.64 [R1+0x1d68], R36 ;  /* 0x001d682401007387 */ /* 0x0003e80000100a00 */
[----:B------:R1:W-:Y:S01]  /*17f90*/  LDGSTS.E [R251+0xac80], desc[UR76][R36.64], !P6 ;  /* 0x0ac8000024fb7fae */ /* 0x0003e2000f1a104c */
[----:B--2---:R-:W-:-:S03]  /*17fa0*/  IMAD.WIDE R20, R184, 0x4, R18 ;  /* 0x00000004b8147825 */ /* 0x004fc600078e0212 */
[----:B------:R2:W-:Y:S01]  /*17fb0*/  STL.64 [R1+0x1d60], R34 ;  /* 0x001d602201007387 */ /* 0x0005e20000100a00 */
[----:B------:R-:W-:Y:S02]  /*17fc0*/  VIADD R184, R188, 0xffffffc4 ;  /* 0xffffffc4bcb87836 */ /* 0x000fe40000000000 */
[----:B------:R-:W3:Y:S01]  /*17fd0*/  LDC R188, c[0x0][0x3a0] ;  /* 0x0000e800ffbc7b82 */ /* 0x000ee20000000800 */
[----:B------:R2:W-:Y:S04]  /*17fe0*/  LDGSTS.E [R251+0xad00], desc[UR76][R34.64], !P6 ;  /* 0x0ad0000022fb7fae */ /* 0x0005e8000f1a104c */
[----:B------:R4:W-:Y:S01]  /*17ff0*/  STL.64 [R1+0x1d58], R32 ;  /* 0x001d582001007387 */ /* 0x0009e20000100a00 */
[----:B-1----:R-:W-:-:S03]  /*18000*/  IMAD.WIDE R36, R185, 0x4, R8 ;  /* 0x00000004b9247825 */ /* 0x002fc600078e0208 */
[----:B------:R4:W-:Y:S04]  /*18010*/  LDGSTS.E [R251+0xad80], desc[UR76][R32.64], !P6 ;  /* 0x0ad8000020fb7fae */ /* 0x0009e8000f1a104c */
[----:B------:R1:W-:Y:S01]  /*18020*/  STL.64 [R1+0x1d50], R26 ;  /* 0x001d501a01007387 */ /* 0x0003e20000100a00 */
[----:B--2---:R-:W-:-:S03]  /*18030*/  IMAD.WIDE R34, R185, 0x4, R10 ;  /* 0x00000004b9227825 */ /* 0x004fc600078e020a */
[----:B------:R1:W-:Y:S04]  /*18040*/  LDGSTS.E [R251+0xae00], desc[UR76][R26.64], !P6 ;  /* 0x0ae000001afb7fae */ /* 0x0003e8000f1a104c */
[----:B------:R2:W-:Y:S01]  /*18050*/  STL.64 [R1+0x1d48], R24 ;  /* 0x001d481801007387 */ /* 0x0005e20000100a00 */
[----:B----4-:R-:W-:-:S03]  /*18060*/  IMAD.WIDE R32, R185, 0x4, R12 ;  /* 0x00000004b9207825 */ /* 0x010fc600078e020c */
[----:B------:R2:W-:Y:S04]  /*18070*/  LDGSTS.E [R251+0xae80], desc[UR76][R24.64], !P6 ;  /* 0x0ae8000018fb7fae */ /* 0x0005e8000f1a104c */
[----:B------:R4:W-:Y:S01]  /*18080*/  STL.64 [R1+0x1d40], R22 ;  /* 0x001d401601007387 */ /* 0x0009e20000100a00 */
[----:B-1----:R-:W-:-:S03]  /*18090*/  IMAD.WIDE R26, R185, 0x4, R14 ;  /* 0x00000004b91a7825 */ /* 0x002fc600078e020e */
[----:B------:R4:W-:Y:S04]  /*180a0*/  LDGSTS.E [R251+0xaf00], desc[UR76][R22.64], !P6 ;  /* 0x0af0000016fb7fae */ /* 0x0009e8000f1a104c */
[----:B------:R1:W-:Y:S01]  /*180b0*/  STL.64 [R1+0x1d38], R20 ;  /* 0x001d381401007387 */ /* 0x0003e20000100a00 */
[----:B--2---:R-:W-:-:S03]  /*180c0*/  IMAD.WIDE R24, R185, 0x4, R16 ;  /* 0x00000004b9187825 */ /* 0x004fc600078e0210 */
[----:B------:R1:W-:Y:S01]  /*180d0*/  LDGSTS.E [R251+0xaf80], desc[UR76][R20.64], !P6 ;  /* 0x0af8000014fb7fae */ /* 0x0003e2000f1a104c */
[----:B------:R-:W-:Y:S02]  /*180e0*/  ISETP.GE.U32.AND P6, PT, R186, 0x7fffff49, PT ;  /* 0x7fffff49ba00780c */ /* 0x000fe40003fc6070 */
[----:B------:R-:W-:Y:S01]  /*180f0*/  IADD3 R186, PT, PT, R189, -0x40, RZ ;  /* 0xffffffc0bdba7810 */ /* 0x000fe20007ffe0ff */
[C---:B----4-:R-:W-:Y:S01]  /*18100*/  IMAD.WIDE R22, R185.reuse, 0x4, R18 ;  /* 0x00000004b9167825 */ /* 0x050fe200078e0212 */
[----:B------:R2:W-:Y:S01]  /*18110*/  STL.64 [R1+0x1c88], R38 ;  /* 0x001c882601007387 */ /* 0x0005e20000100a00 */
[----:B------:R-:W4:Y:S03]  /*18120*/  LDC R189, c[0x0][0x3a0] ;  /* 0x0000e800ffbd7b82 */ /* 0x000f260000000800 */
[----:B------:R2:W-:Y:S01]  /*18130*/  STL.64 [R1+0x1c80], R36 ;  /* 0x001c802401007387 */ /* 0x0005e20000100a00 */
[----:B-1----:R-:W-:-:S03]  /*18140*/  IMAD.WIDE R20, R185, 0x4, R4 ;  /* 0x00000004b9147825 */ /* 0x002fc600078e0204 */
[----:B------:R1:W-:Y:S01]  /*18150*/  STL.64 [R1+0x1c78], R34 ;  /* 0x001c782201007387 */ /* 0x0003e20000100a00 */
[----:B------:R-:W-:-:S03]  /*18160*/  IMAD R185, R202, 0x37, RZ ;  /* 0x00000037cab97824 */ /* 0x000fc600078e02ff */
[----:B------:R-:W-:Y:S01]  /*18170*/  LDGSTS.E [R251+0xbc00], desc[UR76][R20.64], !P5 ;  /* 0x0bc0000014fb7fae */ /* 0x000fe2000e9a104c */
[----:B------:R-:W-:-:S03]  /*18180*/  IMAD.WIDE R40, R185, 0x4, R6 ;  /* 0x00000004b9287825 */ /* 0x000fc600078e0206 */
[----:B------:R2:W-:Y:S04]  /*18190*/  LDGSTS.E [R251+0xbc80], desc[UR76][R38.64], !P5 ;  /* 0x0bc8000026fb7fae */ /* 0x0005e8000e9a104c */
[----:B------:R1:W-:Y:S04]  /*181a0*/  LDGSTS.E [R251+0xbd00], desc[UR76][R36.64], !P5 ;  /* 0x0bd0000024fb7fae */ /* 0x0003e8000e9a104c */
[----:B------:R1:W-:Y:S04]  /*181b0*/  LDGSTS.E [R251+0xbd80], desc[UR76][R34.64], !P5 ;  /* 0x0bd8000022fb7fae */ /* 0x0003e8000e9a104c */
[----:B------:R1:W-:Y:S01]  /*181c0*/  LDGSTS.E [R251+0xbe00], desc[UR76][R32.64], !P5 ;  /* 0x0be0000020fb7fae */ /* 0x0003e2000e9a104c */
[----:B--2---:R-:W-:-:S03]  /*181d0*/  IMAD.WIDE R38, R185, 0x4, R8 ;  /* 0x00000004b9267825 */ /* 0x004fc600078e0208 */
[----:B------:R2:W-:Y:S04]  /*181e0*/  LDGSTS.E [R251+0xbe80], desc[UR76][R26.64], !P5 ;  /* 0x0be800001afb7fae */ /* 0x0005e8000e9a104c */
[----:B------:R1:W-:Y:S04]  /*181f0*/  LDGSTS.E [R251+0xbf00], desc[UR76][R24.64], !P5 ;  /* 0x0bf0000018fb7fae */ /* 0x0003e8000e9a104c */
[----:B------:R2:W-:Y:S01]  /*18200*/  LDGSTS.E [R251+0xbf80], desc[UR76][R22.64], !P5 ;  /* 0x0bf8000016fb7fae */ /* 0x0005e2000e9a104c */
[----:B------:R-:W-:Y:S01]  /*18210*/  ISETP.GE.U32.AND P5, PT, R184, 0x7fffff45, PT ;  /* 0x7fffff45b800780c */ /* 0x000fe20003fa6070 */
[----:B------:R-:W-:-:S02]  /*18220*/  IMAD R184, R202, 0x33, RZ ;  /* 0x00000033cab87824 */ /* 0x000fc400078e02ff */
[----:B------:R2:W-:Y:S02]  /*18230*/  STL.64 [R1+0x1c70], R32 ;  /* 0x001c702001007387 */ /* 0x0005e40000100a00 */
[C---:B------:R-:W-:Y:S02]  /*18240*/  IMAD.WIDE R44, R184.reuse, 0x4, R4 ;  /* 0x00000004b82c7825 */ /* 0x040fe400078e0204 */
[----:B------:R2:W-:Y:S02]  /*18250*/  STL.64 [R1+0x1c68], R26 ;  /* 0x001c681a01007387 */ /* 0x0005e40000100a00 */
[C---:B-1----:R-:W-:Y:S02]  /*18260*/  IMAD.WIDE R36, R184.reuse, 0x4, R6 ;  /* 0x00000004b8247825 */ /* 0x042fe400078e0206 */
[----:B------:R1:W-:Y:S02]  /*18270*/  STL.64 [R1+0x1c60], R24 ;  /* 0x001c601801007387 */ /* 0x0003e40000100a00 */
[----:B------:R-:W-:-:S02]  /*18280*/  IMAD.WIDE R172, R184, 0x4, R8 ;  /* 0x00000004b8ac7825 */ /* 0x000fc400078e0208 */
[----:B------:R-:W-:Y:S02]  /*18290*/  LDGSTS.E [R251+0xcc00], desc[UR76][R44.64], !P4 ;  /* 0x0cc000002cfb7fae */ /* 0x000fe4000e1a104c */
[C---:B------:R-:W-:Y:S02]  /*182a0*/  IMAD.WIDE R34, R184.reuse, 0x4, R10 ;  /* 0x00000004b8227825 */ /* 0x040fe400078e020a */
[----:B------:R3:W-:Y:S02]  /*182b0*/  STL.64 [R1+0x1c58], R22 ;  /* 0x001c581601007387 */ /* 0x0007e40000100a00 */
[C---:B--2---:R-:W-:Y:S02]  /*182c0*/  IMAD.WIDE R32, R184.reuse, 0x4, R12 ;  /* 0x00000004b8207825 */ /* 0x044fe400078e020c */
[----:B------:R2:W-:Y:S02]  /*182d0*/  LDGSTS.E [R251+0xcc80], desc[UR76][R36.64], !P4 ;  /* 0x0cc8000024fb7fae */ /* 0x0005e4000e1a104c */
[----:B------:R-:W-:-:S02]  /*182e0*/  IMAD.WIDE R26, R184, 0x4, R14 ;  /* 0x00000004b81a7825 */ /* 0x000fc400078e020e */
[----:B------:R2:W-:Y:S02]  /*182f0*/  STL.64 [R1+0x1b88], R36 ;  /* 0x001b882401007387 */ /* 0x0005e40000100a00 */
[C---:B-1----:R-:W-:Y:S02]  /*18300*/  IMAD.WIDE R24, R184.reuse, 0x4, R16 ;  /* 0x00000004b8187825 */ /* 0x042fe400078e0210 */
[----:B------:R-:W-:Y:S02]  /*18310*/  LDGSTS.E [R251+0xcd00], desc[UR76][R172.64], !P4 ;  /* 0x0cd00000acfb7fae */ /* 0x000fe4000e1a104c */
[----:B---3--:R-:W-:Y:S02]  /*18320*/  IMAD.WIDE R22, R184, 0x4, R18 ;  /* 0x00000004b8167825 */ /* 0x008fe400078e0212 */
[----:B------:R1:W-:Y:S02]  /*18330*/  STL.64 [R1+0x1b70], R34 ;  /* 0x001b702201007387 */ /* 0x0003e40000100a00 */
[----:B------:R-:W-:-:S02]  /*18340*/  VIADD R184, R187, 0xffffffbc ;  /* 0xffffffbcbbb87836 */ /* 0x000fc40000000000 */
[----:B------:R1:W-:Y:S01]  /*18350*/  LDGSTS.E [R251+0xcd80], desc[UR76][R34.64], !P4 ;  /* 0x0cd8000022fb7fae */ /* 0x0003e2000e1a104c */
[C---:B--2---:R-:W-:Y:S01]  /*18360*/  IMAD.WIDE R36, R185.reuse, 0x4, R10 ;  /* 0x00000004b9247825 */ /* 0x044fe200078e020a */
[----:B------:R-:W2:Y:S02]  /*18370*/  LDC R187, c[0x0][0x3a0] ;  /* 0x0000e800ffbb7b82 */ /* 0x000ea40000000800 */
[----:B------:R3:W-:Y:S04]  /*18380*/  STL.64 [R1+0x1b68], R32 ;  /* 0x001b682001007387 */ /* 0x0007e80000100a00 */
[----:B------:R3:W-:Y:S04]  /*18390*/  LDGSTS.E [R251+0xce00], desc[UR76][R32.64], !P4 ;  /* 0x0ce0000020fb7fae */ /* 0x0007e8000e1a104c */
[----:B------:R4:W-:Y:S01]  /*183a0*/  STL.64 [R1+0x1b58], R26 ;  /* 0x001b581a01007387 */ /* 0x0009e20000100a00 */
[----:B-1----:R-:W-:-:S03]  /*183b0*/  IMAD.WIDE R34, R185, 0x4, R12 ;  /* 0x00000004b9227825 */ /* 0x002fc600078e020c */
[----:B------:R4:W-:Y:S04]  /*183c0*/  LDGSTS.E [R251+0xce80], desc[UR76][R26.64], !P4 ;  /* 0x0ce800001afb7fae */ /* 0x0009e8000e1a104c */
[----:B------:R1:W-:Y:S01]  /*183d0*/  STL.64 [R1+0x1b48], R24 ;  /* 0x001b481801007387 */ /* 0x0003e20000100a00 */
[----:B---3--:R-:W-:-:S03]  /*183e0*/  IMAD.WIDE R32, R185, 0x4, R14 ;  /* 0x00000004b9207825 */ /* 0x008fc600078e020e */
[----:B------:R1:W-:Y:S04]  /*183f0*/  LDGSTS.E [R251+0xcf00], desc[UR76][R24.64], !P4 ;  /* 0x0cf0000018fb7fae */ /* 0x0003e8000e1a104c */
[----:B------:R3:W-:Y:S01]  /*18400*/  STL.64 [R1+0x1b40], R22 ;  /* 0x001b401601007387 */ /* 0x0007e20000100a00 */
[----:B----4-:R-:W-:-:S03]  /*18410*/  IMAD.WIDE R26, R185, 0x4, R16 ;  /* 0x00000004b91a7825 */ /* 0x010fc600078e0210 */
[----:B------:R3:W-:Y:S01]  /*18420*/  LDGSTS.E [R251+0xcf80], desc[UR76][R22.64], !P4 ;  /* 0x0cf8000016fb7fae */ /* 0x0007e2000e1a104c */
[----:B------:R-:W-:Y:S01]  /*18430*/  ISETP.GE.U32.AND P4, PT, R186, 0x7fffff41, PT ;  /* 0x7fffff41ba00780c */ /* 0x000fe20003f86070 */
[----:B------:R-:W-:Y:S02]  /*18440*/  VIADD R186, R188, 0xffffffb8 ;  /* 0xffffffb8bcba7836 */ /* 0x000fe40000000000 */
[C---:B-1----:R-:W-:Y:S01]  /*18450*/  IMAD.WIDE R24, R185.reuse, 0x4, R18 ;  /* 0x00000004b9187825 */ /* 0x042fe200078e0212 */
[----:B------:R1:W-:Y:S01]  /*18460*/  STL.64 [R1+0x1a38], R40 ;  /* 0x001a382801007387 */ /* 0x0003e20000100a00 */
[----:B------:R-:W4:Y:S03]  /*18470*/  LDC R188, c[0x0][0x3a0] ;  /* 0x0000e800ffbc7b82 */ /* 0x000f260000000800 */
[----:B------:R1:W-:Y:S01]  /*18480*/  STL.64 [R1+0x1a28], R38 ;  /* 0x001a282601007387 */ /* 0x0003e20000100a00 */
[----:B---3--:R-:W-:-:S03]  /*18490*/  IMAD.WIDE R22, R185, 0x4, R4 ;  /* 0x00000004b9167825 */ /* 0x008fc600078e0204 */
[----:B------:R3:W-:Y:S01]  /*184a0*/  STL.64 [R1+0x1a20], R36 ;  /* 0x001a202401007387 */ /* 0x0007e20000100a00 */
[----:B------:R-:W-:-:S03]  /*184b0*/  IMAD R185, R202, 0x3f, RZ ;  /* 0x0000003fcab97824 */ /* 0x000fc600078e02ff */
        /* <DEDUP_REMOVED lines=8> */
[----:B------:R-:W-:Y:S04]  /*18540*/  LDGSTS.E [R251+0xde00], desc[UR76][R34.64], !P6 ;  /* 0x0de0000022fb7fae */ /* 0x000fe8000f1a104c */
[----:B------:R1:W-:Y:S04]  /*18550*/  LDGSTS.E [R251+0xde80], desc[UR76][R32.64], !P6 ;  /* 0x0de8000020fb7fae */ /* 0x0003e8000f1a104c */
[----:B------:R1:W-:Y:S04]  /*18560*/  LDGSTS.E [R251+0xdf00], desc[UR76][R26.64], !P6 ;  /* 0x0df000001afb7fae */ /* 0x0003e8000f1a104c */
[----:B------:R2:W-:Y:S01]  /*18570*/  LDGSTS.E [R251+0xdf80], desc[UR76][R24.64], !P6 ;  /* 0x0df8000018fb7fae */ /* 0x0005e2000f1a104c */
[----:B------:R-:W-:Y:S01]  /*18580*/  ISETP.GE.U32.AND P6, PT, R184, 0x7fffff3d, PT ;  /* 0x7fffff3db800780c */ /* 0x000fe20003fc6070 */
[----:B------:R-:W-:-:S02]  /*18590*/  IMAD R184, R202, 0x3b, RZ ;  /* 0x0000003bcab87824 */ /* 0x000fc400078e02ff */
[----:B------:R-:W-:Y:S02]  /*185a0*/  STL.64 [R1+0x1a18], R34 ;  /* 0x001a182201007387 */ /* 0x000fe40000100a00 */
[C---:B------:R-:W-:Y:S02]  /*185b0*/  IMAD.WIDE R42, R184.reuse, 0x4, R6 ;  /* 0x00000004b82a7825 */ /* 0x040fe400078e0206 */
[----:B------:R2:W-:Y:S02]  /*185c0*/  STL.64 [R1+0x1a08], R32 ;  /* 0x001a082001007387 */ /* 0x0005e40000100a00 */
[C---:B-1----:R-:W-:Y:S02]  /*185d0*/  IMAD.WIDE R40, R184.reuse, 0x4, R8 ;  /* 0x00000004b8287825 */ /* 0x042fe400078e0208 */
[----:B------:R1:W-:Y:S02]  /*185e0*/  STL.64 [R1+0x19f8], R26 ;  /* 0x0019f81a01007387 */ /* 0x0003e40000100a00 */
[----:B------:R-:W-:-:S02]  /*185f0*/  IMAD.WIDE R38, R184, 0x4, R10 ;  /* 0x00000004b8267825 */ /* 0x000fc400078e020a */
[----:B------:R1:W-:Y:S02]  /*18600*/  STL.64 [R1+0x19f0], R24 ;  /* 0x0019f01801007387 */ /* 0x0003e40000100a00 */
[C---:B---3--:R-:W-:Y:S02]  /*18610*/  IMAD.WIDE R36, R184.reuse, 0x4, R12 ;  /* 0x00000004b8247825 */ /* 0x048fe400078e020c */
[----:B------:R-:W-:Y:S02]  /*18620*/  STL.64 [R1+0x1678], R42 ;  /* 0x0016782a01007387 */ /* 0x000fe40000100a00 */
[C---:B--2---:R-:W-:Y:S02]  /*18630*/  IMAD.WIDE R32, R184.reuse, 0x4, R4 ;  /* 0x00000004b8207825 */ /* 0x044fe400078e0204 */
[----:B------:R-:W-:Y:S02]  /*18640*/  STL.64 [R1+0x1670], R40 ;  /* 0x0016702801007387 */ /* 0x000fe40000100a00 */
[----:B------:R-:W-:-:S02]  /*18650*/  IMAD.WIDE R34, R184, 0x4, R14 ;  /* 0x00000004b8227825 */ /* 0x000fc400078e020e */
[----:B------:R-:W-:Y:S02]  /*18660*/  LDGSTS.E [R251+0xec00], desc[UR76][R32.64], !P5 ;  /* 0x0ec0000020fb7fae */ /* 0x000fe4000e9a104c */
[C---:B-1----:R-:W-:Y:S02]  /*18670*/  IMAD.WIDE R26, R184.reuse, 0x4, R16 ;  /* 0x00000004b81a7825 */ /* 0x042fe400078e0210 */
[----:B------:R-:W-:Y:S02]  /*18680*/  LDGSTS.E [R251+0xec80], desc[UR76][R42.64], !P5 ;  /* 0x0ec800002afb7fae */ /* 0x000fe4000e9a104c */
[----:B------:R-:W-:Y:S02]  /*18690*/  IMAD.WIDE R24, R184, 0x4, R18 ;  /* 0x00000004b8187825 */ /* 0x000fe400078e0212 */
[----:B------:R-:W-:Y:S02]  /*186a0*/  LDGSTS.E [R251+0xed00], desc[UR76][R40.64], !P5 ;  /* 0x0ed0000028fb7fae */ /* 0x000fe4000e9a104c */
[----:B------:R-:W-:-:S02]  /*186b0*/  VIADD R184, R189, 0xffffffb4 ;  /* 0xffffffb4bdb87836 */ /* 0x000fc40000000000 */
[----:B------:R-:W-:Y:S01]  /*186c0*/  LDGSTS.E [R251+0xed80], desc[UR76][R38.64], !P5 ;  /* 0x0ed8000026fb7fae */ /* 0x000fe2000e9a104c */
[----:B------:R-:W1:Y:S03]  /*186d0*/  LDC R189, c[0x0][0x3a0] ;  /* 0x0000e800ffbd7b82 */ /* 0x000e660000000800 */
[----:B------:R-:W-:Y:S04]  /*186e0*/  STL.64 [R1+0x1668], R38 ;  /* 0x0016682601007387 */ /* 0x000fe80000100a00 */
[----:B------:R2:W-:Y:S04]  /*186f0*/  LDGSTS.E [R251+0xee00], desc[UR76][R36.64], !P5 ;  /* 0x0ee0000024fb7fae */ /* 0x0005e8000e9a104c */
[----:B------:R2:W-:Y:S04]  /*18700*/  STL.64 [R1+0x1660], R36 ;  /* 0x0016602401007387 */ /* 0x0005e80000100a00 */
[----:B------:R3:W-:Y:S04]  /*18710*/  LDGSTS.E [R251+0xee80], desc[UR76][R34.64], !P5 ;  /* 0x0ee8000022fb7fae */ /* 0x0007e8000e9a104c */
[----:B------:R3:W-:Y:S04]  /*18720*/  STL.64 [R1+0x1658], R34 ;  /* 0x0016582201007387 */ /* 0x0007e80000100a00 */
[----:B------:R4:W-:Y:S01]  /*18730*/  LDGSTS.E [R251+0xef00], desc[UR76][R26.64], !P5 ;  /* 0x0ef000001afb7fae */ /* 0x0009e2000e9a104c */
[----:B--2---:R-:W-:-:S03]  /*18740*/  IMAD.WIDE R36, R185, 0x4, R10 ;  /* 0x00000004b9247825 */ /* 0x004fc600078e020a */
[----:B------:R2:W-:Y:S01]  /*18750*/  LDGSTS.E [R251+0xef80], desc[UR76][R24.64], !P5 ;  /* 0x0ef8000018fb7fae */ /* 0x0005e2000e9a104c */
[----:B------:R-:W-:Y:S02]  /*18760*/  ISETP.GE.U32.AND P5, PT, R186, 0x7fffff39, PT ;  /* 0x7fffff39ba00780c */ /* 0x000fe40003fa6070 */
[----:B------:R-:W-:Y:S01]  /*18770*/  IADD3 R186, PT, PT, R187, -0x50, RZ ;  /* 0xffffffb0bbba7810 */ /* 0x000fe20007ffe0ff */
[C---:B---3--:R-:W-:Y:S01]  /*18780*/  IMAD.WIDE R34, R185.reuse, 0x4, R12 ;  /* 0x00000004b9227825 */ /* 0x048fe200078e020c */
[----:B------:R4:W-:Y:S01]  /*18790*/  STL.64 [R1+0x1650], R26 ;  /* 0x0016501a01007387 */ /* 0x0009e20000100a00 */
[----:B------:R-:W3:Y:S03]  /*187a0*/  LDC R187, c[0x0][0x3a0] ;  /* 0x0000e800ffbb7b82 */ /* 0x000ee60000000800 */
[----:B------:R-:W-:Y:S04]  /*187b0*/  LDGSTS.E [R251+0xfc00], desc[UR76][R70.64], !P4 ;  /* 0x0fc0000046fb7fae */ /* 0x000fe8000e1a104c */
[----:B------:R2:W-:Y:S01]  /*187c0*/  STL.64 [R1+0x1648], R24 ;  /* 0x0016481801007387 */ /* 0x0005e20000100a00 */
[----:B----4-:R-:W-:-:S03]  /*187d0*/  IMAD.WIDE R26, R185, 0x4, R16 ;  /* 0x00000004b91a7825 */ /* 0x010fc600078e0210 */
[----:B------:R-:W-:Y:S04]  /*187e0*/  LDGSTS.E [R251+0xfc80], desc[UR76][R170.64], !P4 ;  /* 0x0fc80000aafb7fae */ /* 0x000fe8000e1a104c */
[----:B------:R-:W-:Y:S01]  /*187f0*/  LDGSTS.E [R251+0xfd00], desc[UR76][R166.64], !P4 ;  /* 0x0fd00000a6fb7fae */ /* 0x000fe2000e1a104c */
[----:B--2---:R-:W-:-:S03]  /*18800*/  IMAD.WIDE R24, R185, 0x4, R18 ;  /* 0x00000004b9187825 */ /* 0x004fc600078e0212 */
[----:B------:R2:W-:Y:S01]  /*18810*/  LDGSTS.E [R251+0xfd80], desc[UR76][R36.64], !P4 ;  /* 0x0fd8000024fb7fae */ /* 0x0005e2000e1a104c */
[----:B------:R-:W-:-:S03]  /*18820*/  IMAD R185, R202, 0x47, RZ ;  /* 0x00000047cab97824 */ /* 0x000fc600078e02ff */
[----:B------:R4:W-:Y:S01]  /*18830*/  LDGSTS.E [R251+0xfe00], desc[UR76][R34.64], !P4 ;  /* 0x0fe0000022fb7fae */ /* 0x0009e2000e1a104c */
        /* <DEDUP_REMOVED lines=10> */
[----:B------:R4:W-:Y:S02]  /*188e0*/  STL.64 [R1+0x1580], R34 ;  /* 0x0015802201007387 */ /* 0x0009e40000100a00 */
[----:B------:R-:W-:-:S02]  /*188f0*/  IMAD.WIDE R38, R184, 0x4, R6 ;  /* 0x00000004b8267825 */ /* 0x000fc400078e0206 */
[----:B------:R1:W-:Y:S02]  /*18900*/  STL.64 [R1+0x1570], R26 ;  /* 0x0015701a01007387 */ /* 0x0003e40000100a00 */
[C---:B------:R-:W-:Y:S02]  /*18910*/  IMAD.WIDE R176, R184.reuse, 0x4, R16 ;  /* 0x00000004b8b07825 */ /* 0x040fe400078e0210 */
[----:B------:R-:W-:Y:S02]  /*18920*/  STL.64 [R1+0x5d40], R170 ;  /* 0x005d40aa01007387 */ /* 0x000fe40000100a00 */
[C---:B--2---:R-:W-:Y:S02]  /*18930*/  IMAD.WIDE R36, R184.reuse, 0x4, R8 ;  /* 0x00000004b8247825 */ /* 0x044fe400078e0208 */
[----:B------:R2:W-:Y:S02]  /*18940*/  STL.64 [R1+0x1568], R24 ;  /* 0x0015681801007387 */ /* 0x0005e40000100a00 */
[----:B----4-:R-:W-:-:S02]  /*18950*/  IMAD.WIDE R34, R184, 0x4, R10 ;  /* 0x00000004b8227825 */ /* 0x010fc400078e020a */
[----:B------:R-:W-:Y:S02]  /*18960*/  LDGSTS.E [R251+0x10c00], desc[UR76][R106.64], !P6 ;  /* 0x10c000006afb7fae */ /* 0x000fe4000f1a104c */
[C---:B-1----:R-:W-:Y:S02]  /*18970*/  IMAD.WIDE R26, R184.reuse, 0x4, R12 ;  /* 0x00000004b81a7825 */ /* 0x042fe400078e020c */
[----:B------:R1:W-:Y:S02]  /*18980*/  LDGSTS.E [R251+0x10c80], desc[UR76][R38.64], !P6 ;  /* 0x10c8000026fb7fae */ /* 0x0003e4000f1a104c */
[C---:B------:R-:W-:Y:S02]  /*18990*/  IMAD.WIDE R174, R184.reuse, 0x4, R18 ;  /* 0x00000004b8ae7825 */ /* 0x040fe400078e0212 */
[----:B------:R4:W-:Y:S02]  /*189a0*/  LDGSTS.E [R251+0x10d00], desc[UR76][R36.64], !P6 ;  /* 0x10d0000024fb7fae */ /* 0x0009e4000f1a104c */
[----:B--2---:R-:W-:-:S02]  /*189b0*/  IMAD.WIDE R24, R184, 0x4, R14 ;  /* 0x00000004b8187825 */ /* 0x004fc400078e020e */
[----:B------:R2:W-:Y:S02]  /*189c0*/  STL.64 [R1+0x5d48], R166 ;  /* 0x005d48a601007387 */ /* 0x0005e40000100a00 */
[----:B------:R-:W-:Y:S02]  /*189d0*/  VIADD R184, R188, 0xffffffac ;  /* 0xffffffacbcb87836 */ /* 0x000fe40000000000 */
[----:B------:R1:W-:Y:S01]  /*189e0*/  LDGSTS.E [R251+0x10d80], desc[UR76][R34.64], !P6 ;  /* 0x10d8000022fb7fae */ /* 0x0003e2000f1a104c */
[----:B------:R-:W3:Y:S03]  /*189f0*/  LDC R188, c[0x0][0x3a0] ;  /* 0x0000e800ffbc7b82 */ /* 0x000ee60000000800 */
[----:B------:R-:W-:Y:S04]  /*18a00*/  STL.64 [R1+0x5d50], R182 ;  /* 0x005d50b601007387 */ /* 0x000fe80000100a00 */
[----:B------:R1:W-:Y:S01]  /*18a10*/  LDGSTS.E [R251+0x10e00], desc[UR76][R26.64], !P6 ;  /* 0x10e000001afb7fae */ /* 0x0003e2000f1a104c */
[----:B--2---:R-:W-:-:S02]  /*18a20*/  IMAD.MOV.U32 R166, RZ, RZ, R28 ;  /* 0x000000ffffa67224 */ /* 0x004fc400078e001c */
[----:B------:R-:W-:Y:S01]  /*18a30*/  IMAD.MOV.U32 R167, RZ, RZ, R29 ;  /* 0x000000ffffa77224 */ /* 0x000fe200078e001d */
[----:B------:R1:W-:Y:S04]  /*18a40*/  STL.64 [R1+0x14b8], R38 ;  /* 0x0014b82601007387 */ /* 0x0003e80000100a00 */
[----:B------:R2:W-:Y:S04]  /*18a50*/  LDGSTS.E [R251+0x10e80], desc[UR76][R24.64], !P6 ;  /* 0x10e8000018fb7fae */ /* 0x0005e8000f1a104c */
[----:B------:R4:W-:Y:S04]  /*18a60*/  STL.64 [R1+0x14b0], R36 ;  /* 0x0014b02401007387 */ /* 0x0009e80000100a00 */
[----:B------:R2:W-:Y:S01]  /*18a70*/  LDGSTS.E [R251+0x10f00], desc[UR76][R176.64], !P6 ;  /* 0x10f00000b0fb7fae */ /* 0x0005e2000f1a104c */
[----:B-1----:R-:W-:-:S03]  /*18a80*/  IMAD.WIDE R38, R185, 0x4, R10 ;  /* 0x00000004b9267825 */ /* 0x002fc600078e020a */
[----:B------:R1:W-:Y:S04]  /*18a90*/  STL.64 [R1+0x14a8], R34 ;  /* 0x0014a82201007387 */ /* 0x0003e80000100a00 */
[----:B------:R-:W-:Y:S01]  /*18aa0*/  LDGSTS.E [R251+0x10f80], desc[UR76][R174.64], !P6 ;  /* 0x10f80000aefb7fae */ /* 0x000fe2000f1a104c */
[----:B----4-:R-:W-:Y:S01]  /*18ab0*/  IMAD.WIDE R36, R185, 0x4, R12 ;  /* 0x00000004b9247825 */ /* 0x010fe200078e020c */
[----:B------:R-:W-:Y:S02]  /*18ac0*/  ISETP.GE.U32.AND P6, PT, R186, 0x7fffff31, PT ;  /* 0x7fffff31ba00780c */ /* 0x000fe40003fc6070 */
[----:B------:R4:W-:Y:S01]  /*18ad0*/  STL.64 [R1+0x14a0], R26 ;  /* 0x0014a01a01007387 */ /* 0x0009e20000100a00 */
[----:B------:R-:W-:Y:S02]  /*18ae0*/  VIADD R186, R189, 0xffffffa8 ;  /* 0xffffffa8bdba7836 */ /* 0x000fe40000000000 */
[----:B------:R-:W3:Y:S01]  /*18af0*/  LDC R189, c[0x0][0x3a0] ;  /* 0x0000e800ffbd7b82 */ /* 0x000ee20000000800 */
[C---:B-1----:R-:W-:Y:S01]  /*18b00*/  IMAD.WIDE R34, R185.reuse, 0x4, R14 ;  /* 0x00000004b9227825 */ /* 0x042fe200078e020e */
        /* <DEDUP_REMOVED lines=19> */
[----:B------:R-:W-:Y:S02]  /*18c40*/  STL.64 [R1+0x5d60], R174 ;  /* 0x005d60ae01007387 */ /* 0x000fe40000100a00 */
[----:B------:R-:W-:-:S02]  /*18c50*/  IMAD.WIDE R156, R184, 0x4, R14 ;  /* 0x00000004b89c7825 */ /* 0x000fc400078e020e */
[----:B------:R2:W-:Y:S02]  /*18c60*/  STL.64 [R1+0x13c8], R38 ;  /* 0x0013c82601007387 */ /* 0x0005e40000100a00 */
[C---:B------:R-:W-:Y:S02]  /*18c70*/  IMAD.WIDE R154, R184.reuse, 0x4, R16 ;  /* 0x00000004b89a7825 */ /* 0x040fe400078e0210 */
[----:B------:R3:W-:Y:S01]  /*18c80*/  STL.64 [R1+0x13c0], R36 ;  /* 0x0013c02401007387 */ /* 0x0007e20000100a00 */
[----:B-1----:R-:W-:Y:S01]  /*18c90*/  MOV R176, R30 ;  /* 0x0000001e00b07202 */ /* 0x002fe20000000f00 */
[----:B------:R-:W-:Y:S02]  /*18ca0*/  IMAD.WIDE R76, R184, 0x4, R18 ;  /* 0x00000004b84c7825 */ /* 0x000fe400078e0212 */
[----:B------:R4:W-:Y:S02]  /*18cb0*/  STL.64 [R1+0x13b8], R34 ;  /* 0x0013b82201007387 */ /* 0x0009e40000100a00 */
[----:B------:R-:W-:-:S02]  /*18cc0*/  IMAD.MOV.U32 R177, RZ, RZ, R31 ;  /* 0x000000ffffb17224 */ /* 0x000fc400078e001f */
[----:B------:R1:W-:Y:S01]  /*18cd0*/  STL.64 [R1+0x13b0], R26 ;  /* 0x0013b01a01007387 */ /* 0x0003e20000100a00 */
[----:B--2---:R-:W-:-:S03]  /*18ce0*/  IMAD.WIDE R38, R185, 0x4, R10 ;  /* 0x00000004b9267825 */ /* 0x004fc600078e020a */
[----:B------:R-:W-:Y:S01]  /*18cf0*/  STL.64 [R1+0x5d68], R54 ;  /* 0x005d683601007387 */ /* 0x000fe20000100a00 */
[----:B---3--:R-:W-:-:S03]  /*18d00*/  IMAD.WIDE R36, R184, 0x4, R6 ;  /* 0x00000004b8247825 */ /* 0x008fc600078e0206 */
[----:B------:R2:W-:Y:S01]  /*18d10*/  STL.64 [R1+0x13a8], R24 ;  /* 0x0013a81801007387 */ /* 0x0005e20000100a00 */
[----:B----4-:R-:W-:-:S03]  /*18d20*/  IMAD.WIDE R34, R184, 0x4, R8 ;  /* 0x00000004b8227825 */ /* 0x010fc600078e0208 */
[----:B------:R-:W-:Y:S01]  /*18d30*/  LDGSTS.E [R251+0x12c00], desc[UR76][R182.64], !P4 ;  /* 0x12c00000b6fb7fae */ /* 0x000fe2000e1a104c */
[----:B-1----:R-:W-:-:S03]  /*18d40*/  IMAD.WIDE R26, R184, 0x4, R10 ;  /* 0x00000004b81a7825 */ /* 0x002fc600078e020a */
[----:B------:R1:W-:Y:S01]  /*18d50*/  LDGSTS.E [R251+0x12c80], desc[UR76][R36.64], !P4 ;  /* 0x12c8000024fb7fae */ /* 0x0003e2000e1a104c */
[----:B--2---:R-:W-:-:S03]  /*18d60*/  IMAD.WIDE R24, R184, 0x4, R12 ;  /* 0x00000004b8187825 */ /* 0x004fc600078e020c */
[----:B------:R2:W-:Y:S01]  /*18d70*/  LDGSTS.E [R251+0x12d00], desc[UR76][R34.64], !P4 ;  /* 0x12d0000022fb7fae */ /* 0x0005e2000e1a104c */
[----:B------:R-:W-:-:S03]  /*18d80*/  VIADD R184, R187, 0xffffffa4 ;  /* 0xffffffa4bbb87836 */ /* 0x000fc60000000000 */
[----:B------:R3:W-:Y:S01]  /*18d90*/  LDGSTS.E [R251+0x12d80], desc[UR76][R26.64], !P4 ;  /* 0x12d800001afb7fae */ /* 0x0007e2000e1a104c */
[----:B------:R-:W4:Y:S03]  /*18da0*/  LDC R187, c[0x0][0x3a0] ;  /* 0x0000e800ffbb7b82 */ /* 0x000f260000000800 */
[----:B------:R1:W-:Y:S04]  /*18db0*/  LDGSTS.E [R251+0x12e00], desc[UR76][R24.64], !P4 ;  /* 0x12e0000018fb7fae */ /* 0x0003e8000e1a104c */
[----:B------:R-:W-:Y:S04]  /*18dc0*/  LDGSTS.E [R251+0x12e80], desc[UR76][R156.64], !P4 ;  /* 0x12e800009cfb7fae */ /* 0x000fe8000e1a104c */
[----:B------:R1:W-:Y:S04]  /*18dd0*/  STL.64 [R1+0x12f8], R36 ;  /* 0x0012f82401007387 */ /* 0x0003e80000100a00 */
[----:B------:R-:W-:Y:S04]  /*18de0*/  LDGSTS.E [R251+0x12f00], desc[UR76][R154.64], !P4 ;  /* 0x12f000009afb7fae */ /* 0x000fe8000e1a104c */
[----:B------:R2:W-:Y:S04]  /*18df0*/  STL.64 [R1+0x12f0], R34 ;  /* 0x0012f02201007387 */ /* 0x0005e80000100a00 */
[----:B------:R-:W-:Y:S01]  /*18e00*/  LDGSTS.E [R251+0x12f80], desc[UR76][R76.64], !P4 ;  /* 0x12f800004cfb7fae */ /* 0x000fe2000e1a104c */
[----:B-1----:R-:W-:Y:S01]  /*18e10*/  IMAD.WIDE R36, R185, 0x4, R12 ;  /* 0x00000004b9247825 */ /* 0x002fe200078e020c */
[----:B------:R-:W-:-:S02]  /*18e20*/  ISETP.GE.U32.AND P4, PT, R186, 0x7fffff29, PT ;  /* 0x7fffff29ba00780c */ /* 0x000fc40003f86070 */
[----:B------:R3:W-:Y:S01]  /*18e30*/  STL.64 [R1+0x12e8], R26 ;  /* 0x0012e81a01007387 */ /* 0x0007e20000100a00 */
[----:B------:R-:W-:Y:S02]  /*18e40*/  IADD3 R186, PT, PT, R188, -0x60, RZ ;  /* 0xffffffa0bcba7810 */ /* 0x000fe40007ffe0ff */
[----:B------:R-:W1:Y:S01]  /*18e50*/  LDC R188, c[0x0][0x3a0] ;  /* 0x0000e800ffbc7b82 */ /* 0x000e620000000800 */
[C---:B--2---:R-:W-:Y:S01]  /*18e60*/  IMAD.WIDE R34, R185.reuse, 0x4, R14 ;  /* 0x00000004b9227825 */ /* 0x044fe200078e020e */
[----:B------:R-:W-:Y:S04]  /*18e70*/  LDGSTS.E [R251+0x13c00], desc[UR76][R82.64], !P6 ;  /* 0x13c0000052fb7fae */ /* 0x000fe8000f1a104c */
[----:B------:R2:W-:Y:S01]  /*18e80*/  STL.64 [R1+0x12e0], R24 ;  /* 0x0012e01801007387 */ /* 0x0005e20000100a00 */
[----:B---3--:R-:W-:-:S03]  /*18e90*/  IMAD.WIDE R26, R185, 0x4, R16 ;  /* 0x00000004b91a7825 */ /* 0x008fc600078e0210 */
        /* <DEDUP_REMOVED lines=37> */
[----:B------:R-:W-:Y:S02]  /*190f0*/  VIADD R184, R189, 0xffffff9c ;  /* 0xffffff9cbdb87836 */ /* 0x000fe40000000000 */
[----:B------:R-:W1:Y:S01]  /*19100*/  LDC R189, c[0x0][0x3a0] ;  /* 0x0000e800ffbd7b82 */ /* 0x000e620000000800 */
[----:B------:R-:W-:Y:S01]  /*19110*/  LDGSTS.E [R251+0x14f80], desc[UR76][R114.64], !P5 ;  /* 0x14f8000072fb7fae */ /* 0x000fe2000e9a104c */
[----:B------:R-:W-:Y:S01]  /*19120*/  ISETP.GE.U32.AND P5, PT, R186, 0x7fffff21, PT ;  /* 0x7fffff21ba00780c */ /* 0x000fe20003fa6070 */
[----:B----4-:R-:W-:Y:S02]  /*19130*/  VIADD R186, R187, 0xffffff98 ;  /* 0xffffff98bbba7836 */ /* 0x010fe40000000000 */
[----:B------:R2:W-:Y:S03]  /*19140*/  STL.64 [R1+0x11f0], R26 ;  /* 0x0011f01a01007387 */ /* 0x0005e60000100a00 */
[----:B------:R-:W4:Y:S01]  /*19150*/  LDC R187, c[0x0][0x3a0] ;  /* 0x0000e800ffbb7b82 */ /* 0x000f220000000800 */
[----:B------:R-:W-:Y:S04]  /*19160*/  LDGSTS.E [R251+0x15c00], desc[UR76][R170.64], !P4 ;  /* 0x15c00000aafb7fae */ /* 0x000fe8000e1a104c */
[----:B------:R3:W-:Y:S01]  /*19170*/  STL.64 [R1+0x11e8], R24 ;  /* 0x0011e81801007387 */ /* 0x0007e20000100a00 */
[----:B--2---:R-:W-:-:S03]  /*19180*/  IMAD.WIDE R26, R185, 0x4, R16 ;  /* 0x00000004b91a7825 */ /* 0x004fc600078e0210 */
[----:B------:R-:W-:Y:S04]  /*19190*/  LDGSTS.E [R251+0x15c80], desc[UR76][R78.64], !P4 ;  /* 0x15c800004efb7fae */ /* 0x000fe8000e1a104c */
[----:B------:R2:W-:Y:S01]  /*191a0*/  LDGSTS.E [R251+0x15d00], desc[UR76][R162.64], !P4 ;  /* 0x15d00000a2fb7fae */ /* 0x0005e2000e1a104c */
        /* <DEDUP_REMOVED lines=24> */
[----:B------:R-:W-:Y:S01]  /*19330*/  STL.64 [R1+0x5d18], R114 ;  /* 0x005d187201007387 */ /* 0x000fe20000100a00 */
[----:B------:R-:W-:-:S03]  /*19340*/  IMAD.WIDE R48, R184, 0x4, R14 ;  /* 0x00000004b8307825 */ /* 0x000fc600078e020e */
[----:B------:R-:W-:Y:S01]  /*19350*/  STL.64 [R1+0x5d20], R78 ;  /* 0x005d204e01007387 */ /* 0x000fe20000100a00 */
[----:B------:R-:W-:-:S03]  /*19360*/  IMAD.WIDE R50, R184, 0x4, R16 ;  /* 0x00000004b8327825 */ /* 0x000fc600078e0210 */
[----:B------:R2:W-:Y:S01]  /*19370*/  STL.64 [R1+0x5d28], R162 ;  /* 0x005d28a201007387 */ /* 0x0005e20000100a00 */
[----:B-1----:R-:W-:-:S03]  /*19380*/  IMAD.WIDE R116, R184, 0x4, R4 ;  /* 0x00000004b8747825 */ /* 0x002fc600078e0204 */
        /* <DEDUP_REMOVED lines=10> */
[----:B------:R-:W-:Y:S01]  /*19430*/  IMAD R185, R202, 0x67, RZ ;  /* 0x00000067cab97824 */ /* 0x000fe200078e02ff */
[----:B------:R-:W-:Y:S01]  /*19440*/  LDGSTS.E [R251+0x16e00], desc[UR76][R110.64], !P6 ;  /* 0x16e000006efb7fae */ /* 0x000fe2000f1a104c */
[----:B------:R-:W1:Y:S01]  /*19450*/  LDC R188, c[0x0][0x3a0] ;  /* 0x0000e800ffbc7b82 */ /* 0x000e620000000800 */
[----:B--2---:R-:W-:Y:S02]  /*19460*/  IMAD.MOV.U32 R162, RZ, RZ, R58 ;  /* 0x000000ffffa27224 */ /* 0x004fe400078e003a */
[----:B------:R-:W-:Y:S01]  /*19470*/  LDGSTS.E [R251+0x16e80], desc[UR76][R48.64], !P6 ;  /* 0x16e8000030fb7fae */ /* 0x000fe2000f1a104c */
[----:B------:R-:W-:-:S03]  /*19480*/  IMAD.WIDE R174, R185, 0x4, R4 ;  /* 0x00000004b9ae7825 */ /* 0x000fc600078e0204 */
[----:B------:R-:W-:Y:S01]  /*19490*/  LDGSTS.E [R251+0x16f00], desc[UR76][R50.64], !P6 ;  /* 0x16f0000032fb7fae */ /* 0x000fe2000f1a104c */
[----:B------:R-:W-:-:S03]  /*194a0*/  IMAD.WIDE R74, R185, 0x4, R6 ;  /* 0x00000004b94a7825 */ /* 0x000fc600078e0206 */
[----:B------:R-:W-:Y:S01]  /*194b0*/  LDGSTS.E [R251+0x16f80], desc[UR76][R52.64], !P6 ;  /* 0x16f8000034fb7fae */ /* 0x000fe2000f1a104c */
[----:B------:R-:W-:Y:S01]  /*194c0*/  ISETP.GE.U32.AND P6, PT, R186, 0x7fffff19, PT ;  /* 0x7fffff19ba00780c */ /* 0x000fe20003fc6070 */
[----:B------:R-:W-:Y:S01]  /*194d0*/  IMAD.WIDE R72, R185, 0x4, R8 ;  /* 0x00000004b9487825 */ /* 0x000fe200078e0208 */
[----:B------:R-:W-:Y:S01]  /*194e0*/  IADD3 R186, PT, PT, R189, -0x70, RZ ;  /* 0xffffff90bdba7810 */ /* 0x000fe20007ffe0ff */
[----:B------:R-:W-:Y:S01]  /*194f0*/  LDGSTS.E [R251+0x17c00], desc[UR76][R100.64], !P5 ;  /* 0x17c0000064fb7fae */ /* 0x000fe2000e9a104c */
[----:B------:R-:W2:Y:S01]  /*19500*/  LDC R189, c[0x0][0x3a0] ;  /* 0x0000e800ffbd7b82 */ /* 0x000ea20000000800 */
[C---:B------:R-:W-:Y:S02]  /*19510*/  IMAD.WIDE R66, R185.reuse, 0x4, R10 ;  /* 0x00000004b9427825 */ /* 0x040fe400078e020a */
[----:B------:R-:W-:Y:S02]  /*19520*/  LDGSTS.E [R251+0x17c80], desc[UR76][R28.64], !P5 ;  /* 0x17c800001cfb7fae */ /* 0x000fe4000e9a104c */
[----:B------:R-:W-:-:S02]  /*19530*/  IMAD.WIDE R64, R185, 0x4, R12 ;  /* 0x00000004b9407825 */ /* 0x000fc400078e020c */
[----:B------:R-:W-:Y:S02]  /*19540*/  LDGSTS.E [R251+0x17d00], desc[UR76][R86.64], !P5 ;  /* 0x17d0000056fb7fae */ /* 0x000fe4000e9a104c */
[C---:B------:R-:W-:Y:S02]  /*19550*/  IMAD.WIDE R62, R185.reuse, 0x4, R14 ;  /* 0x00000004b93e7825 */ /* 0x040fe400078e020e */
[----:B------:R-:W-:Y:S02]  /*19560*/  LDGSTS.E [R251+0x17d80], desc[UR76][R88.64], !P5 ;  /* 0x17d8000058fb7fae */ /* 0x000fe4000e9a104c */
[----:B------:R-:W-:Y:S02]  /*19570*/  IMAD.MOV.U32 R163, RZ, RZ, R59 ;  /* 0x000000ffffa37224 */ /* 0x000fe400078e003b */
[----:B------:R-:W-:Y:S01]  /*19580*/  LDGSTS.E [R251+0x17e00], desc[UR76][R90.64], !P5 ;  /* 0x17e000005afb7fae */ /* 0x000fe2000e9a104c */
[----:B------:R-:W-:-:S03]  /*19590*/  IMAD.WIDE R60, R185, 0x4, R16 ;  /* 0x00000004b93c7825 */ /* 0x000fc600078e0210 */
[----:B------:R-:W-:Y:S01]  /*195a0*/  LDGSTS.E [R251+0x17e80], desc[UR76][R92.64], !P5 ;  /* 0x17e800005cfb7fae */ /* 0x000fe2000e9a104c */
[----:B------:R-:W-:-:S03]  /*195b0*/  IMAD.WIDE R58, R185, 0x4, R18 ;  /* 0x00000004b93a7825 */ /* 0x000fc600078e0212 */
[----:B------:R-:W-:Y:S01]  /*195c0*/  LDGSTS.E [R251+0x17f00], desc[UR76][R96.64], !P5 ;  /* 0x17f0000060fb7fae */ /* 0x000fe2000e9a104c */
[----:B-1----:R-:W-:Y:S02]  /*195d0*/  VIADD R185, R188, 0xffffff88 ;  /* 0xffffff88bcb97836 */ /* 0x002fe40000000000 */
[----:B------:R-:W-:Y:S01]  /*195e0*/  IMAD.WIDE R112, R252, 0x4, R4 ;  /* 0x00000004fc707825 */ /* 0x000fe200078e0204 */
[----:B------:R-:W-:Y:S01]  /*195f0*/  LDGSTS.E [R251+0x17f80], desc[UR76][R98.64], !P5 ;  /* 0x17f8000062fb7fae */ /* 0x000fe2000e9a104c */
[----:B------:R-:W-:Y:S02]  /*19600*/  ISETP.GE.U32.AND P5, PT, R184, 0x7fffff15, PT ;  /* 0x7fffff15b800780c */ /* 0x000fe40003fa6070 */
[----:B------:R-:W-:Y:S01]  /*19610*/  IMAD R184, R202, 0x63, RZ ;  /* 0x00000063cab87824 */ /* 0x000fe200078e02ff */
[----:B------:R-:W-:Y:S01]  /*19620*/  STL.64 [R1+0x5d38], R158 ;  /* 0x005d389e01007387 */ /* 0x000fe20000100a00 */
[----:B------:R-:W-:Y:S02]  /*19630*/  IMAD.MOV.U32 R78, RZ, RZ, R176 ;  /* 0x000000ffff4e7224 */ /* 0x000fe400078e00b0 */
[C---:B------:R-:W-:Y:S01]  /*19640*/  IMAD.WIDE R180, R184.reuse, 0x4, R4 ;  /* 0x00000004b8b47825 */ /* 0x040fe200078e0204 */
[----:B------:R-:W3:Y:S03]  /*19650*/  LDL.LU.64 R114, [R1+0x908] ;  /* 0x0009080001727983 */ /* 0x000ee60000300a00 */
[C---:B------:R-:W-:Y:S01]  /*19660*/  IMAD.WIDE R30, R184.reuse, 0x4, R6 ;  /* 0x00000004b81e7825 */ /* 0x040fe200078e0206 */
[----:B------:R-:W-:Y:S03]  /*19670*/  LDGSTS.E [R251+0x18c00], desc[UR76][R180.64], !P4 ;  /* 0x18c00000b4fb7fae */ /* 0x000fe6000e1a104c */
        /* <DEDUP_REMOVED lines=10> */
[----:B------:R-:W-:Y:S01]  /*19720*/  IMAD.WIDE R46, R184, 0x4, R18 ;  /* 0x00000004b82e7825 */ /* 0x000fe200078e0212 */
[----:B------:R-:W-:Y:S03]  /*19730*/  LDGSTS.E [R251+0x18f00], desc[UR76][R42.64], !P4 ;  /* 0x18f000002afb7fae */ /* 0x000fe6000e1a104c */
[----:B----4-:R-:W-:Y:S01]  /*19740*/  VIADD R184, R187, 0xffffff8c ;  /* 0xffffff8cbbb87836 */ /* 0x010fe20000000000 */
[----:B------:R-:W-:Y:S01]  /*19750*/  LDGSTS.E [R251+0x18f80], desc[UR76][R46.64], !P4 ;  /* 0x18f800002efb7fae */ /* 0x000fe2000e1a104c */
[----:B------:R-:W-:Y:S01]  /*19760*/  ISETP.GE.U32.AND P4, PT, R186, 0x7fffff11, PT ;  /* 0x7fffff11ba00780c */ /* 0x000fe20003f86070 */
[----:B------:R-:W-:-:S02]  /*19770*/  IMAD R186, R202, 0x6f, RZ ;  /* 0x0000006fcaba7824 */ /* 0x000fc400078e02ff */
[----:B------:R-:W-:Y:S01]  /*19780*/  LDGSTS.E [R251+0x19c00], desc[UR76][R174.64], !P6 ;  /* 0x19c00000aefb7fae */ /* 0x000fe2000f1a104c */
[----:B--2---:R-:W-:Y:S02]  /*19790*/  VIADD R187, R189, 0xffffff84 ;  /* 0xffffff84bdbb7836 */ /* 0x004fe40000000000 */
        /* <DEDUP_REMOVED lines=13> */
[----:B------:R-:W-:Y:S01]  /*19870*/  LDGSTS.E [R251+0x19f80], desc[UR76][R58.64], !P6 ;  /* 0x19f800003afb7fae */ /* 0x000fe2000f1a104c */
[----:B------:R-:W-:-:S02]  /*19880*/  ISETP.GE.U32.AND P6, PT, R184, 0x7fffff0d, PT ;  /* 0x7fffff0db800780c */ /* 0x000fc40003fc6070 */
[----:B------:R-:W-:Y:S01]  /*19890*/  IMAD R184, R202, 0x6b, RZ ;  /* 0x0000006bcab87824 */ /* 0x000fe200078e02ff */
[----:B------:R-:W2:Y:S01]  /*198a0*/  LDL.LU.64 R178, [R1+0x8c8] ;  /* 0x0008c80001b27983 */ /* 0x000ea20000300a00 */
[----:B------:R-:W-:-:S03]  /*198b0*/  IMAD.WIDE R188, R200, 0x4, R6 ;  /* 0x00000004c8bc7825 */ /* 0x000fc600078e0206 */
[----:B------:R-:W4:Y:S01]  /*198c0*/  LDL.LU.64 R80, [R1+0x808] ;  /* 0x0008080001507983 */ /* 0x000f220000300a00 */
[C---:B------:R-:W-:Y:S01]  /*198d0*/  IMAD.WIDE R54, R184.reuse, 0x4, R4 ;  /* 0x00000004b8367825 */ /* 0x040fe200078e0204 */
[----:B------:R-:W1:Y:S03]  /*198e0*/  S2R R2, SR_TID.X ;  /* 0x0000000000027919 */ /* 0x000e660000002100 */
        /* <DEDUP_REMOVED lines=14> */
[----:B------:R-:W-:Y:S01]  /*199d0*/  IMAD.MOV.U32 R79, RZ, RZ, R177 ;  /* 0x000000ffff4f7224 */ /* 0x000fe200078e00b1 */
[----:B------:R-:W-:Y:S01]  /*199e0*/  LDGSTS.E [R251+0x1af80], desc[UR76][R138.64], !P5 ;  /* 0x1af800008afb7fae */ /* 0x000fe2000e9a104c */
[----:B------:R-:W-:Y:S01]  /*199f0*/  ISETP.GE.U32.AND P5, PT, R185, 0x7fffff09, PT ;  /* 0x7fffff09b900780c */ /* 0x000fe20003fa6070 */
[----:B------:R-:W-:Y:S01]  /*19a00*/  IMAD.WIDE R184, R186, 0x4, R4 ;  /* 0x00000004bab87825 */ /* 0x000fe200078e0204 */
[----:B-1----:R-:W-:-:S04]  /*19a10*/  LOP3.LUT R2, R2, 0x1f, RZ, 0xc0, !PT ;  /* 0x0000001f02027812 */ /* 0x002fc800078ec0ff */
        /* <DEDUP_REMOVED lines=9> */
[----:B------:R-:W-:-:S04]  /*19ab0*/  IMAD.WIDE R186, R200, 0x4, R4 ;  /* 0x00000004c8ba7825 */ /* 0x000fc800078e0204 */
[----:B------:R-:W-:Y:S01]  /*19ac0*/  IMAD.WIDE R200, R200, 0x4, R18 ;  /* 0x00000004c8c87825 */ /* 0x000fe200078e0212 */
        /* <DEDUP_REMOVED lines=8> */
[----:B------:R-:W-:Y:S01]  /*19b50*/  ISETP.GE.AND P6, PT, R203, R0, PT ;  /* 0x00000000cb00720c */ /* 0x000fe20003fc6270 */
        /* <DEDUP_REMOVED lines=9> */
[----:B------:R-:W-:Y:S04]  /*19bf0*/  LDGSTS.E [R251+0x1df80], desc[UR76][R216.64], !P5 ;  /* 0x1df80000d8fb7fae */ /* 0x000fe8000e9a104c */
[----:B------:R1:W-:Y:S01]  /*19c00*/  STL.64 [R1+0x2418], R112 ;  /* 0x0024187001007387 */ /* 0x0003e20000100a00 */
[----:B------:R-:W-:Y:S01]  /*19c10*/  IMAD.WIDE R162, R252, 0x4, R162 ;  /* 0x00000004fca27825 */ /* 0x000fe200078e02a2 */
[----:B------:R-:W-:-:S02]  /*19c20*/  ISETP.GE.U32.AND P5, PT, R0, 0x7fffff01, PT ;  /* 0x7fffff010000780c */ /* 0x000fc40003fa6070 */
[----:B------:R1:W-:Y:S04]  /*19c30*/  LDGSTS.E [R251+0x1ec00], desc[UR76][R218.64], !P4 ;  /* 0x1ec00000dafb7fae */ /* 0x0003e8000e1a104c */
        /* <DEDUP_REMOVED lines=8> */
[----:B------:R-:W-:-:S02]  /*19cc0*/  IMAD.WIDE R234, R248, 0x4, R4 ;  /* 0x00000004f8ea7825 */ /* 0x000fc400078e0204 */
[----:B-1----:R-:W4:Y:S02]  /*19cd0*/  LDL.LU.64 R112, [R1+0x7c8] ;  /* 0x0007c80001707983 */ /* 0x002f240000300a00 */
[----:B------:R-:W-:Y:S02]  /*19ce0*/  IMAD.WIDE R4, R252, 0x4, R6 ;  /* 0x00000004fc047825 */ /* 0x000fe400078e0206 */
[----:B------:R1:W-:Y:S02]  /*19cf0*/  LDGSTS.E [R251+0x1fc00], desc[UR76][R234.64], !P5 ;  /* 0x1fc00000eafb7fae */ /* 0x0003e4000e9a104c */
[----:B------:R-:W-:Y:S02]  /*19d00*/  IMAD.WIDE R248, R248, 0x4, R18 ;  /* 0x00000004f8f87825 */ /* 0x000fe400078e0212 */
[----:B------:R1:W-:Y:S02]  /*19d10*/  STL.64 [R1+0x2428], R4 ;  /* 0x0024280401007387 */ /* 0x0003e40000100a00 */
[----:B------:R-:W-:-:S02]  /*19d20*/  IMAD.WIDE R6, R252, 0x4, R10 ;  /* 0x00000004fc067825 */ /* 0x000fc400078e020a */
[----:B------:R-:W4:Y:S02]  /*19d30*/  LDL.LU.64 R10, [R1+0x848] ;  /* 0x00084800010a7983 */ /* 0x000f240000300a00 */
[C---:B------:R-:W-:Y:S02]  /*19d40*/  IMAD.WIDE R78, R252.reuse, 0x4, R78 ;  /* 0x00000004fc4e7825 */ /* 0x040fe400078e024e */
[----:B------:R-:W-:Y:S02]  /*19d50*/  LDGSTS.E [R251+0x1fc80], desc[UR76][R236.64], !P5 ;  /* 0x1fc80000ecfb7fae */ /* 0x000fe4000e9a104c */
[C---:B-1----:R-:W-:Y:S02]  /*19d60*/  IMAD.WIDE R4, R252.reuse, 0x4, R8 ;  /* 0x00000004fc047825 */ /* 0x042fe400078e0208 */
[----:B------:R1:W-:Y:S04]  /*19d70*/  LDGSTS.E [R251+0x1fd00], desc[UR76][R238.64], !P5 ;  /* 0x1fd00000eefb7fae */ /* 0x0003e8000e9a104c */
[----:B------:R1:W-:Y:S04]  /*19d80*/  STL.64 [R1+0x2448], R4 ;  /* 0x0024480401007387 */ /* 0x0003e80000100a00 */
[----:B------:R3:W-:Y:S01]  /*19d90*/  STL.64 [R1+0x2450], R6 ;  /* 0x0024500601007387 */ /* 0x0007e20000100a00 */
[----:B------:R-:W-:-:S03]  /*19da0*/  IMAD.WIDE R166, R252, 0x4, R166 ;  /* 0x00000004fca67825 */ /* 0x000fc600078e02a6 */
[----:B------:R2:W-:Y:S01]  /*19db0*/  LDGSTS.E [R251+0x1fd80], desc[UR76][R240.64], !P5 ;  /* 0x1fd80000f0fb7fae */ /* 0x0005e2000e9a104c */
[----:B-1----:R-:W-:-:S03]  /*19dc0*/  IMAD.WIDE R4, R252, 0x4, R12 ;  /* 0x00000004fc047825 */ /* 0x002fc600078e020c */
[----:B------:R1:W-:Y:S04]  /*19dd0*/  LDGSTS.E [R251+0x1fe00], desc[UR76][R242.64], !P5 ;  /* 0x1fe00000f2fb7fae */ /* 0x0003e8000e9a104c */
[----:B------:R-:W4:Y:S04]  /*19de0*/  LDL.LU.64 R12, [R1+0x948] ;  /* 0x00094800010c7983 */ /* 0x000f280000300a00 */
[----:B------:R-:W4:Y:S04]  /*19df0*/  LDL.LU.64 R8, [R1+0x748] ;  /* 0x0007480001087983 */ /* 0x000f280000300a00 */
[----:B------:R1:W-:Y:S04]  /*19e00*/  STL.64 [R1+0x2460], R4 ;  /* 0x0024600401007387 */ /* 0x0003e80000100a00 */
[----:B---3--:R-:W3:Y:S04]  /*19e10*/  LDL.LU.64 R6, [R1+0x708] ;  /* 0x0007080001067983 */ /* 0x008ee80000300a00 */
[----:B------:R-:W3:Y:S01]  /*19e20*/  LDL.LU.64 R176, [R1+0x6c8] ;  /* 0x0006c80001b07983 */ /* 0x000ee20000300a00 */
[----:B-1----:R-:W-:-:S03]  /*19e30*/  IMAD.WIDE R4, R252, 0x4, R14 ;  /* 0x00000004fc047825 */ /* 0x002fc600078e020e */
[----:B------:R1:W-:Y:S01]  /*19e40*/  LDGSTS.E [R251+0x1fe80], desc[UR76][R244.64], !P5 ;  /* 0x1fe80000f4fb7fae */ /* 0x0003e2000e9a104c */
[----:B------:R-:W-:-:S03]  /*19e50*/  IMAD.WIDE R14, R252, 0x4, R16 ;  /* 0x00000004fc0e7825 */ /* 0x000fc600078e0210 */
[----:B------:R1:W-:Y:S04]  /*19e60*/  LDGSTS.E [R251+0x1ff00], desc[UR76][R246.64], !P5 ;  /* 0x1ff00000f6fb7fae */ /* 0x0003e8000e9a104c */
[----:B------:R-:W3:Y:S04]  /*19e70*/  LDL.LU.64 R16, [R1+0x788] ;  /* 0x0007880001107983 */ /* 0x000ee80000300a00 */
[----:B------:R1:W-:Y:S04]  /*19e80*/  STL.64 [R1+0x2488], R4 ;  /* 0x0024880401007387 */ /* 0x0003e80000100a00 */
[----:B------:R1:W-:Y:S01]  /*19e90*/  STL.64 [R1+0x24a0], R14 ;  /* 0x0024a00e01007387 */ /* 0x0003e20000100a00 */
[----:B------:R-:W-:-:S03]  /*19ea0*/  IMAD.WIDE R168, R252, 0x4, R168 ;  /* 0x00000004fca87825 */ /* 0x000fc600078e02a8 */
[----:B------:R-:W-:Y:S01]  /*19eb0*/  LDGSTS.E [R251+0x1ff80], desc[UR76][R248.64], !P5 ;  /* 0x1ff80000f8fb7fae */ /* 0x000fe2000e9a104c */
[----:B------:R-:W-:Y:S01]  /*19ec0*/  IMAD.WIDE R114, R252, 0x4, R114 ;  /* 0x00000004fc727825 */ /* 0x000fe200078e0272 */
[----:B------:R-:W-:-:S03]  /*19ed0*/  ISETP.GE.AND P5, PT, R2, R0, PT ;  /* 0x000000000200720c */ /* 0x000fc60003fa6270 */
[C---:B-1----:R-:W-:Y:S02]  /*19ee0*/  IMAD.WIDE R4, R252.reuse, 0x4, R18 ;  /* 0x00000004fc047825 */ /* 0x042fe400078e0212 */
[----:B------:R-:W3:Y:S04]  /*19ef0*/  LDL.LU.64 R18, [R1+0x888] ;  /* 0x0008880001127983 */ /* 0x000ee80000300a00 */
[----:B------:R-:W3:Y:S04]  /*19f00*/  LDL.LU.64 R14, [R1+0x688] ;  /* 0x00068800010e7983 */ /* 0x000ee80000300a00 */
[----:B------:R1:W-:Y:S04]  /*19f10*/  STL.64 [R1+0x24b0], R4 ;  /* 0x0024b00401007387 */ /* 0x0003e80000100a00 */
[----:B-1----:R-:W3:Y:S04]  /*19f20*/  LDL.LU.64 R4, [R1+0x648] ;  /* 0x0006480001047983 */ /* 0x002ee80000300a00 */
[----:B------:R-:W3:Y:S04]  /*19f30*/  LDL.LU.64 R158, [R1+0x608] ;  /* 0x00060800019e7983 */ /* 0x000ee80000300a00 */
[----:B------:R-:W3:Y:S04]  /*19f40*/  LDL.LU.64 R160, [R1+0x5c8] ;  /* 0x0005c80001a07983 */ /* 0x000ee80000300a00 */
[----:B------:R1:W-:Y:S01]  /*19f50*/  STL.64 [R1+0x1ff8], R162 ;  /* 0x001ff8a201007387 */ /* 0x0003e20000100a00 */
[----:B--2---:R-:W-:-:S03]  /*19f60*/  IMAD.WIDE R178, R252, 0x4, R178 ;  /* 0x00000004fcb27825 */ /* 0x004fc600078e02b2 */
[----:B-1----:R-:W2:Y:S04]  /*19f70*/  LDL.LU.64 R162, [R1+0x588] ;  /* 0x0005880001a27983 */ /* 0x002ea80000300a00 */
[----:B------:R1:W-:Y:S04]  /*19f80*/  STL.64 [R1+0x1ff0], R78 ;  /* 0x001ff04e01007387 */ /* 0x0003e80000100a00 */
[----:B-1----:R-:W2:Y:S04]  /*19f90*/  LDL.LU.64 R78, [R1+0x548] ;  /* 0x00054800014e7983 */ /* 0x002ea80000300a00 */
[----:B------:R1:W-:Y:S04]  /*19fa0*/  STL.64 [R1+0x1fe8], R166 ;  /* 0x001fe8a601007387 */ /* 0x0003e80000100a00 */
[----:B-1----:R-:W2:Y:S04]  /*19fb0*/  LDL.LU.64 R166, [R1+0x508] ;  /* 0x0005080001a67983 */ /* 0x002ea80000300a00 */
[----:B------:R1:W-:Y:S04]  /*19fc0*/  STL.64 [R1+0x1fe0], R168 ;  /* 0x001fe0a801007387 */ /* 0x0003e80000100a00 */
[----:B-1----:R-:W2:Y:S01]  /*19fd0*/  LDL.LU.64 R168, [R1+0x5e38] ;  /* 0x005e380001a87983 */ /* 0x002ea20000300a00 */
[----:B----4-:R-:W-:-:S04]  /*19fe0*/  IMAD.WIDE R80, R252, 0x4, R80 ;  /* 0x00000004fc507825 */ /* 0x010fc800078e0250 */
[----:B------:R-:W-:-:S04]  /*19ff0*/  IMAD.WIDE R10, R252, 0x4, R10 ;  /* 0x00000004fc0a7825 */ /* 0x000fc800078e020a */
[----:B------:R-:W-:-:S05]  /*1a000*/  IMAD.WIDE R12, R252, 0x4, R12 ;  /* 0x00000004fc0c7825 */ /* 0x000fca00078e020c */
[----:B------:R1:W-:Y:S04]  /*1a010*/  STL.64 [R1+0x1fd8], R12 ;  /* 0x001fd80c01007387 */ /* 0x0003e80000100a00 */
[----:B-1----:R-:W4:Y:S04]  /*1a020*/  LDL.LU.64 R12, [R1+0x488] ;  /* 0x00048800010c7983 */ /* 0x002f280000300a00 */
[----:B------:R1:W-:Y:S04]  /*1a030*/  STL.64 [R1+0x1fd0], R114 ;  /* 0x001fd07201007387 */ /* 0x0003e80000100a00 */
[----:B-1----:R-:W4:Y:S04]  /*1a040*/  LDL.LU.64 R114, [R1+0x448] ;  /* 0x0004480001727983 */ /* 0x002f280000300a00 */
[----:B------:R1:W-:Y:S01]  /*1a050*/  STL.64 [R1+0x1fc8], R178 ;  /* 0x001fc8b201007387 */ /* 0x0003e20000100a00 */
[----:B---3--:R-:W-:-:S03]  /*1a060*/  IMAD.WIDE R18, R252, 0x4, R18 ;  /* 0x00000004fc127825 */ /* 0x008fc600078e0212 */
[----:B-1----:R-:W3:Y:S04]  /*1a070*/  LDL.LU.64 R178, [R1+0x408] ;  /* 0x0004080001b27983 */ /* 0x002ee80000300a00 */
[----:B------:R1:W-:Y:S04]  /*1a080*/  STL.64 [R1+0x1fc0], R18 ;  /* 0x001fc01201007387 */ /* 0x0003e80000100a00 */
[----:B------:R1:W-:Y:S02]  /*1a090*/  STL.64 [R1+0x1fb8], R10 ;  /* 0x001fb80a01007387 */ /* 0x0003e40000100a00 */
[----:B-1----:R-:W-:-:S02]  /*1a0a0*/  IMAD.WIDE R18, R252, 0x4, R112 ;  /* 0x00000004fc127825 */ /* 0x002fc400078e0270 */
[----:B------:R-:W3:Y:S04]  /*1a0b0*/  LDL.LU.64 R10, [R1+0x388] ;  /* 0x00038800010a7983 */ /* 0x000ee80000300a00 */
[----:B------:R1:W-:Y:S04]  /*1a0c0*/  STL.64 [R1+0x1fb0], R80 ;  /* 0x001fb05001007387 */ /* 0x0003e80000100a00 */
[----:B-1----:R-:W3:Y:S04]  /*1a0d0*/  LDL.LU.64 R80, [R1+0x348] ;  /* 0x0003480001507983 */ /* 0x002ee80000300a00 */
[----:B------:R1:W-:Y:S04]  /*1a0e0*/  STL.64 [R1+0x1fa8], R18 ;  /* 0x001fa81201007387 */ /* 0x0003e80000100a00 */
[----:B------:R-:W3:Y:S01]  /*1a0f0*/  LDL.LU.64 R112, [R1+0x308] ;  /* 0x0003080001707983 */ /* 0x000ee20000300a00 */
[----:B------:R-:W-:-:S04]  /*1a100*/  IMAD.WIDE R16, R252, 0x4, R16 ;  /* 0x00000004fc107825 */ /* 0x000fc800078e0210 */
[C---:B------:R-:W-:Y:S01]  /*1a110*/  IMAD.WIDE R8, R252.reuse, 0x4, R8 ;  /* 0x00000004fc087825 */ /* 0x040fe200078e0208 */
[----:B------:R1:W-:Y:S03]  /*1a120*/  STL.64 [R1+0x2020], R16 ;  /* 0x0020201001007387 */ /* 0x0003e60000100a00 */
[C---:B------:R-:W-:Y:S01]  /*1a130*/  IMAD.WIDE R6, R252.reuse, 0x4, R6 ;  /* 0x00000004fc067825 */ /* 0x040fe200078e0206 */
[----:B------:R1:W-:Y:S03]  /*1a140*/  STL.64 [R1+0x2028], R8 ;  /* 0x0020280801007387 */ /* 0x0003e60000100a00 */
[----:B-1----:R-:W-:-:S04]  /*1a150*/  IMAD.WIDE R18, R252, 0x4, R14 ;  /* 0x00000004fc127825 */ /* 0x002fc800078e020e */
[C---:B------:R-:W-:Y:S01]  /*1a160*/  IMAD.WIDE R16, R252.reuse, 0x4, R176 ;  /* 0x00000004fc107825 */ /* 0x040fe200078e02b0 */
[----:B------:R-:W3:Y:S03]  /*1a170*/  LDL.LU.64 R8, [R1+0x288] ;  /* 0x0002880001087983 */ /* 0x000ee60000300a00 */
[C---:B------:R-:W-:Y:S01]  /*1a180*/  IMAD.WIDE R14, R252.reuse, 0x4, R4 ;  /* 0x00000004fc0e7825 */ /* 0x040fe200078e0204 */
[----:B------:R1:W-:Y:S04]  /*1a190*/  STL.64 [R1+0x2030], R6 ;  /* 0x0020300601007387 */ /* 0x0003e80000100a00 */
[----:B-1----:R-:W3:Y:S04]  /*1a1a0*/  LDL.LU.64 R6, [R1+0x250] ;  /* 0x0002500001067983 */ /* 0x002ee80000300a00 */
[----:B------:R1:W-:Y:S04]  /*1a1b0*/  STL.64 [R1+0x2038], R16 ;  /* 0x0020381001007387 */ /* 0x0003e80000100a00 */
[----:B------:R-:W3:Y:S04]  /*1a1c0*/  LDL.LU.64 R176, [R1+0x248] ;  /* 0x0002480001b07983 */ /* 0x000ee80000300a00 */
[----:B------:R2:W-:Y:S01]  /*1a1d0*/  STL.64 [R1+0x2040], R18 ;  /* 0x0020401201007387 */ /* 0x0005e20000100a00 */
[----:B-1----:R-:W-:-:S03]  /*1a1e0*/  IMAD.WIDE R16, R252, 0x4, R158 ;  /* 0x00000004fc107825 */ /* 0x002fc600078e029e */
[----:B------:R-:W3:Y:S04]  /*1a1f0*/  LDL.LU.64 R4, [R1+0x238] ;  /* 0x0002380001047983 */ /* 0x000ee80000300a00 */
[----:B------:R1:W-:Y:S04]  /*1a200*/  STL.64 [R1+0x2048], R14 ;  /* 0x0020480e01007387 */ /* 0x0003e80000100a00 */
[----:B------:R1:W-:Y:S01]  /*1a210*/  STL.64 [R1+0x2050], R16 ;  /* 0x0020501001007387 */ /* 0x0003e20000100a00 */
[----:B--2---:R-:W-:-:S03]  /*1a220*/  IMAD.WIDE R18, R252, 0x4, R162 ;  /* 0x00000004fc127825 */ /* 0x004fc600078e02a2 */
[----:B------:R-:W2:Y:S01]  /*1a230*/  LDL.LU.64 R158, [R1+0x230] ;  /* 0x00023000019e7983 */ /* 0x000ea20000300a00 */
[----:B-1----:R-:W-:-:S03]  /*1a240*/  IMAD.WIDE R14, R252, 0x4, R160 ;  /* 0x00000004fc0e7825 */ /* 0x002fc600078e02a0 */
[----:B------:R-:W2:Y:S04]  /*1a250*/  LDL.LU.64 R160, [R1+0x228] ;  /* 0x0002280001a07983 */ /* 0x000ea80000300a00 */
[----:B------:R1:W-:Y:S01]  /*1a260*/  STL.64 [R1+0x2058], R14 ;  /* 0x0020580e01007387 */ /* 0x0003e20000100a00 */
[----:B------:R-:W-:-:S03]  /*1a270*/  IMAD.WIDE R16, R252, 0x4, R166 ;  /* 0x00000004fc107825 */ /* 0x000fc600078e02a6 */
[----:B------:R-:W-:Y:S04]  /*1a280*/  STL.64 [R1+0x2060], R18 ;  /* 0x0020601201007387 */ /* 0x000fe80000100a00 */
[----:B------:R-:W2:Y:S01]  /*1a290*/  LDL.LU.64 R166, [R1+0x218] ;  /* 0x0002180001a67983 */ /* 0x000ea20000300a00 */
[----:B-1----:R-:W-:-:S05]  /*1a2a0*/  IMAD.WIDE R14, R252, 0x4, R78 ;  /* 0x00000004fc0e7825 */ /* 0x002fca00078e024e */
[----:B------:R1:W-:Y:S04]  /*1a2b0*/  STL.64 [R1+0x2068], R14 ;  /* 0x0020680e01007387 */ /* 0x0003e80000100a00 */
[----:B------:R-:W-:Y:S01]  /*1a2c0*/  STL.64 [R1+0x2070], R16 ;  /* 0x0020701001007387 */ /* 0x000fe20000100a00 */
[----:B-1----:R-:W-:-:S03]  /*1a2d0*/  IMAD.WIDE R14, R252, 0x4, R168 ;  /* 0x00000004fc0e7825 */ /* 0x002fc600078e02a8 */
[----:B------:R-:W2:Y:S04]  /*1a2e0*/  LDL.LU.64 R168, [R1+0x5e30] ;  /* 0x005e300001a87983 */ /* 0x000ea80000300a00 */
[----:B------:R-:W2:Y:S04]  /*1a2f0*/  LDL.LU.64 R162, [R1+0x210] ;  /* 0x0002100001a27983 */ /* 0x000ea80000300a00 */
[----:B------:R-:W2:Y:S04]  /*1a300*/  LDL.LU.64 R78, [R1+0x208] ;  /* 0x00020800014e7983 */ /* 0x000ea80000300a00 */
[----:B------:R4:W-:Y:S02]  /*1a310*/  STL.64 [R1+0x2078], R14 ;  /* 0x0020780e01007387 */ /* 0x0009e40000100a00 */
[----:B----4-:R-:W-:-:S05]  /*1a320*/  IMAD.WIDE R14, R252, 0x4, R12 ;  /* 0x00000004fc0e7825 */ /* 0x010fca00078e020c */
[----:B------:R1:W-:Y:S01]  /*1a330*/  STL.64 [R1+0x2080], R14 ;  /* 0x0020800e01007387 */ /* 0x0003e20000100a00 */
[----:B------:R-:W-:-:S04]  /*1a340*/  IMAD.WIDE R16, R252, 0x4, R114 ;  /* 0x00000004fc107825 */ /* 0x000fc800078e0272 */
[C---:B-1----:R-:W-:Y:S01]  /*1a350*/  IMAD.WIDE R14, R252.reuse, 0x4, R152 ;  /* 0x00000004fc0e7825 */ /* 0x042fe200078e0298 */
[----:B------:R-:W-:Y:S04]  /*1a360*/  STL.64 [R1+0x2088], R16 ;  /* 0x0020881001007387 */ /* 0x000fe80000100a00 */
[----:B------:R-:W4:Y:S01]  /*1a370*/  LDL.LU.64 R152, [R1+0x5e28] ;  /* 0x005e280001987983 */ /* 0x000f220000300a00 */
[----:B---3--:R-:W-:-:S05]  /*1a380*/  IMAD.WIDE R12, R252, 0x4, R178 ;  /* 0x00000004fc0c7825 */ /* 0x008fca00078e02b2 */
[----:B------:R1:W-:Y:S04]  /*1a390*/  STL.64 [R1+0x2090], R12 ;  /* 0x0020900c01007387 */ /* 0x0003e80000100a00 */
[----:B-1----:R-:W3:Y:S04]  /*1a3a0*/  LDL.LU.64 R12, [R1+0x1f8] ;  /* 0x0001f800010c7983 */ /* 0x002ee80000300a00 */
[----:B------:R-:W4:Y:S01]  /*1a3b0*/  LDL.LU.64 R114, [R1+0x1f0] ;  /* 0x0001f00001727983 */ /* 0x000f220000300a00 */
[----:B------:R-:W-:-:S03]  /*1a3c0*/  IMAD.WIDE R16, R252, 0x4, R10 ;  /* 0x00000004fc107825 */ /* 0x000fc600078e020a */
[----:B------:R1:W-:Y:S04]  /*1a3d0*/  STL.64 [R1+0x20c0], R14 ;  /* 0x0020c00e01007387 */ /* 0x0003e80000100a00 */
[----:B------:R-:W4:Y:S04]  /*1a3e0*/  LDL.LU.64 R178, [R1+0x1e8] ;  /* 0x0001e80001b27983 */ /* 0x000f280000300a00 */
[----:B------:R-:W-:Y:S01]  /*1a3f0*/  STL.64 [R1+0x2120], R16 ;  /* 0x0021201001007387 */ /* 0x000fe20000100a00 */
[----:B-1----:R-:W-:-:S03]  /*1a400*/  IMAD.WIDE R14, R252, 0x4, R80 ;  /* 0x00000004fc0e7825 */ /* 0x002fc600078e0250 */
[----:B------:R-:W4:Y:S01]  /*1a410*/  LDL.LU.64 R80, [R1+0x1d8] ;  /* 0x0001d80001507983 */ /* 0x000f220000300a00 */
[----:B------:R-:W-:-:S03]  /*1a420*/  IMAD.WIDE R10, R252, 0x4, R112 ;  /* 0x00000004fc0a7825 */ /* 0x000fc600078e0270 */
[----:B------:R1:W-:Y:S04]  /*1a430*/  STL.64 [R1+0x2190], R14 ;  /* 0x0021900e01007387 */ /* 0x0003e80000100a00 */
[----:B------:R1:W-:Y:S02]  /*1a440*/  STL.64 [R1+0x21f0], R10 ;  /* 0x0021f00a01007387 */ /* 0x0003e40000100a00 */
[C---:B-1----:R-:W-:Y:S02]  /*1a450*/  IMAD.WIDE R14, R252.reuse, 0x4, R136 ;  /* 0x00000004fc0e7825 */ /* 0x042fe400078e0288 */
[----:B------:R-:W4:Y:S04]  /*1a460*/  LDL.LU.64 R136, [R1+0x5e20] ;  /* 0x005e200001887983 */ /* 0x000f280000300a00 */
[----:B------:R-:W4:Y:S04]  /*1a470*/  LDL.LU.64 R10, [R1+0x1d0] ;  /* 0x0001d000010a7983 */ /* 0x000f280000300a00 */
[----:B------:R-:W4:Y:S01]  /*1a480*/  LDL.LU.64 R112, [R1+0x1c8] ;  /* 0x0001c80001707983 */ /* 0x000f220000300a00 */
[----:B------:R-:W-:-:S03]  /*1a490*/  IMAD.WIDE R8, R252, 0x4, R8 ;  /* 0x00000004fc087825 */ /* 0x000fc600078e0208 */
[----:B------:R-:W-:Y:S04]  /*1a4a0*/  STL.64 [R1+0x2250], R14 ;  /* 0x0022500e01007387 */ /* 0x000fe80000100a00 */
[----:B------:R1:W-:Y:S01]  /*1a4b0*/  STL.64 [R1+0x22c0], R8 ;  /* 0x0022c00801007387 */ /* 0x0003e20000100a00 */
[----:B------:R-:W-:-:S03]  /*1a4c0*/  IMAD.WIDE R6, R252, 0x4, R6 ;  /* 0x00000004fc067825 */ /* 0x000fc600078e0206 */
[----:B-1----:R-:W4:Y:S01]  /*1a4d0*/  LDL.LU.64 R8, [R1+0x1b8] ;  /* 0x0001b80001087983 */ /* 0x002f220000300a00 */
[----:B------:R-:W-:-:S03]  /*1a4e0*/  IMAD.WIDE R14, R252, 0x4, R176 ;  /* 0x00000004fc0e7825 */ /* 0x000fc600078e02b0 */
[----:B------:R1:W-:Y:S04]  /*1a4f0*/  STL.64 [R1+0x2320], R6 ;  /* 0x0023200601007387 */ /* 0x0003e80000100a00 */
[----:B------:R2:W-:Y:S01]  /*1a500*/  STL.64 [R1+0x2380], R14 ;  /* 0x0023800e01007387 */ /* 0x0005e20000100a00 */
[----:B------:R-:W-:-:S04]  /*1a510*/  IMAD.WIDE R4, R252, 0x4, R4 ;  /* 0x00000004fc047825 */ /* 0x000fc800078e0204 */
[C---:B-1----:R-:W-:Y:S02]  /*1a520*/  IMAD.WIDE R6, R252.reuse, 0x4, R120 ;  /* 0x00000004fc067825 */ /* 0x042fe400078e0278 */
[----:B------:R-:W4:Y:S04]  /*1a530*/  LDL.LU.64 R120, [R1+0x5e18] ;  /* 0x005e180001787983 */ /* 0x000f280000300a00 */
[----:B------:R-:W4:Y:S01]  /*1a540*/  LDL.LU.64 R176, [R1+0x1b0] ;  /* 0x0001b00001b07983 */ /* 0x000f220000300a00 */
[----:B--2---:R-:W-:-:S03]  /*1a550*/  IMAD.WIDE R16, R252, 0x4, R158 ;  /* 0x00000004fc107825 */ /* 0x004fc600078e029e */
[----:B------:R1:W-:Y:S01]  /*1a560*/  STL.64 [R1+0x23f0], R6 ;  /* 0x0023f00601007387 */ /* 0x0003e20000100a00 */
[----:B------:R-:W-:-:S03]  /*1a570*/  IMAD.WIDE R14, R252, 0x4, R160 ;  /* 0x00000004fc0e7825 */ /* 0x000fc600078e02a0 */
[----:B-1----:R-:W2:Y:S04]  /*1a580*/  LDL.LU.64 R6, [R1+0x1a8] ;  /* 0x0001a80001067983 */ /* 0x002ea80000300a00 */
[----:B------:R1:W-:Y:S04]  /*1a590*/  STL.64 [R1+0x2478], R4 ;  /* 0x0024780401007387 */ /* 0x0003e80000100a00 */
[----:B-1----:R-:W2:Y:S04]  /*1a5a0*/  LDL.LU.64 R4, [R1+0x198] ;  /* 0x0001980001047983 */ /* 0x002ea80000300a00 */
[----:B------:R1:W-:Y:S04]  /*1a5b0*/  STL.64 [R1+0x24f0], R16 ;  /* 0x0024f01001007387 */ /* 0x0003e80000100a00 */
[----:B------:R-:W2:Y:S04]  /*1a5c0*/  LDL.LU.64 R158, [R1+0x190] ;  /* 0x00019000019e7983 */ /* 0x000ea80000300a00 */
[----:B------:R1:W-:Y:S02]  /*1a5d0*/  STL.64 [R1+0x2560], R14 ;  /* 0x0025600e01007387 */ /* 0x0003e40000100a00 */
[----:B-1----:R-:W-:-:S04]  /*1a5e0*/  IMAD.WIDE R16, R252, 0x4, R166 ;  /* 0x00000004fc107825 */ /* 0x002fc800078e02a6 */
[C---:B------:R-:W-:Y:S02]  /*1a5f0*/  IMAD.WIDE R14, R252.reuse, 0x4, R118 ;  /* 0x00000004fc0e7825 */ /* 0x040fe400078e0276 */
[----:B------:R-:W2:Y:S04]  /*1a600*/  LDL.LU.64 R118, [R1+0x5e10] ;  /* 0x005e100001767983 */ /* 0x000ea80000300a00 */
[----:B------:R-:W2:Y:S04]  /*1a610*/  LDL.LU.64 R166, [R1+0x188] ;  /* 0x0001880001a67983 */ /* 0x000ea80000300a00 */
[----:B------:R1:W-:Y:S04]  /*1a620*/  STL.64 [R1+0x25c0], R14 ;  /* 0x0025c00e01007387 */ /* 0x0003e80000100a00 */
[----:B------:R1:W-:Y:S04]  /*1a630*/  STL.64 [R1+0x2620], R16 ;  /* 0x0026201001007387 */ /* 0x0003e80000100a00 */
[----:B------:R-:W2:Y:S01]  /*1a640*/  LDL.LU.64 R160, [R1+0x178] ;  /* 0x0001780001a07983 */ /* 0x000ea20000300a00 */
[----:B-1----:R-:W-:-:S04]  /*1a650*/  IMAD.WIDE R14, R252, 0x4, R162 ;  /* 0x00000004fc0e7825 */ /* 0x002fc800078e02a2 */
[C---:B------:R-:W-:Y:S01]  /*1a660*/  IMAD.WIDE R16, R252.reuse, 0x4, R78 ;  /* 0x00000004fc107825 */ /* 0x040fe200078e024e */
[----:B------:R1:W-:Y:S04]  /*1a670*/  STL.64 [R1+0x2690], R14 ;  /* 0x0026900e01007387 */ /* 0x0003e80000100a00 */
[----:B------:R3:W-:Y:S01]  /*1a680*/  STL.64 [R1+0x26d8], R16 ;  /* 0x0026d81001007387 */ /* 0x0007e20000100a00 */
[----:B-1----:R-:W-:-:S03]  /*1a690*/  IMAD.WIDE R14, R252, 0x4, R56 ;  /* 0x00000004fc0e7825 */ /* 0x002fc600078e0238 */
[----:B------:R-:W2:Y:S04]  /*1a6a0*/  LDL.LU.64 R56, [R1+0x5e08] ;  /* 0x005e080001387983 */ /* 0x000ea80000300a00 */
[----:B------:R-:W2:Y:S04]  /*1a6b0*/  LDL.LU.64 R162, [R1+0x170] ;  /* 0x0001700001a27983 */ /* 0x000ea80000300a00 */
[----:B------:R-:W2:Y:S04]  /*1a6c0*/  LDL.LU.64 R78, [R1+0x168] ;  /* 0x00016800014e7983 */ /* 0x000ea80000300a00 */
[----:B------:R4:W-:Y:S01]  /*1a6d0*/  STL.64 [R1+0x26e0], R14 ;  /* 0x0026e00e01007387 */ /* 0x0009e20000100a00 */
[----:B---3--:R-:W-:-:S04]  /*1a6e0*/  IMAD.WIDE R16, R252, 0x4, R12 ;  /* 0x00000004fc107825 */ /* 0x008fc800078e020c */
[C---:B----4-:R-:W-:Y:S01]  /*1a6f0*/  IMAD.WIDE R14, R252.reuse, 0x4, R114 ;  /* 0x00000004fc0e7825 */ /* 0x050fe200078e0272 */
[----:B------:R-:W-:Y:S04]  /*1a700*/  STL.64 [R1+0x26e8], R16 ;  /* 0x0026e81001007387 */ /* 0x000fe80000100a00 */
[----:B------:R-:W3:Y:S01]  /*1a710*/  LDL.LU.64 R114, [R1+0x158] ;  /* 0x0001580001727983 */ /* 0x000ee20000300a00 */
[----:B------:R-:W-:-:S03]  /*1a720*/  IMAD.WIDE R12, R252, 0x4, R178 ;  /* 0x00000004fc0c7825 */ /* 0x000fc600078e02b2 */
[----:B------:R1:W-:Y:S04]  /*1a730*/  STL.64 [R1+0x26f0], R14 ;  /* 0x0026f00e01007387 */ /* 0x0003e80000100a00 */
[----:B------:R-:W4:Y:S04]  /*1a740*/  LDL.LU.64 R178, [R1+0x150] ;  /* 0x0001500001b27983 */ /* 0x000f280000300a00 */
[----:B------:R1:W-:Y:S02]  /*1a750*/  STL.64 [R1+0x26f8], R12 ;  /* 0x0026f80c01007387 */ /* 0x0003e40000100a00 */
[----:B-1----:R-:W-:-:S02]  /*1a760*/  IMAD.WIDE R14, R252, 0x4, R20 ;  /* 0x00000004fc0e7825 */ /* 0x002fc400078e0214 */
[----:B------:R-:W4:Y:S02]  /*1a770*/  LDL.LU.64 R20, [R1+0x5e00] ;  /* 0x005e000001147983 */ /* 0x000f240000300a00 */
[C---:B------:R-:W-:Y:S02]  /*1a780*/  IMAD.WIDE R12, R252.reuse, 0x4, R80 ;  /* 0x00000004fc0c7825 */ /* 0x040fe400078e0250 */
[----:B------:R-:W4:Y:S04]  /*1a790*/  LDL.LU.64 R80, [R1+0x148] ;  /* 0x0001480001507983 */ /* 0x000f280000300a00 */
[----:B------:R1:W-:Y:S04]  /*1a7a0*/  STL.64 [R1+0x2700], R14 ;  /* 0x0027000e01007387 */ /* 0x0003e80000100a00 */
[----:B------:R1:W-:Y:S02]  /*1a7b0*/  STL.64 [R1+0x2708], R12 ;  /* 0x0027080c01007387 */ /* 0x0003e40000100a00 */
[----:B-1----:R-:W-:-:S04]  /*1a7c0*/  IMAD.WIDE R14, R252, 0x4, R10 ;  /* 0x00000004fc0e7825 */ /* 0x002fc800078e020a */
[C---:B------:R-:W-:Y:S01]  /*1a7d0*/  IMAD.WIDE R12, R252.reuse, 0x4, R112 ;  /* 0x00000004fc0c7825 */ /* 0x040fe200078e0270 */
[----:B------:R-:W-:Y:S03]  /*1a7e0*/  STL.64 [R1+0x2710], R14 ;  /* 0x0027100e01007387 */ /* 0x000fe60000100a00 */
[C---:B------:R-:W-:Y:S02]  /*1a7f0*/  IMAD.WIDE R10, R252.reuse, 0x4, R44 ;  /* 0x00000004fc0a7825 */ /* 0x040fe400078e022c */
[----:B------:R-:W4:Y:S04]  /*1a800*/  LDL.LU.64 R44, [R1+0x5df8] ;  /* 0x005df800012c7983 */ /* 0x000f280000300a00 */
[----:B------:R1:W-:Y:S04]  /*1a810*/  STL.64 [R1+0x2718], R12 ;  /* 0x0027180c01007387 */ /* 0x0003e80000100a00 */
[----:B-1----:R-:W4:Y:S04]  /*1a820*/  LDL.LU.64 R12, [R1+0x138] ;  /* 0x00013800010c7983 */ /* 0x002f280000300a00 */
[----:B------:R-:W4:Y:S04]  /*1a830*/  LDL.LU.64 R112, [R1+0x130] ;  /* 0x0001300001707983 */ /* 0x000f280000300a00 */
[----:B------:R1:W-:Y:S04]  /*1a840*/  STL.64 [R1+0x2720], R10 ;  /* 0x0027200a01007387 */ /* 0x0003e80000100a00 */
[----:B-1----:R-:W4:Y:S01]  /*1a850*/  LDL.LU.64 R10, [R1+0x128] ;  /* 0x00012800010a7983 */ /* 0x002f220000300a00 */
[----:B------:R-:W-:-:S04]  /*1a860*/  IMAD.WIDE R14, R252, 0x4, R8 ;  /* 0x00000004fc0e7825 */ /* 0x000fc800078e0208 */
[C---:B------:R-:W-:Y:S01]  /*1a870*/  IMAD.WIDE R8, R252.reuse, 0x4, R176 ;  /* 0x00000004fc087825 */ /* 0x040fe200078e02b0 */
[----:B------:R2:W-:Y:S04]  /*1a880*/  STL.64 [R1+0x2728], R14 ;  /* 0x0027280e01007387 */ /* 0x0005e80000100a00 */
[----:B------:R-:W4:Y:S04]  /*1a890*/  LDL.LU.64 R176, [R1+0x118] ;  /* 0x0001180001b07983 */ /* 0x000f280000300a00 */
[----:B------:R1:W-:Y:S01]  /*1a8a0*/  STL.64 [R1+0x2738], R8 ;  /* 0x0027380801007387 */ /* 0x0003e20000100a00 */
[----:B--2---:R-:W-:-:S04]  /*1a8b0*/  IMAD.WIDE R14, R252, 0x4, R6 ;  /* 0x00000004fc0e7825 */ /* 0x004fc800078e0206 */
[C---:B------:R-:W-:Y:S01]  /*1a8c0*/  IMAD.WIDE R6, R252.reuse, 0x4, R22 ;  /* 0x00000004fc067825 */ /* 0x040fe200078e0216 */
[----:B-1----:R-:W2:Y:S03]  /*1a8d0*/  LDL.LU.64 R8, [R1+0x110] ;  /* 0x0001100001087983 */ /* 0x002ea60000300a00 */
[C---:B------:R-:W-:Y:S01]  /*1a8e0*/  IMAD.WIDE R4, R252.reuse, 0x4, R4 ;  /* 0x00000004fc047825 */ /* 0x040fe200078e0204 */
[----:B------:R1:W-:Y:S04]  /*1a8f0*/  STL.64 [R1+0x2798], R14 ;  /* 0x0027980e01007387 */ /* 0x0003e80000100a00 */
[----:B------:R-:W2:Y:S04]  /*1a900*/  LDL.LU.64 R22, [R1+0x5df0] ;  /* 0x005df00001167983 */ /* 0x000ea80000300a00 */
[----:B------:R1:W-:Y:S02]  /*1a910*/  STL.64 [R1+0x27f0], R6 ;  /* 0x0027f00601007387 */ /* 0x0003e40000100a00 */
[----:B-1----:R-:W-:-:S02]  /*1a920*/  IMAD.WIDE R14, R252, 0x4, R158 ;  /* 0x00000004fc0e7825 */ /* 0x002fc400078e029e */
[----:B------:R-:W2:Y:S04]  /*1a930*/  LDL.LU.64 R6, [R1+0xf8] ;  /* 0x0000f80001067983 */ /* 0x000ea80000300a00 */
[----:B------:R1:W-:Y:S01]  /*1a940*/  STL.64 [R1+0x2850], R4 ;  /* 0x0028500401007387 */ /* 0x0003e20000100a00 */
[----:B------:R-:W-:-:S03]  /*1a950*/  IMAD.WIDE R16, R252, 0x4, R32 ;  /* 0x00000004fc107825 */ /* 0x000fc600078e0220 */
[----:B-1----:R-:W2:Y:S04]  /*1a960*/  LDL.LU.64 R4, [R1+0xf0] ;  /* 0x0000f00001047983 */ /* 0x002ea80000300a00 */
[----:B------:R1:W-:Y:S04]  /*1a970*/  STL.64 [R1+0x2858], R14 ;  /* 0x0028580e01007387 */ /* 0x0003e80000100a00 */
[----:B------:R-:W2:Y:S01]  /*1a980*/  LDL.LU.64 R32, [R1+0x5de8] ;  /* 0x005de80001207983 */ /* 0x000ea20000300a00 */
[----:B-1----:R-:W-:-:S05]  /*1a990*/  IMAD.WIDE R14, R252, 0x4, R166 ;  /* 0x00000004fc0e7825 */ /* 0x002fca00078e02a6 */
[----:B------:R1:W-:Y:S04]  /*1a9a0*/  STL.64 [R1+0x2860], R14 ;  /* 0x0028600e01007387 */ /* 0x0003e80000100a00 */
[----:B------:R-:W2:Y:S04]  /*1a9b0*/  LDL.LU.64 R166, [R1+0xd8] ;  /* 0x0000d80001a67983 */ /* 0x000ea80000300a00 */
[----:B------:R1:W-:Y:S02]  /*1a9c0*/  STL.64 [R1+0x2868], R16 ;  /* 0x0028681001007387 */ /* 0x0003e40000100a00 */
[----:B-1----:R-:W-:-:S02]  /*1a9d0*/  IMAD.WIDE R14, R252, 0x4, R160 ;  /* 0x00000004fc0e7825 */ /* 0x002fc400078e02a0 */
[----:B------:R-:W2:Y:S04]  /*1a9e0*/  LDL.LU.64 R158, [R1+0xd0] ;  /* 0x0000d000019e7983 */ /* 0x000ea80000300a00 */
[----:B------:R1:W-:Y:S01]  /*1a9f0*/  STL.64 [R1+0x2870], R14 ;  /* 0x0028700e01007387 */ /* 0x0003e20000100a00 */
[----:B------:R-:W-:-:S03]  /*1aa00*/  IMAD.WIDE R16, R252, 0x4, R162 ;  /* 0x00000004fc107825 */ /* 0x000fc600078e02a2 */
[----:B------:R-:W2:Y:S01]  /*1aa10*/  LDL.LU.64 R160, [R1+0xb8] ;  /* 0x0000b80001a07983 */ /* 0x000ea20000300a00 */
[----:B------:R-:W-:-:S03]  /*1aa20*/  IMAD.WIDE R18, R252, 0x4, R70 ;  /* 0x00000004fc127825 */ /* 0x000fc600078e0246 */
[----:B------:R3:W-:Y:S01]  /*1aa30*/  STL.64 [R1+0x2878], R16 ;  /* 0x0028781001007387 */ /* 0x0007e20000100a00 */
[----:B-1----:R-:W-:-:S03]  /*1aa40*/  IMAD.WIDE R14, R252, 0x4, R78 ;  /* 0x00000004fc0e7825 */ /* 0x002fc600078e024e */
[----:B------:R-:W2:Y:S04]  /*1aa50*/  LDL.LU.64 R162, [R1+0xb0] ;  /* 0x0000b00001a27983 */ /* 0x000ea80000300a00 */
[----:B------:R4:W-:Y:S04]  /*1aa60*/  STL.64 [R1+0x2880], R14 ;  /* 0x0028800e01007387 */ /* 0x0009e80000100a00 */
[----:B------:R-:W2:Y:S04]  /*1aa70*/  LDL.LU.64 R70, [R1+0x5de0] ;  /* 0x005de00001467983 */ /* 0x000ea80000300a00 */
[----:B------:R-:W-:Y:S04]  /*1aa80*/  STL.64 [R1+0x2888], R18 ;  /* 0x0028881201007387 */ /* 0x000fe80000100a00 */
[----:B------:R-:W2:Y:S01]  /*1aa90*/  LDL.LU.64 R78, [R1+0x90] ;  /* 0x00009000014e7983 */ /* 0x000ea20000300a00 */
[----:B---3--:R-:W-:-:S05]  /*1aaa0*/  IMAD.WIDE R16, R252, 0x4, R114 ;  /* 0x00000004fc107825 */ /* 0x008fca00078e0272 */
[----:B------:R1:W-:Y:S01]  /*1aab0*/  STL.64 [R1+0x2890], R16 ;  /* 0x0028901001007387 */ /* 0x0003e20000100a00 */
[----:B----4-:R-:W-:-:S03]  /*1aac0*/  IMAD.WIDE R14, R252, 0x4, R178 ;  /* 0x00000004fc0e7825 */ /* 0x010fc600078e02b2 */
[----:B------:R-:W3:Y:S04]  /*1aad0*/  LDL.LU.64 R114, [R1+0x88] ;  /* 0x0000880001727983 */ /* 0x000ee80000300a00 */
[----:B------:R4:W-:Y:S01]  /*1aae0*/  STL.64 [R1+0x2898], R14 ;  /* 0x0028980e01007387 */ /* 0x0009e20000100a00 */
[----:B-1----:R-:W-:-:S04]  /*1aaf0*/  IMAD.WIDE R16, R252, 0x4, R80 ;  /* 0x00000004fc107825 */ /* 0x002fc800078e0250 */
[C---:B----4-:R-:W-:Y:S02]  /*1ab00*/  IMAD.WIDE R14, R252.reuse, 0x4, R106 ;  /* 0x00000004fc0e7825 */ /* 0x050fe400078e026a */
[----:B------:R-:W4:Y:S04]  /*1ab10*/  LDL.LU.64 R106, [R1+0x5dd8] ;  /* 0x005dd800016a7983 */ /* 0x000f280000300a00 */
[----:B------:R-:W-:Y:S04]  /*1ab20*/  STL.64 [R1+0x28a0], R16 ;  /* 0x0028a01001007387 */ /* 0x000fe80000100a00 */
[----:B------:R-:W3:Y:S04]  /*1ab30*/  LDL.LU.64 R178, [R1+0x70] ;  /* 0x0000700001b27983 */ /* 0x000ee80000300a00 */
[----:B------:R-:W3:Y:S04]  /*1ab40*/  LDL.LU.64 R80, [R1+0x68] ;  /* 0x0000680001507983 */ /* 0x000ee80000300a00 */
[----:B------:R1:W-:Y:S01]  /*1ab50*/  STL.64 [R1+0x28a8], R14 ;  /* 0x0028a80e01007387 */ /* 0x0003e20000100a00 */
[----:B------:R-:W-:-:S04]  /*1ab60*/  IMAD.WIDE R12, R252, 0x4, R12 ;  /* 0x00000004fc0c7825 */ /* 0x000fc800078e020c */
[C---:B-1----:R-:W-:Y:S02]  /*1ab70*/  IMAD.WIDE R14, R252.reuse, 0x4, R112 ;  /* 0x00000004fc0e7825 */ /* 0x042fe400078e0270 */
[----:B------:R-:W3:Y:S04]  /*1ab80*/  LDL.LU.64 R112, [R1+0x50] ;  /* 0x0000500001707983 */ /* 0x000ee80000300a00 */
[----:B------:R1:W-:Y:S04]  /*1ab90*/  STL.64 [R1+0x28b0], R12 ;  /* 0x0028b00c01007387 */ /* 0x0003e80000100a00 */
[----:B------:R-:W-:Y:S01]  /*1aba0*/  STL.64 [R1+0x28b8], R14 ;  /* 0x0028b80e01007387 */ /* 0x000fe20000100a00 */
[----:B-1----:R-:W-:-:S04]  /*1abb0*/  IMAD.WIDE R12, R252, 0x4, R10 ;  /* 0x00000004fc0c7825 */ /* 0x002fc800078e020a */
[C---:B------:R-:W-:Y:S02]  /*1abc0*/  IMAD.WIDE R10, R252.reuse, 0x4, R94 ;  /* 0x00000004fc0a7825 */ /* 0x040fe400078e025e */
[----:B------:R-:W3:Y:S04]  /*1abd0*/  LDL.LU.64 R94, [R1+0x5dd0] ;  /* 0x005dd000015e7983 */ /* 0x000ee80000300a00 */
[----:B------:R1:W-:Y:S02]  /*1abe0*/  STL.64 [R1+0x28c0], R12 ;  /* 0x0028c00c01007387 */ /* 0x0003e40000100a00 */
[C---:B-1----:R-:W-:Y:S02]  /*1abf0*/  IMAD.WIDE R12, R252.reuse, 0x4, R176 ;  /* 0x00000004fc0c7825 */ /* 0x042fe400078e02b0 */
[----:B------:R-:W3:Y:S04]  /*1ac00*/  LDL.LU.64 R176, [R1+0x30] ;  /* 0x0000300001b07983 */ /* 0x000ee80000300a00 */
[----:B------:R2:W-:Y:S04]  /*1ac10*/  STL.64 [R1+0x2900], R10 ;  /* 0x0029000a01007387 */ /* 0x0005e80000100a00 */
[----:B------:R-:W-:Y:S01]  /*1ac20*/  STL.64 [R1+0x2990], R12 ;  /* 0x0029900c01007387 */ /* 0x000fe20000100a00 */
[----:B--2---:R-:W-:-:S04]  /*1ac30*/  IMAD.WIDE R10, R252, 0x4, R8 ;  /* 0x00000004fc0a7825 */ /* 0x004fc800078e0208 */
[C---:B----4-:R-:W-:Y:S02]  /*1ac40*/  IMAD.WIDE R8, R252.reuse, 0x4, R106 ;  /* 0x00000004fc087825 */ /* 0x050fe400078e026a */
[----:B------:R-:W2:Y:S04]  /*1ac50*/  LDL.LU.64 R106, [R1+0x5dc8] ;  /* 0x005dc800016a7983 */ /* 0x000ea80000300a00 */
[----:B------:R1:W-:Y:S02]  /*1ac60*/  STL.64 [R1+0x2a30], R10 ;  /* 0x002a300a01007387 */ /* 0x0003e40000100a00 */
[C---:B-1----:R-:W-:Y:S02]  /*1ac70*/  IMAD.WIDE R10, R252.reuse, 0x4, R182 ;  /* 0x00000004fc0a7825 */ /* 0x042fe400078e02b6 */
[----:B------:R-:W4:Y:S04]  /*1ac80*/  LDL.LU.64 R182, [R1+0x10] ;  /* 0x0000100001b67983 */ /* 0x000f280000300a00 */
[----:B------:R1:W-:Y:S04]  /*1ac90*/  STL.64 [R1+0x2ab8], R8 ;  /* 0x002ab80801007387 */ /* 0x0003e80000100a00 */
[----:B------:R-:W-:Y:S01]  /*1aca0*/  STL.64 [R1+0x2b50], R10 ;  /* 0x002b500a01007387 */ /* 0x000fe20000100a00 */
[----:B-1----:R-:W-:-:S04]  /*1acb0*/  IMAD.WIDE R8, R252, 0x4, R6 ;  /* 0x00000004fc087825 */ /* 0x002fc800078e0206 */
[C---:B------:R-:W-:Y:S01]  /*1acc0*/  IMAD.WIDE R6, R252.reuse, 0x4, R4 ;  /* 0x00000004fc067825 */ /* 0x040fe200078e0204 */
[----:B------:R-:W-:Y:S03]  /*1acd0*/  STL.64 [R1+0x36c8], R8 ;  /* 0x0036c80801007387 */ /* 0x000fe60000100a00 */
[C---:B---3--:R-:W-:Y:S02]  /*1ace0*/  IMAD.WIDE R4, R252.reuse, 0x4, R94 ;  /* 0x00000004fc047825 */ /* 0x048fe400078e025e */
[----:B------:R-:W3:Y:S04]  /*1acf0*/  LDL.LU.64 R94, [R1+0x5dc0] ;  /* 0x005dc000015e7983 */ /* 0x000ee80000300a00 */
[----:B------:R1:W-:Y:S02]  /*1ad00*/  STL.64 [R1+0x3708], R6 ;  /* 0x0037080601007387 */ /* 0x0003e40000100a00 */
[----:B-1----:R-:W-:-:S02]  /*1ad10*/  IMAD.WIDE R6, R252, 0x4, R82 ;  /* 0x00000004fc067825 */ /* 0x002fc400078e0252 */
[----:B------:R-:W2:Y:S04]  /*1ad20*/  LDL.LU.64 R82, [R1+0x5db8] ;  /* 0x005db80001527983 */ /* 0x000ea80000300a00 */
[----:B------:R1:W-:Y:S01]  /*1ad30*/  STL.64 [R1+0x3748], R4 ;  /* 0x0037480401007387 */ /* 0x0003e20000100a00 */
[----:B------:R-:W-:-:S04]  /*1ad40*/  IMAD.WIDE R8, R252, 0x4, R160 ;  /* 0x00000004fc087825 */ /* 0x000fc800078e02a0 */
[C---:B-1----:R-:W-:Y:S02]  /*1ad50*/  IMAD.WIDE R4, R252.reuse, 0x4, R166 ;  /* 0x00000004fc047825 */ /* 0x042fe400078e02a6 */
[----:B------:R-:W2:Y:S04]  /*1ad60*/  LDL.LU.64 R166, [R1+0x8] ;  /* 0x0000080001a67983 */ /* 0x000ea80000300a00 */
[----:B------:R1:W-:Y:S04]  /*1ad70*/  STL.64 [R1+0x3788], R6 ;  /* 0x0037880601007387 */ /* 0x0003e80000100a00 */
[----:B------:R1:W-:Y:S02]  /*1ad80*/  STL.64 [R1+0x37c8], R4 ;  /* 0x0037c80401007387 */ /* 0x0003e40000100a00 */
[----:B-1----:R-:W-:-:S04]  /*1ad90*/  IMAD.WIDE R6, R252, 0x4, R158 ;  /* 0x00000004fc067825 */ /* 0x002fc800078e029e */
[C---:B------:R-:W-:Y:S02]  /*1ada0*/  IMAD.WIDE R4, R252.reuse, 0x4, R70 ;  /* 0x00000004fc047825 */ /* 0x040fe400078e0246 */
[----:B------:R-:W2:Y:S04]  /*1adb0*/  LDL.LU.64 R70, [R1+0x5db0] ;  /* 0x005db00001467983 */ /* 0x000ea80000300a00 */
[----:B------:R1:W-:Y:S02]  /*1adc0*/  STL.64 [R1+0x3808], R6 ;  /* 0x0038080601007387 */ /* 0x0003e40000100a00 */
[C---:B-1----:R-:W-:Y:S02]  /*1add0*/  IMAD.WIDE R6, R252.reuse, 0x4, R68 ;  /* 0x00000004fc067825 */ /* 0x042fe400078e0244 */
[----:B------:R-:W2:Y:S04]  /*1ade0*/  LDL.LU.64 R68, [R1+0x5da8] ;  /* 0x005da80001447983 */ /* 0x000ea80000300a00 */
[----:B------:R1:W-:Y:S04]  /*1adf0*/  STL.64 [R1+0x3848], R4 ;  /* 0x0038480401007387 */ /* 0x0003e80000100a00 */
[----:B------:R1:W-:Y:S04]  /*1ae00*/  STL.64 [R1+0x3888], R6 ;  /* 0x0038880601007387 */ /* 0x0003e80000100a00 */
[----:B------:R1:W-:Y:S02]  /*1ae10*/  STL.64 [R1+0x38c8], R8 ;  /* 0x0038c80801007387 */ /* 0x0003e40000100a00 */
[----:B-1----:R-:W-:-:S04]  /*1ae20*/  IMAD.WIDE R4, R252, 0x4, R162 ;  /* 0x00000004fc047825 */ /* 0x002fc800078e02a2 */
[C---:B------:R-:W-:Y:S02]  /*1ae30*/  IMAD.WIDE R6, R252.reuse, 0x4, R32 ;  /* 0x00000004fc067825 */ /* 0x040fe400078e0220 */
[----:B------:R-:W2:Y:S02]  /*1ae40*/  LDL.LU.64 R32, [R1+0x5da0] ;  /* 0x005da00001207983 */ /* 0x000ea40000300a00 */
[C---:B------:R-:W-:Y:S02]  /*1ae50*/  IMAD.WIDE R8, R252.reuse, 0x4, R78 ;  /* 0x00000004fc087825 */ /* 0x040fe400078e024e */
[----:B------:R1:W-:Y:S02]  /*1ae60*/  STL.64 [R1+0x3908], R4 ;  /* 0x0039080401007387 */ /* 0x0003e40000100a00 */
[C---:B-1----:R-:W-:Y:S02]  /*1ae70*/  IMAD.WIDE R4, R252.reuse, 0x4, R170 ;  /* 0x00000004fc047825 */ /* 0x042fe400078e02aa */
[----:B------:R-:W2:Y:S04]  /*1ae80*/  LDL.LU.64 R170, [R1+0xa0] ;  /* 0x0000a00001aa7983 */ /* 0x000ea80000300a00 */
[----:B------:R-:W-:Y:S04]  /*1ae90*/  STL.64 [R1+0x3948], R6 ;  /* 0x0039480601007387 */ /* 0x000fe80000100a00 */
[----:B------:R1:W-:Y:S04]  /*1aea0*/  STL.64 [R1+0x3988], R4 ;  /* 0x0039880401007387 */ /* 0x0003e80000100a00 */
[----:B------:R1:W-:Y:S02]  /*1aeb0*/  STL.64 [R1+0x39c8], R8 ;  /* 0x0039c80801007387 */ /* 0x0003e40000100a00 */
[----:B-1----:R-:W-:-:S02]  /*1aec0*/  IMAD.WIDE R4, R252, 0x4, R22 ;  /* 0x00000004fc047825 */ /* 0x002fc400078e0216 */
[----:B------:R-:W2:Y:S02]  /*1aed0*/  LDL.LU.64 R22, [R1+0x5d98] ;  /* 0x005d980001167983 */ /* 0x000ea40000300a00 */
[----:B------:R-:W-:-:S05]  /*1aee0*/  IMAD.WIDE R6, R252, 0x4, R114 ;  /* 0x00000004fc067825 */ /* 0x000fca00078e0272 */
[----:B------:R1:W-:Y:S01]  /*1aef0*/  STL.64 [R1+0x3a08], R6 ;  /* 0x003a080601007387 */ /* 0x0003e20000100a00 */
[----:B------:R-:W-:-:S03]  /*1af00*/  IMAD.WIDE R8, R252, 0x4, R178 ;  /* 0x00000004fc087825 */ /* 0x000fc600078e02b2 */
[----:B------:R1:W-:Y:S02]  /*1af10*/  STL.64 [R1+0x3a48], R4 ;  /* 0x003a480401007387 */ /* 0x0003e40000100a00 */
[----:B-1----:R-:W-:-:S04]  /*1af20*/  IMAD.WIDE R6, R252, 0x4, R116 ;  /* 0x00000004fc067825 */ /* 0x002fc800078e0274 */
[C---:B------:R-:W-:Y:S01]  /*1af30*/  IMAD.WIDE R4, R252.reuse, 0x4, R80 ;  /* 0x00000004fc047825 */ /* 0x040fe200078e0250 */
[----:B------:R1:W-:Y:S04]  /*1af40*/  STL.64 [R1+0x3a88], R6 ;  /* 0x003a880601007387 */ /* 0x0003e80000100a00 */
[----:B------:R1:W-:Y:S02]  /*1af50*/  STL.64 [R1+0x3ac8], R8 ;  /* 0x003ac80801007387 */ /* 0x0003e40000100a00 */
[C---:B-1----:R-:W-:Y:S02]  /*1af60*/  IMAD.WIDE R6, R252.reuse, 0x4, R44 ;  /* 0x00000004fc067825 */ /* 0x042fe400078e022c */
[----:B------:R-:W3:Y:S02]  /*1af70*/  LDL.LU.64 R44, [R1+0x5d90] ;  /* 0x005d9000012c7983 */ /* 0x000ee40000300a00 */
[----:B------:R-:W-:-:S02]  /*1af80*/  IMAD.WIDE R8, R252, 0x4, R100 ;  /* 0x00000004fc087825 */ /* 0x000fc400078e0264 */
[----:B------:R1:W-:Y:S04]  /*1af90*/  STL.64 [R1+0x3b08], R4 ;  /* 0x003b080401007387 */ /* 0x0003e80000100a00 */
[----:B------:R-:W-:Y:S04]  /*1afa0*/  STL.64 [R1+0x3b48], R6 ;  /* 0x003b480601007387 */ /* 0x000fe80000100a00 */
[----:B------:R1:W-:Y:S02]  /*1afb0*/  STL.64 [R1+0x3b88], R8 ;  /* 0x003b880801007387 */ /* 0x0003e40000100a00 */
[----:B-1----:R-:W-:-:S04]  /*1afc0*/  IMAD.WIDE R4, R252, 0x4, R112 ;  /* 0x00000004fc047825 */ /* 0x002fc800078e0270 */
[----:B------:R-:W-:-:S04]  /*1afd0*/  IMAD.WIDE R8, R252, 0x4, R180 ;  /* 0x00000004fc087825 */ /* 0x000fc800078e02b4 */
[C---:B--2---:R-:W-:Y:S02]  /*1afe0*/  IMAD.WIDE R6, R252.reuse, 0x4, R22 ;  /* 0x00000004fc067825 */ /* 0x044fe400078e0216 */
[----:B------:R-:W2:Y:S04]  /*1aff0*/  LDL.LU.64 R22, [R1+0x5d88] ;  /* 0x005d880001167983 */ /* 0x000ea80000300a00 */
[----:B------:R1:W-:Y:S02]  /*1b000*/  STL.64 [R1+0x3bc8], R4 ;  /* 0x003bc80401007387 */ /* 0x0003e40000100a00 */
[C---:B-1----:R-:W-:Y:S02]  /*1b010*/  IMAD.WIDE R4, R252.reuse, 0x4, R20 ;  /* 0x00000004fc047825 */ /* 0x042fe400078e0214 */
[----:B------:R-:W3:Y:S04]  /*1b020*/  LDL.LU.64 R20, [R1+0x5d80] ;  /* 0x005d800001147983 */ /* 0x000ee80000300a00 */
[----:B------:R1:W-:Y:S04]  /*1b030*/  STL.64 [R1+0x3c08], R6 ;  /* 0x003c080601007387 */ /* 0x0003e80000100a00 */
[----:B------:R4:W-:Y:S04]  /*1b040*/  STL.64 [R1+0x3c48], R4 ;  /* 0x003c480401007387 */ /* 0x0009e80000100a00 */
[----:B------:R4:W-:Y:S01]  /*1b050*/  STL.64 [R1+0x3c88], R8 ;  /* 0x003c880801007387 */ /* 0x0009e20000100a00 */
[----:B-1----:R-:W-:-:S04]  /*1b060*/  IMAD.WIDE R6, R252, 0x4, R176 ;  /* 0x00000004fc067825 */ /* 0x002fc800078e02b0 */
[C---:B----4-:R-:W-:Y:S02]  /*1b070*/  IMAD.WIDE R4, R252.reuse, 0x4, R32 ;  /* 0x00000004fc047825 */ /* 0x050fe400078e0220 */
[----:B------:R-:W4:Y:S02]  /*1b080*/  LDL.LU.64 R32, [R1+0x5d78] ;  /* 0x005d780001207983 */ /* 0x000f240000300a00 */
[C---:B------:R-:W-:Y:S02]  /*1b090*/  IMAD.WIDE R8, R252.reuse, 0x4, R56 ;  /* 0x00000004fc087825 */ /* 0x040fe400078e0238 */
[----:B------:R1:W-:Y:S04]  /*1b0a0*/  STL.64 [R1+0x3cc8], R6 ;  /* 0x003cc80601007387 */ /* 0x0003e80000100a00 */
[----:B------:R-:W4:Y:S04]  /*1b0b0*/  LDL.LU.64 R56, [R1+0x5d70] ;  /* 0x005d700001387983 */ /* 0x000f280000300a00 */
[----:B------:R1:W-:Y:S02]  /*1b0c0*/  STL.64 [R1+0x3d08], R4 ;  /* 0x003d080401007387 */ /* 0x0003e40000100a00 */
[----:B-1----:R-:W-:-:S02]  /*1b0d0*/  IMAD.WIDE R6, R252, 0x4, R174 ;  /* 0x00000004fc067825 */ /* 0x002fc400078e02ae */
[----:B------:R-:W-:Y:S04]  /*1b0e0*/  STL.64 [R1+0x3d48], R8 ;  /* 0x003d480801007387 */ /* 0x000fe80000100a00 */
[----:B------:R2:W-:Y:S01]  /*1b0f0*/  STL.64 [R1+0x3d88], R6 ;  /* 0x003d880601007387 */ /* 0x0005e20000100a00 */
[----:B------:R-:W-:-:S05]  /*1b100*/  IMAD.WIDE R4, R252, 0x4, R182 ;  /* 0x00000004fc047825 */ /* 0x000fca00078e02b6 */
[----:B------:R-:W-:Y:S01]  /*1b110*/  STL.64 [R1+0x3dc8], R4 ;  /* 0x003dc80401007387 */ /* 0x000fe20000100a00 */
[----:B--2---:R-:W-:-:S04]  /*1b120*/  IMAD.WIDE R6, R252, 0x4, R22 ;  /* 0x00000004fc067825 */ /* 0x004fc800078e0216 */
[----:B---3--:R-:W-:-:S05]  /*1b130*/  IMAD.WIDE R8, R252, 0x4, R20 ;  /* 0x00000004fc087825 */ /* 0x008fca00078e0214 */
[----:B------:R1:W-:Y:S04]  /*1b140*/  STL.64 [R1+0x3e08], R8 ;  /* 0x003e080801007387 */ /* 0x0003e80000100a00 */
[----:B------:R2:W-:Y:S01]  /*1b150*/  STL.64 [R1+0x3e48], R6 ;  /* 0x003e480601007387 */ /* 0x0005e20000100a00 */
[----:B-1----:R-:W-:-:S04]  /*1b160*/  IMAD.WIDE R8, R252, 0x4, R44 ;  /* 0x00000004fc087825 */ /* 0x002fc800078e022c */
[----:B----4-:R-:W-:-:S05]  /*1b170*/  IMAD.WIDE R4, R252, 0x4, R32 ;  /* 0x00000004fc047825 */ /* 0x010fca00078e0220 */
[----:B------:R1:W-:Y:S01]  /*1b180*/  STL.64 [R1+0x5898], R4 ;  /* 0x0058980401007387 */ /* 0x0003e20000100a00 */
[----:B--2---:R-:W-:-:S03]  /*1b190*/  IMAD.WIDE R6, R252, 0x4, R56 ;  /* 0x00000004fc067825 */ /* 0x004fc600078e0238 */
[----:B------:R2:W-:Y:S04]  /*1b1a0*/  STL.64 [R1+0x58a8], R8 ;  /* 0x0058a80801007387 */ /* 0x0005e80000100a00 */
[----:B------:R-:W3:Y:S01]  /*1b1b0*/  LDL.LU.64 R174, [R1+0xa40] ;  /* 0x000a400001ae7983 */ /* 0x000ee20000300a00 */
[----:B-1----:R-:W-:-:S03]  /*1b1c0*/  IMAD.WIDE R4, R252, 0x4, R166 ;  /* 0x00000004fc047825 */ /* 0x002fc600078e02a6 */
[----:B------:R1:W-:Y:S04]  /*1b1d0*/  STL.64 [R1+0x58c0], R6 ;  /* 0x0058c00601007387 */ /* 0x0003e80000100a00 */
[----:B------:R-:W4:Y:S01]  /*1b1e0*/  LDL.LU.64 R176, [R1+0xa38] ;  /* 0x000a380001b07983 */ /* 0x000f220000300a00 */
[----:B--2---:R-:W-:-:S03]  /*1b1f0*/  IMAD.WIDE R8, R252, 0x4, R70 ;  /* 0x00000004fc087825 */ /* 0x004fc600078e0246 */
[----:B------:R2:W-:Y:S01]  /*1b200*/  STL.64 [R1+0x3e70], R4 ;  /* 0x003e700401007387 */ /* 0x0005e20000100a00 */
[----:B-1----:R-:W-:-:S04]  /*1b210*/  IMAD.WIDE R6, R252, 0x4, R82 ;  /* 0x00000004fc067825 */ /* 0x002fc800078e0252 */
[----:B--2---:R-:W-:-:S05]  /*1b220*/  IMAD.WIDE R4, R252, 0x4, R68 ;  /* 0x00000004fc047825 */ /* 0x004fca00078e0244 */
[----:B------:R1:W-:Y:S04]  /*1b230*/  STL.64 [R1+0x3eb0], R4 ;  /* 0x003eb00401007387 */ /* 0x0003e80000100a00 */
[----:B------:R2:W-:Y:S04]  /*1b240*/  STL.64 [R1+0x58d0], R8 ;  /* 0x0058d00801007387 */ /* 0x0005e80000100a00 */
[----:B------:R2:W-:Y:S01]  /*1b250*/  STL.64 [R1+0x58f0], R6 ;  /* 0x0058f00601007387 */ /* 0x0005e20000100a00 */
[----:B-1----:R-:W-:-:S04]  /*1b260*/  IMAD.WIDE R4, R252, 0x4, R94 ;  /* 0x00000004fc047825 */ /* 0x002fc800078e025e */
[C---:B--2---:R-:W-:Y:S01]  /*1b270*/  IMAD.WIDE R8, R252.reuse, 0x4, R106 ;  /* 0x00000004fc087825 */ /* 0x044fe200078e026a */
[----:B------:R1:W-:Y:S03]  /*1b280*/  STL.64 [R1+0x5900], R4 ;  /* 0x0059000401007387 */ /* 0x0003e60000100a00 */
[C---:B------:R-:W-:Y:S01]  /*1b290*/  IMAD.WIDE R6, R252.reuse, 0x4, R170 ;  /* 0x00000004fc067825 */ /* 0x040fe200078e02aa */
[----:B------:R2:W-:Y:S04]  /*1b2a0*/  STL.64 [R1+0x5920], R8 ;  /* 0x0059200801007387 */ /* 0x0005e80000100a00 */
[----:B------:R2:W-:Y:S01]  /*1b2b0*/  STL.64 [R1+0x3ef0], R6 ;  /* 0x003ef00601007387 */ /* 0x0005e20000100a00 */
[----:B-1----:R-:W-:-:S04]  /*1b2c0*/  IMAD.WIDE R4, R252, 0x4, R54 ;  /* 0x00000004fc047825 */ /* 0x002fc800078e0236 */
[C---:B--2---:R-:W-:Y:S01]  /*1b2d0*/  IMAD.WIDE R8, R252.reuse, 0x4, R118 ;  /* 0x00000004fc087825 */ /* 0x044fe200078e0276 */
[----:B------:R1:W-:Y:S03]  /*1b2e0*/  STL.64 [R1+0x3f30], R4 ;  /* 0x003f300401007387 */ /* 0x0003e60000100a00 */
[C---:B------:R-:W-:Y:S01]  /*1b2f0*/  IMAD.WIDE R6, R252.reuse, 0x4, R184 ;  /* 0x00000004fc067825 */ /* 0x040fe200078e02b8 */
[----:B------:R-:W-:Y:S04]  /*1b300*/  STL.64 [R1+0x3f70], R8 ;  /* 0x003f700801007387 */ /* 0x000fe80000100a00 */
[----:B------:R-:W2:Y:S01]  /*1b310*/  LDL.LU.64 R12, [R1+0xa30] ;  /* 0x000a3000010c7983 */ /* 0x000ea20000300a00 */
[----:B-1----:R-:W-:-:S03]  /*1b320*/  IMAD.WIDE R4, R252, 0x4, R120 ;  /* 0x00000004fc047825 */ /* 0x002fc600078e0278 */
[----:B------:R-:W-:Y:S04]  /*1b330*/  STL.64 [R1+0x3fb0], R6 ;  /* 0x003fb00601007387 */ /* 0x000fe80000100a00 */
[----:B------:R-:W2:Y:S04]  /*1b340*/  LDL.LU.64 R78, [R1+0xa28] ;  /* 0x000a2800014e7983 */ /* 0x000ea80000300a00 */
[----:B------:R1:W-:Y:S04]  /*1b350*/  STL.64 [R1+0x5928], R4 ;  /* 0x0059280401007387 */ /* 0x0003e80000100a00 */
[----:B------:R-:W2:Y:S04]  /*1b360*/  LDL.LU.64 R114, [R1+0xa20] ;  /* 0x000a200001727983 */ /* 0x000ea80000300a00 */
[----:B------:R-:W2:Y:S04]  /*1b370*/  LDL.LU.64 R116, [R1+0xa18] ;  /* 0x000a180001747983 */ /* 0x000ea80000300a00 */
[----:B------:R-:W2:Y:S04]  /*1b380*/  LDL.LU.64 R112, [R1+0xa10] ;  /* 0x000a100001707983 */ /* 0x000ea80000300a00 */
[----:B------:R-:W2:Y:S04]  /*1b390*/  LDL.LU.64 R180, [R1+0xa00] ;  /* 0x000a000001b47983 */ /* 0x000ea80000300a00 */
[----:B------:R-:W2:Y:S04]  /*1b3a0*/  LDL.LU.64 R182, [R1+0x9f8] ;  /* 0x0009f80001b67983 */ /* 0x000ea80000300a00 */
[----:B------:R-:W2:Y:S01]  /*1b3b0*/  LDL.LU.64 R166, [R1+0x9f0] ;  /* 0x0009f00001a67983 */ /* 0x000ea20000300a00 */
[----:B-1----:R-:W-:-:S04]  /*1b3c0*/  IMAD.WIDE R4, R252, 0x4, R186 ;  /* 0x00000004fc047825 */ /* 0x002fc800078e02ba */
[C---:B------:R-:W-:Y:S01]  /*1b3d0*/  IMAD.WIDE R8, R252.reuse, 0x4, R136 ;  /* 0x00000004fc087825 */ /* 0x040fe200078e0288 */
[----:B------:R1:W-:Y:S03]  /*1b3e0*/  STL.64 [R1+0x5948], R4 ;  /* 0x0059480401007387 */ /* 0x0003e60000100a00 */
[C---:B------:R-:W-:Y:S01]  /*1b3f0*/  IMAD.WIDE R6, R252.reuse, 0x4, R202 ;  /* 0x00000004fc067825 */ /* 0x040fe200078e02ca */
[----:B------:R1:W-:Y:S04]  /*1b400*/  STL.64 [R1+0x5960], R8 ;  /* 0x0059600801007387 */ /* 0x0003e80000100a00 */
[----:B------:R1:W-:Y:S02]  /*1b410*/  STL.64 [R1+0x5968], R6 ;  /* 0x0059680601007387 */ /* 0x0003e40000100a00 */
[----:B-1----:R-:W-:-:S04]  /*1b420*/  IMAD.WIDE R4, R252, 0x4, R152 ;  /* 0x00000004fc047825 */ /* 0x002fc800078e0298 */
[C---:B------:R-:W-:Y:S01]  /*1b430*/  IMAD.WIDE R8, R252.reuse, 0x4, R218 ;  /* 0x00000004fc087825 */ /* 0x040fe200078e02da */
[----:B------:R1:W-:Y:S03]  /*1b440*/  STL.64 [R1+0x5970], R4 ;  /* 0x0059700401007387 */ /* 0x0003e60000100a00 */
[C---:B------:R-:W-:Y:S01]  /*1b450*/  IMAD.WIDE R6, R252.reuse, 0x4, R168 ;  /* 0x00000004fc067825 */ /* 0x040fe200078e02a8 */
[----:B------:R1:W-:Y:S04]  /*1b460*/  STL.64 [R1+0x5978], R8 ;  /* 0x0059780801007387 */ /* 0x0003e80000100a00 */
[----:B------:R-:W2:Y:S01]  /*1b470*/  LDL.LU.64 R10, [R1+0x9e8] ;  /* 0x0009e800010a7983 */ /* 0x000ea20000300a00 */
[----:B-1----:R-:W-:-:S03]  /*1b480*/  IMAD.WIDE R4, R252, 0x4, R234 ;  /* 0x00000004fc047825 */ /* 0x002fc600078e02ea */
[----:B------:R1:W-:Y:S04]  /*1b490*/  STL.64 [R1+0x5980], R6 ;  /* 0x0059800601007387 */ /* 0x0003e80000100a00 */
[----:B------:R-:W2:Y:S04]  /*1b4a0*/  LDL.LU.64 R8, [R1+0x9e0] ;  /* 0x0009e00001087983 */ /* 0x000ea80000300a00 */
[----:B------:R3:W-:Y:S04]  /*1b4b0*/  STL.64 [R1+0x5988], R4 ;  /* 0x0059880401007387 */ /* 0x0007e80000100a00 */
[----:B------:R-:W2:Y:S04]  /*1b4c0*/  LDL.LU.64 R54, [R1+0x9d8] ;  /* 0x0009d80001367983 */ /* 0x000ea80000300a00 */
[----:B------:R-:W2:Y:S04]  /*1b4d0*/  LDL.LU.64 R170, [R1+0x9d0] ;  /* 0x0009d00001aa7983 */ /* 0x000ea80000300a00 */
[----:B-1----:R-:W2:Y:S01]  /*1b4e0*/  LDL.LU.64 R6, [R1+0x9c0] ;  /* 0x0009c00001067983 */ /* 0x002ea20000300a00 */
[----:B---3--:R-:W-:-:S05]  /*1b4f0*/  IMAD.WIDE R4, R252, 0x4, R174 ;  /* 0x00000004fc047825 */ /* 0x008fca00078e02ae */
[----:B------:R1:W-:Y:S01]  /*1b500*/  STL.64 [R1+0x1be0], R4 ;  /* 0x001be00401007387 */ /* 0x0003e20000100a00 */
[----:B----4-:R-:W-:-:S03]  /*1b510*/  IMAD.WIDE R14, R252, 0x4, R176 ;  /* 0x00000004fc0e7825 */ /* 0x010fc600078e02b0 */
[----:B-1----:R-:W3:Y:S04]  /*1b520*/  LDL.LU.64 R4, [R1+0x9b8] ;  /* 0x0009b80001047983 */ /* 0x002ee80000300a00 */
[----:B------:R2:W-:Y:S04]  /*1b530*/  STL.64 [R1+0x1bc0], R14 ;  /* 0x001bc00e01007387 */ /* 0x0005e80000100a00 */
[----:B------:R-:W4:Y:S04]  /*1b540*/  LDL.LU.64 R158, [R1+0x9b0] ;  /* 0x0009b000019e7983 */ /* 0x000f280000300a00 */
[----:B------:R-:W4:Y:S04]  /*1b550*/  LDL.LU.64 R160, [R1+0x9a8] ;  /* 0x0009a80001a07983 */ /* 0x000f280000300a00 */
[----:B------:R-:W4:Y:S04]  /*1b560*/  LDL.LU.64 R162, [R1+0x9a0] ;  /* 0x0009a00001a27983 */ /* 0x000f280000300a00 */
[----:B------:R-:W4:Y:S04]  /*1b570*/  LDL.LU.64 R178, [R1+0x998] ;  /* 0x0009980001b27983 */ /* 0x000f280000300a00 */
[----:B------:R-:W4:Y:S04]  /*1b580*/  LDL.LU.64 R80, [R1+0x990] ;  /* 0x0009900001507983 */ /* 0x000f280000300a00 */
[----:B------:R-:W4:Y:S04]  /*1b590*/  LDL.LU.64 R100, [R1+0x980] ;  /* 0x0009800001647983 */ /* 0x000f280000300a00 */
[----:B------:R-:W4:Y:S04]  /*1b5a0*/  LDL.LU.64 R174, [R1+0x978] ;  /* 0x0009780001ae7983 */ /* 0x000f280000300a00 */
[----:B------:R-:W4:Y:S01]  /*1b5b0*/  LDL.LU.64 R176, [R1+0x970] ;  /* 0x0009700001b07983 */ /* 0x000f220000300a00 */
[----:B--2---:R-:W-:-:S05]  /*1b5c0*/  IMAD.WIDE R14, R252, 0x4, R12 ;  /* 0x00000004fc0e7825 */ /* 0x004fca00078e020c */
[----:B------:R1:W-:Y:S01]  /*1b5d0*/  STL.64 [R1+0x1bb0], R14 ;  /* 0x001bb00e01007387 */ /* 0x0003e20000100a00 */
[----:B------:R-:W-:-:S05]  /*1b5e0*/  IMAD.WIDE R12, R252, 0x4, R78 ;  /* 0x00000004fc0c7825 */ /* 0x000fca00078e024e */
[----:B------:R2:W-:Y:S01]  /*1b5f0*/  STL.64 [R1+0x1b90], R12 ;  /* 0x001b900c01007387 */ /* 0x0005e20000100a00 */
[----:B------:R-:W-:-:S04]  /*1b600*/  IMAD.WIDE R16, R252, 0x4, R114 ;  /* 0x00000004fc107825 */ /* 0x000fc800078e0272 */
[C---:B-1----:R-:W-:Y:S01]  /*1b610*/  IMAD.WIDE R14, R252.reuse, 0x4, R116 ;  /* 0x00000004fc0e7825 */ /* 0x042fe200078e0274 */
[----:B------:R1:W-:Y:S03]  /*1b620*/  STL.64 [R1+0x1b80], R16 ;  /* 0x001b801001007387 */ /* 0x0003e60000100a00 */
[C---:B--2---:R-:W-:Y:S01]  /*1b630*/  IMAD.WIDE R12, R252.reuse, 0x4, R112 ;  /* 0x00000004fc0c7825 */ /* 0x044fe200078e0270 */
[----:B------:R2:W-:Y:S04]  /*1b640*/  STL.64 [R1+0x1b60], R14 ;  /* 0x001b600e01007387 */ /* 0x0005e80000100a00 */
[----:B------:R2:W-:Y:S01]  /*1b650*/  STL.64 [R1+0x1b50], R12 ;  /* 0x001b500c01007387 */ /* 0x0005e20000100a00 */
[----:B-1----:R-:W-:-:S04]  /*1b660*/  IMAD.WIDE R16, R252, 0x4, R180 ;  /* 0x00000004fc107825 */ /* 0x002fc800078e02b4 */
[C---:B--2---:R-:W-:Y:S01]  /*1b670*/  IMAD.WIDE R14, R252.reuse, 0x4, R182 ;  /* 0x00000004fc0e7825 */ /* 0x044fe200078e02b6 */
[----:B------:R-:W-:Y:S03]  /*1b680*/  STL.64 [R1+0x1b30], R16 ;  /* 0x001b301001007387 */ /* 0x000fe60000100a00 */
[C---:B------:R-:W-:Y:S01]  /*1b690*/  IMAD.WIDE R12, R252.reuse, 0x4, R166 ;  /* 0x00000004fc0c7825 */ /* 0x040fe200078e02a6 */
[----:B------:R-:W2:Y:S04]  /*1b6a0*/  LDL.LU.64 R78, [R1+0x968] ;  /* 0x00096800014e7983 */ /* 0x000ea80000300a00 */
[----:B------:R1:W-:Y:S04]  /*1b6b0*/  STL.64 [R1+0x1b20], R14 ;  /* 0x001b200e01007387 */ /* 0x0003e80000100a00 */
[----:B------:R-:W2:Y:S04]  /*1b6c0*/  LDL.LU.64 R114, [R1+0x960] ;  /* 0x0009600001727983 */ /* 0x000ea80000300a00 */
[----:B------:R1:W-:Y:S04]  /*1b6d0*/  STL.64 [R1+0x1b00], R12 ;  /* 0x001b000c01007387 */ /* 0x0003e80000100a00 */
[----:B------:R-:W2:Y:S04]  /*1b6e0*/  LDL.LU.64 R116, [R1+0x958] ;  /* 0x0009580001747983 */ /* 0x000ea80000300a00 */
[----:B------:R-:W2:Y:S04]  /*1b6f0*/  LDL.LU.64 R112, [R1+0x950] ;  /* 0x0009500001707983 */ /* 0x000ea80000300a00 */
[----:B------:R-:W2:Y:S04]  /*1b700*/  LDL.LU.64 R180, [R1+0x940] ;  /* 0x0009400001b47983 */ /* 0x000ea80000300a00 */
[----:B------:R-:W2:Y:S04]  /*1b710*/  LDL.LU.64 R182, [R1+0x938] ;  /* 0x0009380001b67983 */ /* 0x000ea80000300a00 */
[----:B------:R-:W2:Y:S01]  /*1b720*/  LDL.LU.64 R166, [R1+0x930] ;  /* 0x0009300001a67983 */ /* 0x000ea20000300a00 */
[----:B-1----:R-:W-:-:S04]  /*1b730*/  IMAD.WIDE R14, R252, 0x4, R10 ;  /* 0x00000004fc0e7825 */ /* 0x002fc800078e020a */
[C---:B------:R-:W-:Y:S01]  /*1b740*/  IMAD.WIDE R12, R252.reuse, 0x4, R8 ;  /* 0x00000004fc0c7825 */ /* 0x040fe200078e0208 */
[----:B------:R-:W-:Y:S03]  /*1b750*/  STL.64 [R1+0x1af0], R14 ;  /* 0x001af00e01007387 */ /* 0x000fe60000100a00 */
[C---:B------:R-:W-:Y:S01]  /*1b760*/  IMAD.WIDE R10, R252.reuse, 0x4, R54 ;  /* 0x00000004fc0a7825 */ /* 0x040fe200078e0236 */
[----:B------:R-:W-:Y:S03]  /*1b770*/  STL.64 [R1+0x1ad0], R12 ;  /* 0x001ad00c01007387 */ /* 0x000fe60000100a00 */
[C---:B------:R-:W-:Y:S01]  /*1b780*/  IMAD.WIDE R8, R252.reuse, 0x4, R170 ;  /* 0x00000004fc087825 */ /* 0x040fe200078e02aa */
[----:B------:R-:W2:Y:S04]  /*1b790*/  LDL.LU.64 R54, [R1+0x928] ;  /* 0x0009280001367983 */ /* 0x000ea80000300a00 */
[----:B------:R1:W-:Y:S04]  /*1b7a0*/  STL.64 [R1+0x1ac0], R10 ;  /* 0x001ac00a01007387 */ /* 0x0003e80000100a00 */
[----:B------:R-:W2:Y:S04]  /*1b7b0*/  LDL.LU.64 R170, [R1+0x920] ;  /* 0x0009200001aa7983 */ /* 0x000ea80000300a00 */
[----:B------:R3:W-:Y:S01]  /*1b7c0*/  STL.64 [R1+0x1aa0], R8 ;  /* 0x001aa00801007387 */ /* 0x0007e20000100a00 */
[----:B-1----:R-:W-:-:S05]  /*1b7d0*/  IMAD.WIDE R10, R252, 0x4, R6 ;  /* 0x00000004fc0a7825 */ /* 0x002fca00078e0206 */
[----:B------:R-:W-:Y:S01]  /*1b7e0*/  STL.64 [R1+0x1a90], R10 ;  /* 0x001a900a01007387 */ /* 0x000fe20000100a00 */
[----:B---3--:R-:W-:-:S05]  /*1b7f0*/  IMAD.WIDE R8, R252, 0x4, R4 ;  /* 0x00000004fc087825 */ /* 0x008fca00078e0204 */
[----:B------:R1:W-:Y:S01]  /*1b800*/  STL.64 [R1+0x1a70], R8 ;  /* 0x001a700801007387 */ /* 0x0003e20000100a00 */
[----:B----4-:R-:W-:-:S04]  /*1b810*/  IMAD.WIDE R6, R252, 0x4, R158 ;  /* 0x00000004fc067825 */ /* 0x010fc800078e029e */
[C---:B------:R-:W-:Y:S01]  /*1b820*/  IMAD.WIDE R4, R252.reuse, 0x4, R160 ;  /* 0x00000004fc047825 */ /* 0x040fe200078e02a0 */
[----:B------:R3:W-:Y:S03]  /*1b830*/  STL.64 [R1+0x1a60], R6 ;  /* 0x001a600601007387 */ /* 0x0007e60000100a00 */
[C---:B-1----:R-:W-:Y:S01]  /*1b840*/  IMAD.WIDE R8, R252.reuse, 0x4, R162 ;  /* 0x00000004fc087825 */ /* 0x042fe200078e02a2 */
[----:B------:R1:W-:Y:S04]  /*1b850*/  STL.64 [R1+0x1a40], R4 ;  /* 0x001a400401007387 */ /* 0x0003e80000100a00 */
[----:B------:R4:W-:Y:S01]  /*1b860*/  STL.64 [R1+0x1a30], R8 ;  /* 0x001a300801007387 */ /* 0x0009e20000100a00 */
[----:B---3--:R-:W-:-:S04]  /*1b870*/  IMAD.WIDE R6, R252, 0x4, R178 ;  /* 0x00000004fc067825 */ /* 0x008fc800078e02b2 */
[C---:B-1----:R-:W-:Y:S01]  /*1b880*/  IMAD.WIDE R4, R252.reuse, 0x4, R80 ;  /* 0x00000004fc047825 */ /* 0x042fe200078e0250 */
[----:B------:R1:W-:Y:S03]  /*1b890*/  STL.64 [R1+0x1a10], R6 ;  /* 0x001a100601007387 */ /* 0x0003e60000100a00 */
[C---:B----4-:R-:W-:Y:S01]  /*1b8a0*/  IMAD.WIDE R8, R252.reuse, 0x4, R100 ;  /* 0x00000004fc087825 */ /* 0x050fe200078e0264 */
[----:B------:R3:W-:Y:S04]  /*1b8b0*/  STL.64 [R1+0x1a00], R4 ;  /* 0x001a000401007387 */ /* 0x0007e80000100a00 */
[----:B------:R-:W-:Y:S01]  /*1b8c0*/  STL.64 [R1+0x19e0], R8 ;  /* 0x0019e00801007387 */ /* 0x000fe20000100a00 */
[----:B-1----:R-:W-:-:S03]  /*1b8d0*/  IMAD.WIDE R6, R252, 0x4, R174 ;  /* 0x00000004fc067825 */ /* 0x002fc600078e02ae */
[----:B------:R-:W4:Y:S01]  /*1b8e0*/  LDL.LU.64 R12, [R1+0x918] ;  /* 0x00091800010c7983 */ /* 0x000f220000300a00 */
[----:B---3--:R-:W-:-:S03]  /*1b8f0*/  IMAD.WIDE R4, R252, 0x4, R176 ;  /* 0x00000004fc047825 */ /* 0x008fc600078e02b0 */
[----:B------:R-:W-:Y:S04]  /*1b900*/  STL.64 [R1+0x19d8], R6 ;  /* 0x0019d80601007387 */ /* 0x000fe80000100a00 */
[----:B------:R-:W3:Y:S04]  /*1b910*/  LDL.LU.64 R160, [R1+0x910] ;  /* 0x0009100001a07983 */ /* 0x000ee80000300a00 */
[----:B------:R2:W-:Y:S04]  /*1b920*/  STL.64 [R1+0x19d0], R4 ;  /* 0x0019d00401007387 */ /* 0x0005e80000100a00 */
[----:B------:R-:W3:Y:S04]  /*1b930*/  LDL.LU.64 R162, [R1+0x900] ;  /* 0x0009000001a27983 */ /* 0x000ee80000300a00 */
[----:B------:R-:W3:Y:S04]  /*1b940*/  LDL.LU.64 R178, [R1+0x8f8] ;  /* 0x0008f80001b27983 */ /* 0x000ee80000300a00 */
[----:B------:R-:W3:Y:S04]  /*1b950*/  LDL.LU.64 R80, [R1+0x8f0] ;  /* 0x0008f00001507983 */ /* 0x000ee80000300a00 */
[----:B------:R-:W3:Y:S04]  /*1b960*/  LDL.LU.64 R100, [R1+0x8e8] ;  /* 0x0008e80001647983 */ /* 0x000ee80000300a00 */
[----:B------:R-:W3:Y:S04]  /*1b970*/  LDL.LU.64 R174, [R1+0x8e0] ;  /* 0x0008e00001ae7983 */ /* 0x000ee80000300a00 */
[----:B------:R-:W3:Y:S01]  /*1b980*/  LDL.LU.64 R176, [R1+0x8d8] ;  /* 0x0008d80001b07983 */ /* 0x000ee20000300a00 */
        /* <DEDUP_REMOVED lines=10> */
[----:B-1----:R-:W-:-:S03]  /*1ba30*/  IMAD.WIDE R6, R252, 0x4, R182 ;  /* 0x00000004fc067825 */ /* 0x002fc600078e02b6 */
[----:B------:R-:W3:Y:S01]  /*1ba40*/  LDL.LU.64 R10, [R1+0x8d0] ;  /* 0x0008d000010a7983 */ /* 0x000ee20000300a00 */
[----:B--2---:R-:W-:-:S03]  /*1ba50*/  IMAD.WIDE R4, R252, 0x4, R166 ;  /* 0x00000004fc047825 */ /* 0x004fc600078e02a6 */
[----:B------:R1:W-:Y:S04]  /*1ba60*/  STL.64 [R1+0x19a0], R6 ;  /* 0x0019a00601007387 */ /* 0x0003e80000100a00 */
[----:B------:R-:W2:Y:S04]  /*1ba70*/  LDL.LU.64 R8, [R1+0x8c0] ;  /* 0x0008c00001087983 */ /* 0x000ea80000300a00 */
[----:B------:R1:W-:Y:S04]  /*1ba80*/  STL.64 [R1+0x1998], R4 ;  /* 0x0019980401007387 */ /* 0x0003e80000100a00 */
[----:B------:R-:W2:Y:S04]  /*1ba90*/  LDL.LU.64 R182, [R1+0x8b8] ;  /* 0x0008b80001b67983 */ /* 0x000ea80000300a00 */
[----:B------:R-:W2:Y:S01]  /*1baa0*/  LDL.LU.64 R166, [R1+0x8b0] ;  /* 0x0008b00001a67983 */ /* 0x000ea20000300a00 */
[----:B------:R-:W-:-:S03]  /*1bab0*/  IMAD.WIDE R14, R252, 0x4, R170 ;  /* 0x00000004fc0e7825 */ /* 0x000fc600078e02aa */
[----:B-1----:R-:W2:Y:S01]  /*1bac0*/  LDL.LU.64 R6, [R1+0x8a8] ;  /* 0x0008a80001067983 */ /* 0x002ea20000300a00 */
[----:B------:R-:W-:-:S05]  /*1bad0*/  IMAD.WIDE R4, R252, 0x4, R54 ;  /* 0x00000004fc047825 */ /* 0x000fca00078e0236 */
[----:B------:R1:W-:Y:S04]  /*1bae0*/  STL.64 [R1+0x1990], R4 ;  /* 0x0019900401007387 */ /* 0x0003e80000100a00 */
[----:B-1----:R-:W2:Y:S04]  /*1baf0*/  LDL.LU.64 R4, [R1+0x8a0] ;  /* 0x0008a00001047983 */ /* 0x002ea80000300a00 */
[----:B------:R4:W-:Y:S04]  /*1bb00*/  STL.64 [R1+0x1988], R14 ;  /* 0x0019880e01007387 */ /* 0x0009e80000100a00 */
[----:B------:R-:W2:Y:S04]  /*1bb10*/  LDL.LU.64 R158, [R1+0x898] ;  /* 0x00089800019e7983 */ /* 0x000ea80000300a00 */
[----:B------:R-:W2:Y:S04]  /*1bb20*/  LDL.LU.64 R78, [R1+0x890] ;  /* 0x00089000014e7983 */ /* 0x000ea80000300a00 */
[----:B------:R-:W2:Y:S04]  /*1bb30*/  LDL.LU.64 R114, [R1+0x880] ;  /* 0x0008800001727983 */ /* 0x000ea80000300a00 */
[----:B------:R-:W2:Y:S04]  /*1bb40*/  LDL.LU.64 R116, [R1+0x878] ;  /* 0x0008780001747983 */ /* 0x000ea80000300a00 */
[----:B------:R-:W2:Y:S04]  /*1bb50*/  LDL.LU.64 R112, [R1+0x870] ;  /* 0x0008700001707983 */ /* 0x000ea80000300a00 */
[----:B------:R-:W2:Y:S04]  /*1bb60*/  LDL.LU.64 R180, [R1+0x868] ;  /* 0x0008680001b47983 */ /* 0x000ea80000300a00 */
[----:B------:R-:W2:Y:S04]  /*1bb70*/  LDL.LU.64 R54, [R1+0x860] ;  /* 0x0008600001367983 */ /* 0x000ea80000300a00 */
[----:B------:R-:W2:Y:S01]  /*1bb80*/  LDL.LU.64 R170, [R1+0x858] ;  /* 0x0008580001aa7983 */ /* 0x000ea20000300a00 */
[----:B----4-:R-:W-:-:S05]  /*1bb90*/  IMAD.WIDE R14, R252, 0x4, R12 ;  /* 0x00000004fc0e7825 */ /* 0x010fca00078e020c */
[----:B------:R1:W-:Y:S01]  /*1bba0*/  STL.64 [R1+0x1980], R14 ;  /* 0x0019800e01007387 */ /* 0x0003e20000100a00 */
[----:B---3--:R-:W-:-:S05]  /*1bbb0*/  IMAD.WIDE R12, R252, 0x4, R160 ;  /* 0x00000004fc0c7825 */ /* 0x008fca00078e02a0 */
[----:B------:R3:W-:Y:S01]  /*1bbc0*/  STL.64 [R1+0x1978], R12 ;  /* 0x0019780c01007387 */ /* 0x0007e20000100a00 */
[----:B------:R-:W-:-:S04]  /*1bbd0*/  IMAD.WIDE R16, R252, 0x4, R162 ;  /* 0x00000004fc107825 */ /* 0x000fc800078e02a2 */
[C---:B-1----:R-:W-:Y:S01]  /*1bbe0*/  IMAD.WIDE R14, R252.reuse, 0x4, R178 ;  /* 0x00000004fc0e7825 */ /* 0x042fe200078e02b2 */
[----:B------:R1:W-:Y:S03]  /*1bbf0*/  STL.64 [R1+0x1970], R16 ;  /* 0x0019701001007387 */ /* 0x0003e60000100a00 */
[C---:B---3--:R-:W-:Y:S01]  /*1bc00*/  IMAD.WIDE R12, R252.reuse, 0x4, R80 ;  /* 0x00000004fc0c7825 */ /* 0x048fe200078e0250 */
[----:B------:R3:W-:Y:S04]  /*1bc10*/  STL.64 [R1+0x1968], R14 ;  /* 0x0019680e01007387 */ /* 0x0007e80000100a00 */
[----:B------:R4:W-:Y:S01]  /*1bc20*/  STL.64 [R1+0x1960], R12 ;  /* 0x0019600c01007387 */ /* 0x0009e20000100a00 */
[----:B-1----:R-:W-:-:S04]  /*1bc30*/  IMAD.WIDE R16, R252, 0x4, R100 ;  /* 0x00000004fc107825 */ /* 0x002fc800078e0264 */
[C---:B---3--:R-:W-:Y:S01]  /*1bc40*/  IMAD.WIDE R14, R252.reuse, 0x4, R174 ;  /* 0x00000004fc0e7825 */ /* 0x048fe200078e02ae */
[----:B------:R-:W-:Y:S03]  /*1bc50*/  STL.64 [R1+0x1958], R16 ;  /* 0x0019581001007387 */ /* 0x000fe60000100a00 */
[C---:B----4-:R-:W-:Y:S01]  /*1bc60*/  IMAD.WIDE R12, R252.reuse, 0x4, R176 ;  /* 0x00000004fc0c7825 */ /* 0x050fe200078e02b0 */
[----:B------:R-:W3:Y:S04]  /*1bc70*/  LDL.LU.64 R160, [R1+0x850] ;  /* 0x0008500001a07983 */ /* 0x000ee80000300a00 */
[----:B------:R1:W-:Y:S04]  /*1bc80*/  STL.64 [R1+0x1950], R14 ;  /* 0x0019500e01007387 */ /* 0x0003e80000100a00 */
[----:B------:R-:W4:Y:S04]  /*1bc90*/  LDL.LU.64 R162, [R1+0x840] ;  /* 0x0008400001a27983 */ /* 0x000f280000300a00 */
[----:B------:R2:W-:Y:S04]  /*1bca0*/  STL.64 [R1+0x1948], R12 ;  /* 0x0019480c01007387 */ /* 0x0005e80000100a00 */
[----:B------:R-:W4:Y:S04]  /*1bcb0*/  LDL.LU.64 R178, [R1+0x838] ;  /* 0x0008380001b27983 */ /* 0x000f280000300a00 */
[----:B------:R-:W4:Y:S04]  /*1bcc0*/  LDL.LU.64 R80, [R1+0x830] ;  /* 0x0008300001507983 */ /* 0x000f280000300a00 */
[----:B------:R-:W4:Y:S04]  /*1bcd0*/  LDL.LU.64 R100, [R1+0x828] ;  /* 0x0008280001647983 */ /* 0x000f280000300a00 */
[----:B------:R-:W4:Y:S04]  /*1bce0*/  LDL.LU.64 R174, [R1+0x820] ;  /* 0x0008200001ae7983 */ /* 0x000f280000300a00 */
[----:B------:R-:W4:Y:S01]  /*1bcf0*/  LDL.LU.64 R176, [R1+0x818] ;  /* 0x0008180001b07983 */ /* 0x000f220000300a00 */
[----:B-1----:R-:W-:-:S05]  /*1bd00*/  IMAD.WIDE R14, R252, 0x4, R10 ;  /* 0x00000004fc0e7825 */ /* 0x002fca00078e020a */
[----:B------:R-:W-:Y:S01]  /*1bd10*/  STL.64 [R1+0x1940], R14 ;  /* 0x0019400e01007387 */ /* 0x000fe20000100a00 */
[----:B--2---:R-:W-:-:S05]  /*1bd20*/  IMAD.WIDE R12, R252, 0x4, R8 ;  /* 0x00000004fc0c7825 */ /* 0x004fca00078e0208 */
[----:B------:R-:W-:Y:S01]  /*1bd30*/  STL.64 [R1+0x1938], R12 ;  /* 0x0019380c01007387 */ /* 0x000fe20000100a00 */
[----:B------:R-:W-:-:S03]  /*1bd40*/  IMAD.WIDE R10, R252, 0x4, R182 ;  /* 0x00000004fc0a7825 */ /* 0x000fc600078e02b6 */
[----:B------:R-:W2:Y:S01]  /*1bd50*/  LDL.LU.64 R182, [R1+0x810] ;  /* 0x0008100001b67983 */ /* 0x000ea20000300a00 */
[----:B------:R-:W-:-:S03]  /*1bd60*/  IMAD.WIDE R8, R252, 0x4, R166 ;  /* 0x00000004fc087825 */ /* 0x000fc600078e02a6 */
[----:B------:R1:W-:Y:S04]  /*1bd70*/  STL.64 [R1+0x1930], R10 ;  /* 0x0019300a01007387 */ /* 0x0003e80000100a00 */
[----:B------:R-:W2:Y:S04]  /*1bd80*/  LDL.LU.64 R166, [R1+0x800] ;  /* 0x0008000001a67983 */ /* 0x000ea80000300a00 */
[----:B------:R1:W-:Y:S02]  /*1bd90*/  STL.64 [R1+0x1928], R8 ;  /* 0x0019280801007387 */ /* 0x0003e40000100a00 */
[----:B-1----:R-:W-:-:S04]  /*1bda0*/  IMAD.WIDE R10, R252, 0x4, R6 ;  /* 0x00000004fc0a7825 */ /* 0x002fc800078e0206 */
[C---:B------:R-:W-:Y:S01]  /*1bdb0*/  IMAD.WIDE R8, R252.reuse, 0x4, R4 ;  /* 0x00000004fc087825 */ /* 0x040fe200078e0204 */
[----:B------:R-:W-:Y:S04]  /*1bdc0*/  STL.64 [R1+0x1920], R10 ;  /* 0x0019200a01007387 */ /* 0x000fe80000100a00 */
[----:B------:R1:W-:Y:S01]  /*1bdd0*/  STL.64 [R1+0x1918], R8 ;  /* 0x0019180801007387 */ /* 0x0003e20000100a00 */
[----:B------:R-:W-:-:S04]  /*1bde0*/  IMAD.WIDE R6, R252, 0x4, R158 ;  /* 0x00000004fc067825 */ /* 0x000fc800078e029e */
[C---:B------:R-:W-:Y:S01]  /*1bdf0*/  IMAD.WIDE R4, R252.reuse, 0x4, R78 ;  /* 0x00000004fc047825 */ /* 0x040fe200078e024e */
[----:B------:R1:W-:Y:S03]  /*1be00*/  STL.64 [R1+0x1910], R6 ;  /* 0x0019100601007387 */ /* 0x0003e60000100a00 */
[C---:B-1----:R-:W-:Y:S01]  /*1be10*/  IMAD.WIDE R8, R252.reuse, 0x4, R114 ;  /* 0x00000004fc087825 */ /* 0x042fe200078e0272 */
[----:B------:R1:W-:Y:S04]  /*1be20*/  STL.64 [R1+0x1908], R4 ;  /* 0x0019080401007387 */ /* 0x0003e80000100a00 */
[----:B------:R1:W-:Y:S01]  /*1be30*/  STL.64 [R1+0x1900], R8 ;  /* 0x0019000801007387 */ /* 0x0003e20000100a00 */
[----:B------:R-:W-:-:S04]  /*1be40*/  IMAD.WIDE R6, R252, 0x4, R116 ;  /* 0x00000004fc067825 */ /* 0x000fc800078e0274 */
[C---:B-1----:R-:W-:Y:S01]  /*1be50*/  IMAD.WIDE R4, R252.reuse, 0x4, R112 ;  /* 0x00000004fc047825 */ /* 0x042fe200078e0270 */
[----:B------:R1:W-:Y:S03]  /*1be60*/  STL.64 [R1+0x18f8], R6 ;  /* 0x0018f80601007387 */ /* 0x0003e60000100a00 */
[C---:B------:R-:W-:Y:S01]  /*1be70*/  IMAD.WIDE R8, R252.reuse, 0x4, R180 ;  /* 0x00000004fc087825 */ /* 0x040fe200078e02b4 */
[----:B------:R1:W-:Y:S04]  /*1be80*/  STL.64 [R1+0x18f0], R4 ;  /* 0x0018f00401007387 */ /* 0x0003e80000100a00 */
[----:B------:R-:W-:Y:S01]  /*1be90*/  STL.64 [R1+0x18e8], R8 ;  /* 0x0018e80801007387 */ /* 0x000fe20000100a00 */
[----:B-1----:R-:W-:-:S03]  /*1bea0*/  IMAD.WIDE R6, R252, 0x4, R54 ;  /* 0x00000004fc067825 */ /* 0x002fc600078e0236 */
[----:B------:R-:W2:Y:S01]  /*1beb0*/  LDL.LU.64 R12, [R1+0x7f8] ;  /* 0x0007f800010c7983 */ /* 0x000ea20000300a00 */
[----:B------:R-:W-:-:S03]  /*1bec0*/  IMAD.WIDE R4, R252, 0x4, R170 ;  /* 0x00000004fc047825 */ /* 0x000fc600078e02aa */
        /* <DEDUP_REMOVED lines=9> */
[----:B---3--:R-:W-:-:S05]  /*1bf60*/  IMAD.WIDE R4, R252, 0x4, R160 ;  /* 0x00000004fc047825 */ /* 0x008fca00078e02a0 */
[----:B------:R1:W-:Y:S01]  /*1bf70*/  STL.64 [R1+0x18d0], R4 ;  /* 0x0018d00401007387 */ /* 0x0003e20000100a00 */
[----:B----4-:R-:W-:-:S05]  /*1bf80*/  IMAD.WIDE R8, R252, 0x4, R162 ;  /* 0x00000004fc087825 */ /* 0x010fca00078e02a2 */
[----:B------:R3:W-:Y:S01]  /*1bf90*/  STL.64 [R1+0x18c8], R8 ;  /* 0x0018c80801007387 */ /* 0x0007e20000100a00 */
[----:B------:R-:W-:-:S04]  /*1bfa0*/  IMAD.WIDE R6, R252, 0x4, R178 ;  /* 0x00000004fc067825 */ /* 0x000fc800078e02b2 */
[C---:B-1----:R-:W-:Y:S01]  /*1bfb0*/  IMAD.WIDE R4, R252.reuse, 0x4, R80 ;  /* 0x00000004fc047825 */ /* 0x042fe200078e0250 */
[----:B------:R1:W-:Y:S03]  /*1bfc0*/  STL.64 [R1+0x18c0], R6 ;  /* 0x0018c00601007387 */ /* 0x0003e60000100a00 */
[C---:B---3--:R-:W-:Y:S01]  /*1bfd0*/  IMAD.WIDE R8, R252.reuse, 0x4, R100 ;  /* 0x00000004fc087825 */ /* 0x048fe200078e0264 */
[----:B------:R3:W-:Y:S04]  /*1bfe0*/  STL.64 [R1+0x18b8], R4 ;  /* 0x0018b80401007387 */ /* 0x0007e80000100a00 */
[----:B------:R4:W-:Y:S01]  /*1bff0*/  STL.64 [R1+0x18b0], R8 ;  /* 0x0018b00801007387 */ /* 0x0009e20000100a00 */
[----:B-1----:R-:W-:-:S03]  /*1c000*/  IMAD.WIDE R6, R252, 0x4, R174 ;  /* 0x00000004fc067825 */ /* 0x002fc600078e02ae */
[----:B------:R-:W2:Y:S01]  /*1c010*/  LDL.LU.64 R10, [R1+0x7b0] ;  /* 0x0007b000010a7983 */ /* 0x000ea20000300a00 */
[----:B---3--:R-:W-:-:S03]  /*1c020*/  IMAD.WIDE R4, R252, 0x4, R176 ;  /* 0x00000004fc047825 */ /* 0x008fc600078e02b0 */
[----:B------:R1:W-:Y:S04]  /*1c030*/  STL.64 [R1+0x18a8], R6 ;  /* 0x0018a80601007387 */ /* 0x0003e80000100a00 */
[----:B----4-:R-:W3:Y:S04]  /*1c040*/  LDL.LU.64 R8, [R1+0x7a8] ;  /* 0x0007a80001087983 */ /* 0x010ee80000300a00 */
[----:B------:R2:W-:Y:S04]  /*1c050*/  STL.64 [R1+0x18a0], R4 ;  /* 0x0018a00401007387 */ /* 0x0005e80000100a00 */
[----:B------:R-:W4:Y:S04]  /*1c060*/  LDL.LU.64 R174, [R1+0x7a0] ;  /* 0x0007a00001ae7983 */ /* 0x000f280000300a00 */
[----:B------:R-:W4:Y:S04]  /*1c070*/  LDL.LU.64 R176, [R1+0x798] ;  /* 0x0007980001b07983 */ /* 0x000f280000300a00 */
[----:B-1----:R-:W4:Y:S01]  /*1c080*/  LDL.LU.64 R6, [R1+0x790] ;  /* 0x0007900001067983 */ /* 0x002f220000300a00 */
[----:B--2---:R-:W-:-:S05]  /*1c090*/  IMAD.WIDE R4, R252, 0x4, R182 ;  /* 0x00000004fc047825 */ /* 0x004fca00078e02b6 */
[----:B------:R1:W-:Y:S01]  /*1c0a0*/  STL.64 [R1+0x1898], R4 ;  /* 0x0018980401007387 */ /* 0x0003e20000100a00 */
[----:B------:R-:W-:-:S03]  /*1c0b0*/  IMAD.WIDE R14, R252, 0x4, R166 ;  /* 0x00000004fc0e7825 */ /* 0x000fc600078e02a6 */
        /* <DEDUP_REMOVED lines=10> */
[----:B-1----:R-:W-:-:S05]  /*1c160*/  IMAD.WIDE R14, R252, 0x4, R12 ;  /* 0x00000004fc0e7825 */ /* 0x002fca00078e020c */
[----:B------:R1:W-:Y:S01]  /*1c170*/  STL.64 [R1+0x1888], R14 ;  /* 0x0018880e01007387 */ /* 0x0003e20000100a00 */
[----:B------:R-:W-:-:S05]  /*1c180*/  IMAD.WIDE R12, R252, 0x4, R78 ;  /* 0x00000004fc0c7825 */ /* 0x000fca00078e024e */
[----:B------:R1:W-:Y:S01]  /*1c190*/  STL.64 [R1+0x1880], R12 ;  /* 0x0018800c01007387 */ /* 0x0003e20000100a00 */
[----:B------:R-:W-:-:S04]  /*1c1a0*/  IMAD.WIDE R16, R252, 0x4, R114 ;  /* 0x00000004fc107825 */ /* 0x000fc800078e0272 */
[C---:B-1----:R-:W-:Y:S01]  /*1c1b0*/  IMAD.WIDE R14, R252.reuse, 0x4, R116 ;  /* 0x00000004fc0e7825 */ /* 0x042fe200078e0274 */
[----:B------:R1:W-:Y:S03]  /*1c1c0*/  STL.64 [R1+0x1878], R16 ;  /* 0x0018781001007387 */ /* 0x0003e60000100a00 */
[C---:B------:R-:W-:Y:S01]  /*1c1d0*/  IMAD.WIDE R12, R252.reuse, 0x4, R112 ;  /* 0x00000004fc0c7825 */ /* 0x040fe200078e0270 */
[----:B------:R1:W-:Y:S04]  /*1c1e0*/  STL.64 [R1+0x1870], R14 ;  /* 0x0018700e01007387 */ /* 0x0003e80000100a00 */
[----:B------:R1:W-:Y:S02]  /*1c1f0*/  STL.64 [R1+0x1868], R12 ;  /* 0x0018680c01007387 */ /* 0x0003e40000100a00 */
[----:B-1----:R-:W-:-:S04]  /*1c200*/  IMAD.WIDE R16, R252, 0x4, R180 ;  /* 0x00000004fc107825 */ /* 0x002fc800078e02b4 */
[C---:B------:R-:W-:Y:S01]  /*1c210*/  IMAD.WIDE R14, R252.reuse, 0x4, R54 ;  /* 0x00000004fc0e7825 */ /* 0x040fe200078e0236 */
        /* <DEDUP_REMOVED lines=11> */
[----:B-1----:R-:W-:-:S05]  /*1c2d0*/  IMAD.WIDE R14, R252, 0x4, R10 ;  /* 0x00000004fc0e7825 */ /* 0x002fca00078e020a */
[----:B------:R-:W-:Y:S01]  /*1c2e0*/  STL.64 [R1+0x1848], R14 ;  /* 0x0018480e01007387 */ /* 0x000fe20000100a00 */
[----:B---3--:R-:W-:-:S05]  /*1c2f0*/  IMAD.WIDE R12, R252, 0x4, R8 ;  /* 0x00000004fc0c7825 */ /* 0x008fca00078e0208 */
[----:B------:R-:W-:Y:S01]  /*1c300*/  STL.64 [R1+0x1840], R12 ;  /* 0x0018400c01007387 */ /* 0x000fe20000100a00 */
[----:B----4-:R-:W-:-:S03]  /*1c310*/  IMAD.WIDE R10, R252, 0x4, R174 ;  /* 0x00000004fc0a7825 */ /* 0x010fc600078e02ae */
[----:B------:R-:W3:Y:S01]  /*1c320*/  LDL.LU.64 R174, [R1+0x6f0] ;  /* 0x0006f00001ae7983 */ /* 0x000ee20000300a00 */
[----:B------:R-:W-:-:S03]  /*1c330*/  IMAD.WIDE R8, R252, 0x4, R176 ;  /* 0x00000004fc087825 */ /* 0x000fc600078e02b0 */
[----:B------:R1:W-:Y:S04]  /*1c340*/  STL.64 [R1+0x1838], R10 ;  /* 0x0018380a01007387 */ /* 0x0003e80000100a00 */
[----:B------:R-:W4:Y:S04]  /*1c350*/  LDL.LU.64 R176, [R1+0x6e8] ;  /* 0x0006e80001b07983 */ /* 0x000f280000300a00 */
[----:B------:R2:W-:Y:S01]  /*1c360*/  STL.64 [R1+0x1830], R8 ;  /* 0x0018300801007387 */ /* 0x0005e20000100a00 */
[----:B-1----:R-:W-:-:S05]  /*1c370*/  IMAD.WIDE R10, R252, 0x4, R6 ;  /* 0x00000004fc0a7825 */ /* 0x002fca00078e0206 */
[----:B------:R-:W-:Y:S01]  /*1c380*/  STL.64 [R1+0x1828], R10 ;  /* 0x0018280a01007387 */ /* 0x000fe20000100a00 */
[----:B--2---:R-:W-:-:S05]  /*1c390*/  IMAD.WIDE R8, R252, 0x4, R4 ;  /* 0x00000004fc087825 */ /* 0x004fca00078e0204 */
[----:B------:R1:W-:Y:S01]  /*1c3a0*/  STL.64 [R1+0x1820], R8 ;  /* 0x0018200801007387 */ /* 0x0003e20000100a00 */
[----:B------:R-:W-:-:S04]  /*1c3b0*/  IMAD.WIDE R6, R252, 0x4, R158 ;  /* 0x00000004fc067825 */ /* 0x000fc800078e029e */
[C---:B------:R-:W-:Y:S01]  /*1c3c0*/  IMAD.WIDE R4, R252.reuse, 0x4, R160 ;  /* 0x00000004fc047825 */ /* 0x040fe200078e02a0 */
[----:B------:R2:W-:Y:S03]  /*1c3d0*/  STL.64 [R1+0x1818], R6 ;  /* 0x0018180601007387 */ /* 0x0005e60000100a00 */
[C---:B-1----:R-:W-:Y:S01]  /*1c3e0*/  IMAD.WIDE R8, R252.reuse, 0x4, R162 ;  /* 0x00000004fc087825 */ /* 0x042fe200078e02a2 */
[----:B------:R1:W-:Y:S04]  /*1c3f0*/  STL.64 [R1+0x1810], R4 ;  /* 0x0018100401007387 */ /* 0x0003e80000100a00 */
[----:B------:R2:W-:Y:S02]  /*1c400*/  STL.64 [R1+0x1808], R8 ;  /* 0x0018080801007387 */ /* 0x0005e40000100a00 */
[----:B--2---:R-:W-:-:S04]  /*1c410*/  IMAD.WIDE R6, R252, 0x4, R178 ;  /* 0x00000004fc067825 */ /* 0x004fc800078e02b2 */
[C---:B-1----:R-:W-:Y:S01]  /*1c420*/  IMAD.WIDE R4, R252.reuse, 0x4, R80 ;  /* 0x00000004fc047825 */ /* 0x042fe200078e0250 */
[----:B------:R1:W-:Y:S03]  /*1c430*/  STL.64 [R1+0x1800], R6 ;  /* 0x0018000601007387 */ /* 0x0003e60000100a00 */
[C---:B------:R-:W-:Y:S01]  /*1c440*/  IMAD.WIDE R8, R252.reuse, 0x4, R100 ;  /* 0x00000004fc087825 */ /* 0x040fe200078e0264 */
[----:B------:R2:W-:Y:S04]  /*1c450*/  STL.64 [R1+0x17f8], R4 ;  /* 0x0017f80401007387 */ /* 0x0005e80000100a00 */
[----:B------:R-:W-:Y:S01]  /*1c460*/  STL.64 [R1+0x17e8], R8 ;  /* 0x0017e80801007387 */ /* 0x000fe20000100a00 */
[----:B-1----:R-:W-:-:S03]  /*1c470*/  IMAD.WIDE R6, R252, 0x4, R182 ;  /* 0x00000004fc067825 */ /* 0x002fc600078e02b6 */
[----:B------:R-:W4:Y:S01]  /*1c480*/  LDL.LU.64 R12, [R1+0x6e0] ;  /* 0x0006e000010c7983 */ /* 0x000f220000300a00 */
[----:B--2---:R-:W-:-:S03]  /*1c490*/  IMAD.WIDE R4, R252, 0x4, R166 ;  /* 0x00000004fc047825 */ /* 0x004fc600078e02a6 */
        /* <DEDUP_REMOVED lines=19> */
[----:B-1----:R-:W-:-:S02]  /*1c5d0*/  IMAD.WIDE R6, R252, 0x4, R54 ;  /* 0x00000004fc067825 */ /* 0x002fc400078e0236 */
[----:B------:R-:W2:Y:S02]  /*1c5e0*/  LDL.LU.64 R10, [R1+0x698] ;  /* 0x00069800010a7983 */ /* 0x000ea40000300a00 */
[C---:B------:R-:W-:Y:S02]  /*1c5f0*/  IMAD.WIDE R4, R252.reuse, 0x4, R170 ;  /* 0x00000004fc047825 */ /* 0x040fe400078e02aa */
        /* <DEDUP_REMOVED lines=19> */
[----:B-1----:R-:W-:-:S05]  /*1c730*/  IMAD.WIDE R14, R252, 0x4, R12 ;  /* 0x00000004fc0e7825 */ /* 0x002fca00078e020c */
[----:B------:R1:W-:Y:S01]  /*1c740*/  STL.64 [R1+0x1788], R14 ;  /* 0x0017880e01007387 */ /* 0x0003e20000100a00 */
[----:B--2---:R-:W-:-:S05]  /*1c750*/  IMAD.WIDE R12, R252, 0x4, R160 ;  /* 0x00000004fc0c7825 */ /* 0x004fca00078e02a0 */
        /* <DEDUP_REMOVED lines=22> */
[----:B------:R-:W-:-:S05]  /*1c8c0*/  IMAD.WIDE R12, R252, 0x4, R8 ;  /* 0x00000004fc0c7825 */ /* 0x000fca00078e0208 */
[----:B------:R-:W-:Y:S01]  /*1c8d0*/  STL.64 [R1+0x1740], R12 ;  /* 0x0017400c01007387 */ /* 0x000fe20000100a00 */
[----:B------:R-:W-:-:S03]  /*1c8e0*/  IMAD.WIDE R10, R252, 0x4, R54 ;  /* 0x00000004fc0a7825 */ /* 0x000fc600078e0236 */
[----:B------:R-:W2:Y:S01]  /*1c8f0*/  LDL.LU.64 R54, [R1+0x5d8] ;  /* 0x0005d80001367983 */ /* 0x000ea20000300a00 */
[----:B------:R-:W-:-:S03]  /*1c900*/  IMAD.WIDE R8, R252, 0x4, R170 ;  /* 0x00000004fc087825 */ /* 0x000fc600078e02aa */
        /* <DEDUP_REMOVED lines=48> */
[----:B------:R-:W2:Y:S04]  /*1cc10*/  LDL.LU.64 R166, [R1+0x560] ;  /* 0x0005600001a67983 */ /* 0x000ea80000300a00 */
[----:B-1----:R-:W2:Y:S01]  /*1cc20*/  LDL.LU.64 R6, [R1+0x558] ;  /* 0x0005580001067983 */ /* 0x002ea20000300a00 */
[----:B------:R-:W-:-:S05]  /*1cc30*/  IMAD.WIDE R4, R252, 0x4, R54 ;  /* 0x00000004fc047825 */ /* 0x000fca00078e0236 */
        /* <DEDUP_REMOVED lines=225> */
[----:B------:R-:W-:-:S03]  /*1da50*/  IMAD.WIDE R10, R252, 0x4, R54 ;  /* 0x00000004fc0a7825 */ /* 0x000fc600078e0236 */
[----:B------:R-:W1:Y:S01]  /*1da60*/  LDL.LU.64 R54, [R1+0x280] ;  /* 0x0002800001367983 */ /* 0x000e620000300a00 */
[----:B------:R-:W-:-:S03]  /*1da70*/  IMAD.WIDE R8, R252, 0x4, R170 ;  /* 0x00000004fc087825 */ /* 0x000fc600078e02aa */
[----:B------:R1:W-:Y:S04]  /*1da80*/  STL.64 [R1+0x208], R10 ;  /* 0x0002080a01007387 */ /* 0x0003e80000100a00 */
[----:B------:R-:W2:Y:S04]  /*1da90*/  LDL.LU.64 R170, [R1+0x278] ;  /* 0x0002780001aa7983 */ /* 0x000ea80000300a00 */
[----:B------:R1:W-:Y:S01]  /*1daa0*/  STL.64 [R1+0x200], R8 ;  /* 0x0002000801007387 */ /* 0x0003e20000100a00 */
[----:B---3--:R-:W-:-:S03]  /*1dab0*/  IMAD.WIDE R218, R252, 0x4, R4 ;  /* 0x00000004fcda7825 */ /* 0x008fc600078e0204 */
[----:B------:R-:W3:Y:S01]  /*1dac0*/  LDL.LU.64 R4, [R1+0x270] ;  /* 0x0002700001047983 */ /* 0x000ee20000300a00 */
[----:B----4-:R-:W-:-:S03]  /*1dad0*/  IMAD.WIDE R168, R252, 0x4, R160 ;  /* 0x00000004fca87825 */ /* 0x010fc600078e02a0 */
[----:B------:R-:W4:Y:S01]  /*1dae0*/  LDL.LU.64 R160, [R1+0x268] ;  /* 0x0002680001a07983 */ /* 0x000f220000300a00 */
[----:B------:R-:W-:-:S03]  /*1daf0*/  IMAD.WIDE R120, R252, 0x4, R162 ;  /* 0x00000004fc787825 */ /* 0x000fc600078e02a2 */
        /* <DEDUP_REMOVED lines=10> */
[----:B------:R-:W4:Y:S04]  /*1dba0*/  LDL.LU.64 R176, [R1+0x1f88] ;  /* 0x001f880001b07983 */ /* 0x000f280000300a00 */
[----:B------:R-:W4:Y:S04]  /*1dbb0*/  LDL.LU.64 R136, [R1+0x1f80] ;  /* 0x001f800001887983 */ /* 0x000f280000300a00 */
[----:B------:R-:W4:Y:S01]  /*1dbc0*/  LDL.LU.64 R186, [R1+0x1f78] ;  /* 0x001f780001ba7983 */ /* 0x000f220000300a00 */
[----:B------:R-:W-:-:S04]  /*1dbd0*/  IMAD.WIDE R202, R252, 0x4, R158 ;  /* 0x00000004fcca7825 */ /* 0x000fc800078e029e */
[----:B--2---:R-:W-:-:S04]  /*1dbe0*/  IMAD.WIDE R56, R252, 0x4, R78 ;  /* 0x00000004fc387825 */ /* 0x004fc800078e024e */
[----:B------:R-:W-:-:S04]  /*1dbf0*/  IMAD.WIDE R44, R252, 0x4, R114 ;  /* 0x00000004fc2c7825 */ /* 0x000fc800078e0272 */
[C---:B------:R-:W-:Y:S02]  /*1dc00*/  IMAD.WIDE R18, R252.reuse, 0x4, R182 ;  /* 0x00000004fc127825 */ /* 0x040fe400078e02b6 */
[----:B------:R-:W2:Y:S02]  /*1dc10*/  LDL.LU.64 R182, [R1+0x1f70] ;  /* 0x001f700001b67983 */ /* 0x000ea40000300a00 */
[C---:B------:R-:W-:Y:S02]  /*1dc20*/  IMAD.WIDE R16, R252.reuse, 0x4, R166 ;  /* 0x00000004fc107825 */ /* 0x040fe400078e02a6 */
[----:B------:R-:W2:Y:S04]  /*1dc30*/  LDL.LU.64 R166, [R1+0x1f68] ;  /* 0x001f680001a67983 */ /* 0x000ea80000300a00 */
[----:B------:R-:W2:Y:S04]  /*1dc40*/  LDL.LU.64 R184, [R1+0x1f60] ;  /* 0x001f600001b87983 */ /* 0x000ea80000300a00 */
[----:B------:R-:W2:Y:S01]  /*1dc50*/  LDL.LU.64 R118, [R1+0x1f58] ;  /* 0x001f580001767983 */ /* 0x000ea20000300a00 */
[----:B------:R-:W-:-:S03]  /*1dc60*/  IMAD.WIDE R32, R252, 0x4, R116 ;  /* 0x00000004fc207825 */ /* 0x000fc600078e0274 */
[----:B------:R-:W2:Y:S01]  /*1dc70*/  LDL.LU.64 R158, [R1+0x1f50] ;  /* 0x001f5000019e7983 */ /* 0x000ea20000300a00 */
[----:B------:R-:W-:-:S03]  /*1dc80*/  IMAD.WIDE R22, R252, 0x4, R112 ;  /* 0x00000004fc167825 */ /* 0x000fc600078e0270 */
[----:B------:R-:W2:Y:S01]  /*1dc90*/  LDL.LU.64 R78, [R1+0x1f48] ;  /* 0x001f4800014e7983 */ /* 0x000ea20000300a00 */
[----:B------:R-:W-:-:S03]  /*1dca0*/  IMAD.WIDE R20, R252, 0x4, R180 ;  /* 0x00000004fc147825 */ /* 0x000fc600078e02b4 */
[----:B------:R-:W2:Y:S04]  /*1dcb0*/  LDL.LU.64 R114, [R1+0x1f40] ;  /* 0x001f400001727983 */ /* 0x000ea80000300a00 */
[----:B------:R-:W2:Y:S04]  /*1dcc0*/  LDL.LU.64 R116, [R1+0x1f38] ;  /* 0x001f380001747983 */ /* 0x000ea80000300a00 */
[----:B------:R-:W2:Y:S04]  /*1dcd0*/  LDL.LU.64 R112, [R1+0x1f30] ;  /* 0x001f300001707983 */ /* 0x000ea80000300a00 */
[----:B------:R-:W2:Y:S01]  /*1dce0*/  LDL.LU.64 R180, [R1+0x1f28] ;  /* 0x001f280001b47983 */ /* 0x000ea20000300a00 */
[----:B-1----:R-:W-:-:S03]  /*1dcf0*/  IMAD.WIDE R14, R252, 0x4, R54 ;  /* 0x00000004fc0e7825 */ /* 0x002fc600078e0236 */
[----:B------:R-:W2:Y:S01]  /*1dd00*/  LDL.LU.64 R54, [R1+0x1f20] ;  /* 0x001f200001367983 */ /* 0x000ea20000300a00 */
[----:B------:R-:W-:-:S03]  /*1dd10*/  IMAD.WIDE R12, R252, 0x4, R170 ;  /* 0x00000004fc0c7825 */ /* 0x000fc600078e02aa */
[----:B------:R-:W2:Y:S01]  /*1dd20*/  LDL.LU.64 R170, [R1+0x1f18] ;  /* 0x001f180001aa7983 */ /* 0x000ea20000300a00 */
[----:B------:R-:W-:-:S04]  /*1dd30*/  IMAD.WIDE R234, R252, 0x4, R6 ;  /* 0x00000004fcea7825 */ /* 0x000fc800078e0206 */
[----:B---3--:R-:W-:-:S04]  /*1dd40*/  IMAD.WIDE R10, R252, 0x4, R4 ;  /* 0x00000004fc0a7825 */ /* 0x008fc800078e0204 */
[----:B----4-:R-:W-:-:S04]  /*1dd50*/  IMAD.WIDE R8, R252, 0x4, R160 ;  /* 0x00000004fc087825 */ /* 0x010fc800078e02a0 */
[----:B------:R-:W-:-:S04]  /*1dd60*/  IMAD.WIDE R6, R252, 0x4, R162 ;  /* 0x00000004fc067825 */ /* 0x000fc800078e02a2 */
[----:B------:R-:W-:-:S04]  /*1dd70*/  IMAD.WIDE R80, R252, 0x4, R80 ;  /* 0x00000004fc507825 */ /* 0x000fc800078e0250 */
[C---:B------:R-:W-:Y:S01]  /*1dd80*/  IMAD.WIDE R152, R252.reuse, 0x4, R100 ;  /* 0x00000004fc987825 */ /* 0x040fe200078e0264 */
[----:B------:R1:W-:Y:S03]  /*1dd90*/  STL.64 [R1+0x258], R80 ;  /* 0x0002585001007387 */ /* 0x0003e60000100a00 */
[C---:B------:R-:W-:Y:S01]  /*1dda0*/  IMAD.WIDE R100, R252.reuse, 0x4, R174 ;  /* 0x00000004fc647825 */ /* 0x040fe200078e02ae */
[----:B------:R-:W-:Y:S04]  /*1ddb0*/  STL.64 [R1+0x260], R152 ;  /* 0x0002609801007387 */ /* 0x000fe80000100a00 */
[----:B------:R-:W3:Y:S01]  /*1ddc0*/  LDL.LU.64 R160, [R1+0x1f10] ;  /* 0x001f100001a07983 */ /* 0x000ee20000300a00 */
[----:B-1----:R-:W-:-:S03]  /*1ddd0*/  IMAD.WIDE R80, R252, 0x4, R176 ;  /* 0x00000004fc507825 */ /* 0x002fc600078e02b0 */
[----:B------:R-:W-:Y:S04]  /*1dde0*/  STL.64 [R1+0x268], R100 ;  /* 0x0002686401007387 */ /* 0x000fe80000100a00 */
[----:B------:R-:W4:Y:S01]  /*1ddf0*/  LDL.LU.64 R162, [R1+0x1f08] ;  /* 0x001f080001a27983 */ /* 0x000f220000300a00 */
[----:B------:R-:W-:-:S03]  /*1de00*/  IMAD.WIDE R4, R252, 0x4, R178 ;  /* 0x00000004fc047825 */ /* 0x000fc600078e02b2 */
[----:B------:R1:W-:Y:S04]  /*1de10*/  STL.64 [R1+0x270], R80 ;  /* 0x0002705001007387 */ /* 0x0003e80000100a00 */
[----:B------:R-:W4:Y:S01]  /*1de20*/  LDL.LU.64 R178, [R1+0x1f00] ;  /* 0x001f000001b27983 */ /* 0x000f220000300a00 */
[----:B------:R-:W-:-:S03]  /*1de30*/  IMAD.WIDE R136, R252, 0x4, R136 ;  /* 0x00000004fc887825 */ /* 0x000fc600078e0288 */
[----:B-1----:R-:W4:Y:S04]  /*1de40*/  LDL.LU.64 R80, [R1+0x1ef8] ;  /* 0x001ef80001507983 */ /* 0x002f280000300a00 */
[----:B------:R-:W4:Y:S01]  /*1de50*/  LDL.LU.64 R100, [R1+0x1ef0] ;  /* 0x001ef00001647983 */ /* 0x000f220000300a00 */
[----:B------:R-:W-:-:S03]  /*1de60*/  IMAD.WIDE R186, R252, 0x4, R186 ;  /* 0x00000004fcba7825 */ /* 0x000fc600078e02ba */
[----:B------:R-:W4:Y:S04]  /*1de70*/  LDL.LU.64 R174, [R1+0x1ee8] ;  /* 0x001ee80001ae7983 */ /* 0x000f280000300a00 */
[----:B------:R-:W4:Y:S04]  /*1de80*/  LDL.LU.64 R176, [R1+0x1ee0] ;  /* 0x001ee00001b07983 */ /* 0x000f280000300a00 */
[----:B------:R1:W-:Y:S04]  /*1de90*/  STL.64 [R1+0x278], R136 ;  /* 0x0002788801007387 */ /* 0x0003e80000100a00 */
[----:B------:R-:W-:Y:S01]  /*1dea0*/  STL.64 [R1+0x280], R186 ;  /* 0x000280ba01007387 */ /* 0x000fe20000100a00 */
[----:B--2---:R-:W-:-:S03]  /*1deb0*/  IMAD.WIDE R152, R252, 0x4, R182 ;  /* 0x00000004fc987825 */ /* 0x004fc600078e02b6 */
[----:B------:R-:W2:Y:S01]  /*1dec0*/  LDL.LU.64 R182, [R1+0x1ed8] ;  /* 0x001ed80001b67983 */ /* 0x000ea20000300a00 */
[----:B-1----:R-:W-:-:S03]  /*1ded0*/  IMAD.WIDE R136, R252, 0x4, R166 ;  /* 0x00000004fc887825 */ /* 0x002fc600078e02a6 */
[----:B------:R1:W-:Y:S04]  /*1dee0*/  STL.64 [R1+0x290], R152 ;  /* 0x0002909801007387 */ /* 0x0003e80000100a00 */
[----:B------:R-:W2:Y:S01]  /*1def0*/  LDL.LU.64 R166, [R1+0x1ed0] ;  /* 0x001ed00001a67983 */ /* 0x000ea20000300a00 */
[----:B------:R-:W-:-:S03]  /*1df00*/  IMAD.WIDE R118, R252, 0x4, R118 ;  /* 0x00000004fc767825 */ /* 0x000fc600078e0276 */
[----:B------:R1:W-:Y:S02]  /*1df10*/  STL.64 [R1+0x298], R136 ;  /* 0x0002988801007387 */ /* 0x0003e40000100a00 */
[----:B-1----:R-:W-:-:S04]  /*1df20*/  IMAD.WIDE R152, R252, 0x4, R158 ;  /* 0x00000004fc987825 */ /* 0x002fc800078e029e */
[----:B------:R-:W-:-:S05]  /*1df30*/  IMAD.WIDE R136, R252, 0x4, R184 ;  /* 0x00000004fc887825 */ /* 0x000fca00078e02b8 */
[----:B------:R1:W-:Y:S04]  /*1df40*/  STL.64 [R1+0x330], R136 ;  /* 0x0003308801007387 */ /* 0x0003e80000100a00 */
[----:B------:R1:W-:Y:S04]  /*1df50*/  STL.64 [R1+0x338], R118 ;  /* 0x0003387601007387 */ /* 0x0003e80000100a00 */
[----:B------:R-:W-:Y:S01]  /*1df60*/  STL.64 [R1+0x340], R152 ;  /* 0x0003409801007387 */ /* 0x000fe20000100a00 */
[----:B-1----:R-:W-:-:S04]  /*1df70*/  IMAD.WIDE R136, R252, 0x4, R78 ;  /* 0x00000004fc887825 */ /* 0x002fc800078e024e */
[C---:B------:R-:W-:Y:S01]  /*1df80*/  IMAD.WIDE R118, R252.reuse, 0x4, R114 ;  /* 0x00000004fc767825 */ /* 0x040fe200078e0272 */
[----:B------:R-:W-:Y:S03]  /*1df90*/  STL.64 [R1+0x1f48], R136 ;  /* 0x001f488801007387 */ /* 0x000fe60000100a00 */
[C---:B------:R-:W-:Y:S01]  /*1dfa0*/  IMAD.WIDE R78, R252.reuse, 0x4, R116 ;  /* 0x00000004fc4e7825 */ /* 0x040fe200078e0274 */
[----:B------:R-:W-:Y:S03]  /*1dfb0*/  STL.64 [R1+0x1f40], R118 ;  /* 0x001f407601007387 */ /* 0x000fe60000100a00 */
[C---:B------:R-:W-:Y:S01]  /*1dfc0*/  IMAD.WIDE R114, R252.reuse, 0x4, R112 ;  /* 0x00000004fc727825 */ /* 0x040fe200078e0270 */
[----:B------:R1:W-:Y:S03]  /*1dfd0*/  STL.64 [R1+0x1f38], R78 ;  /* 0x001f384e01007387 */ /* 0x0003e60000100a00 */
[C---:B------:R-:W-:Y:S01]  /*1dfe0*/  IMAD.WIDE R112, R252.reuse, 0x4, R180 ;  /* 0x00000004fc707825 */ /* 0x040fe200078e02b4 */
[----:B------:R-:W-:Y:S04]  /*1dff0*/  STL.64 [R1+0x1f30], R114 ;  /* 0x001f307201007387 */ /* 0x000fe80000100a00 */
[----:B------:R-:W-:Y:S01]  /*1e000*/  STL.64 [R1+0x1f28], R112 ;  /* 0x001f287001007387 */ /* 0x000fe20000100a00 */
[----:B-1----:R-:W-:-:S03]  /*1e010*/  IMAD.WIDE R78, R252, 0x4, R54 ;  /* 0x00000004fc4e7825 */ /* 0x002fc600078e0236 */
[----:B------:R-:W2:Y:S01]  /*1e020*/  LDL.LU.64 R152, [R1+0x1ec8] ;  /* 0x001ec80001987983 */ /* 0x000ea20000300a00 */
[----:B------:R-:W-:-:S03]  /*1e030*/  IMAD.WIDE R54, R252, 0x4, R170 ;  /* 0x00000004fc367825 */ /* 0x000fc600078e02aa */
[----:B------:R1:W-:Y:S04]  /*1e040*/  STL.64 [R1+0x1f20], R78 ;  /* 0x001f204e01007387 */ /* 0x0003e80000100a00 */
[----:B-1----:R-:W2:Y:S04]  /*1e050*/  LDL.LU.64 R78, [R1+0x1ec0] ;  /* 0x001ec000014e7983 */ /* 0x002ea80000300a00 */
[----:B------:R1:W-:Y:S04]  /*1e060*/  STL.64 [R1+0x1f18], R54 ;  /* 0x001f183601007387 */ /* 0x0003e80000100a00 */
[----:B------:R-:W2:Y:S04]  /*1e070*/  LDL.LU.64 R114, [R1+0x1eb8] ;  /* 0x001eb80001727983 */ /* 0x000ea80000300a00 */
[----:B------:R-:W2:Y:S04]  /*1e080*/  LDL.LU.64 R116, [R1+0x1eb0] ;  /* 0x001eb00001747983 */ /* 0x000ea80000300a00 */
[----:B------:R-:W2:Y:S04]  /*1e090*/  LDL.LU.64 R112, [R1+0x1ea8] ;  /* 0x001ea80001707983 */ /* 0x000ea80000300a00 */
[----:B------:R-:W2:Y:S04]  /*1e0a0*/  LDL.LU.64 R180, [R1+0x1ea0] ;  /* 0x001ea00001b47983 */ /* 0x000ea80000300a00 */
[----:B-1----:R-:W2:Y:S04]  /*1e0b0*/  LDL.LU.64 R54, [R1+0x1e98] ;  /* 0x001e980001367983 */ /* 0x002ea80000300a00 */
[----:B------:R-:W2:Y:S01]  /*1e0c0*/  LDL.LU.64 R170, [R1+0x1e90] ;  /* 0x001e900001aa7983 */ /* 0x000ea20000300a00 */
[----:B---3--:R-:W-:-:S05]  /*1e0d0*/  IMAD.WIDE R158, R252, 0x4, R160 ;  /* 0x00000004fc9e7825 */ /* 0x008fca00078e02a0 */
[----:B------:R-:W-:Y:S01]  /*1e0e0*/  STL.64 [R1+0x1f10], R158 ;  /* 0x001f109e01007387 */ /* 0x000fe20000100a00 */
[----:B----4-:R-:W-:-:S05]  /*1e0f0*/  IMAD.WIDE R118, R252, 0x4, R162 ;  /* 0x00000004fc767825 */ /* 0x010fca00078e02a2 */
[----:B------:R1:W-:Y:S01]  /*1e100*/  STL.64 [R1+0x1f08], R118 ;  /* 0x001f087601007387 */ /* 0x0003e20000100a00 */
[----:B------:R-:W-:-:S04]  /*1e110*/  IMAD.WIDE R136, R252, 0x4, R178 ;  /* 0x00000004fc887825 */ /* 0x000fc800078e02b2 */
[C---:B------:R-:W-:Y:S01]  /*1e120*/  IMAD.WIDE R80, R252.reuse, 0x4, R80 ;  /* 0x00000004fc507825 */ /* 0x040fe200078e0250 */
[----:B------:R3:W-:Y:S03]  /*1e130*/  STL.64 [R1+0x1f00], R136 ;  /* 0x001f008801007387 */ /* 0x0007e60000100a00 */
[C---:B-1----:R-:W-:Y:S01]  /*1e140*/  IMAD.WIDE R118, R252.reuse, 0x4, R100 ;  /* 0x00000004fc767825 */ /* 0x042fe200078e0264 */
[----:B------:R1:W-:Y:S03]  /*1e150*/  STL.64 [R1+0x1ef8], R80 ;  /* 0x001ef85001007387 */ /* 0x0003e60000100a00 */
[C---:B------:R-:W-:Y:S01]  /*1e160*/  IMAD.WIDE R100, R252.reuse, 0x4, R174 ;  /* 0x00000004fc647825 */ /* 0x040fe200078e02ae */
[----:B------:R-:W-:Y:S04]  /*1e170*/  STL.64 [R1+0x1ef0], R118 ;  /* 0x001ef07601007387 */ /* 0x000fe80000100a00 */
[----:B---3--:R-:W3:Y:S01]  /*1e180*/  LDL.LU.64 R136, [R1+0x1e88] ;  /* 0x001e880001887983 */ /* 0x008ee20000300a00 */
[----:B-1----:R-:W-:-:S03]  /*1e190*/  IMAD.WIDE R80, R252, 0x4, R176 ;  /* 0x00000004fc507825 */ /* 0x002fc600078e02b0 */
[----:B------:R2:W-:Y:S04]  /*1e1a0*/  STL.64 [R1+0x1ee8], R100 ;  /* 0x001ee86401007387 */ /* 0x0005e80000100a00 */
[----:B------:R-:W4:Y:S04]  /*1e1b0*/  LDL.LU.64 R186, [R1+0x1e80] ;  /* 0x001e800001ba7983 */ /* 0x000f280000300a00 */
[----:B------:R1:W-:Y:S04]  /*1e1c0*/  STL.64 [R1+0x1ee0], R80 ;  /* 0x001ee05001007387 */ /* 0x0003e80000100a00 */
[----:B------:R-:W4:Y:S04]  /*1e1d0*/  LDL.LU.64 R174, [R1+0x1e78] ;  /* 0x001e780001ae7983 */ /* 0x000f280000300a00 */
[----:B------:R-:W4:Y:S04]  /*1e1e0*/  LDL.LU.64 R176, [R1+0x1e70] ;  /* 0x001e700001b07983 */ /* 0x000f280000300a00 */
[----:B------:R-:W4:Y:S01]  /*1e1f0*/  LDL.LU.64 R184, [R1+0x1e68] ;  /* 0x001e680001b87983 */ /* 0x000f220000300a00 */
[----:B--2---:R-:W-:-:S05]  /*1e200*/  IMAD.WIDE R100, R252, 0x4, R182 ;  /* 0x00000004fc647825 */ /* 0x004fca00078e02b6 */
[----:B------:R-:W-:Y:S01]  /*1e210*/  STL.64 [R1+0x1ed8], R100 ;  /* 0x001ed86401007387 */ /* 0x000fe20000100a00 */
[----:B-1----:R-:W-:-:S03]  /*1e220*/  IMAD.WIDE R80, R252, 0x4, R166 ;  /* 0x00000004fc507825 */ /* 0x002fc600078e02a6 */
[----:B------:R-:W2:Y:S04]  /*1e230*/  LDL.LU.64 R118, [R1+0x1e60] ;  /* 0x001e600001767983 */ /* 0x000ea80000300a00 */
[----:B------:R1:W-:Y:S04]  /*1e240*/  STL.64 [R1+0x1ed0], R80 ;  /* 0x001ed05001007387 */ /* 0x0003e80000100a00 */
[----:B------:R-:W2:Y:S04]  /*1e250*/  LDL.LU.64 R158, [R1+0x1e58] ;  /* 0x001e5800019e7983 */ /* 0x000ea80000300a00 */
[----:B------:R-:W2:Y:S04]  /*1e260*/  LDL.LU.64 R160, [R1+0x1e50] ;  /* 0x001e500001a07983 */ /* 0x000ea80000300a00 */
[----:B------:R-:W2:Y:S04]  /*1e270*/  LDL.LU.64 R162, [R1+0x1e48] ;  /* 0x001e480001a27983 */ /* 0x000ea80000300a00 */
[----:B------:R-:W2:Y:S04]  /*1e280*/  LDL.LU.64 R178, [R1+0x1e40] ;  /* 0x001e400001b27983 */ /* 0x000ea80000300a00 */
[----:B-1----:R-:W2:Y:S04]  /*1e290*/  LDL.LU.64 R80, [R1+0x1e38] ;  /* 0x001e380001507983 */ /* 0x002ea80000300a00 */
[----:B------:R-:W2:Y:S04]  /*1e2a0*/  LDL.LU.64 R100, [R1+0x1e30] ;  /* 0x001e300001647983 */ /* 0x000ea80000300a00 */
[----:B------:R-:W2:Y:S04]  /*1e2b0*/  LDL.LU.64 R182, [R1+0x1e28] ;  /* 0x001e280001b67983 */ /* 0x000ea80000300a00 */
[----:B------:R-:W2:Y:S01]  /*1e2c0*/  LDL.LU.64 R166, [R1+0x1e20] ;  /* 0x001e200001a67983 */ /* 0x000ea20000300a00 */
[----:B------:R-:W-:-:S05]  /*1e2d0*/  IMAD.WIDE R152, R252, 0x4, R152 ;  /* 0x00000004fc987825 */ /* 0x000fca00078e0298 */
[----:B------:R1:W-:Y:S02]  /*1e2e0*/  STL.64 [R1+0x1ec8], R152 ;  /* 0x001ec89801007387 */ /* 0x0003e40000100a00 */
[----:B-1----:R-:W-:-:S04]  /*1e2f0*/  IMAD.WIDE R152, R252, 0x4, R78 ;  /* 0x00000004fc987825 */ /* 0x002fc800078e024e */
[C---:B------:R-:W-:Y:S01]  /*1e300*/  IMAD.WIDE R78, R252.reuse, 0x4, R114 ;  /* 0x00000004fc4e7825 */ /* 0x040fe200078e0272 */
[----:B------:R-:W-:Y:S03]  /*1e310*/  STL.64 [R1+0x1ec0], R152 ;  /* 0x001ec09801007387 */ /* 0x000fe60000100a00 */
[C---:B------:R-:W-:Y:S01]  /*1e320*/  IMAD.WIDE R116, R252.reuse, 0x4, R116 ;  /* 0x00000004fc747825 */ /* 0x040fe200078e0274 */
[----:B------:R1:W-:Y:S03]  /*1e330*/  STL.64 [R1+0x1eb8], R78 ;  /* 0x001eb84e01007387 */ /* 0x0003e60000100a00 */
[C---:B------:R-:W-:Y:S01]  /*1e340*/  IMAD.WIDE R114, R252.reuse, 0x4, R112 ;  /* 0x00000004fc727825 */ /* 0x040fe200078e0270 */
[----:B------:R-:W-:Y:S04]  /*1e350*/  STL.64 [R1+0x1eb0], R116 ;  /* 0x001eb07401007387 */ /* 0x000fe80000100a00 */
[----:B------:R-:W-:Y:S01]  /*1e360*/  STL.64 [R1+0x1ea8], R114 ;  /* 0x001ea87201007387 */ /* 0x000fe20000100a00 */
[----:B-1----:R-:W-:-:S04]  /*1e370*/  IMAD.WIDE R78, R252, 0x4, R180 ;  /* 0x00000004fc4e7825 */ /* 0x002fc800078e02b4 */
[C---:B------:R-:W-:Y:S01]  /*1e380*/  IMAD.WIDE R112, R252.reuse, 0x4, R54 ;  /* 0x00000004fc707825 */ /* 0x040fe200078e0236 */
[----:B------:R1:W-:Y:S03]  /*1e390*/  STL.64 [R1+0x1ea0], R78 ;  /* 0x001ea04e01007387 */ /* 0x0003e60000100a00 */
[C---:B------:R-:W-:Y:S01]  /*1e3a0*/  IMAD.WIDE R54, R252.reuse, 0x4, R170 ;  /* 0x00000004fc367825 */ /* 0x040fe200078e02aa */
[----:B-1----:R-:W2:Y:S04]  /*1e3b0*/  LDL.LU.64 R78, [R1+0x1e18] ;  /* 0x001e1800014e7983 */ /* 0x002ea80000300a00 */
[----:B------:R1:W-:Y:S04]  /*1e3c0*/  STL.64 [R1+0x1e98], R112 ;  /* 0x001e987001007387 */ /* 0x0003e80000100a00 */
[----:B------:R-:W2:Y:S04]  /*1e3d0*/  LDL.LU.64 R114, [R1+0x1e10] ;  /* 0x001e100001727983 */ /* 0x000ea80000300a00 */
[----:B------:R1:W-:Y:S04]  /*1e3e0*/  STL.64 [R1+0x1e90], R54 ;  /* 0x001e903601007387 */ /* 0x0003e80000100a00 */
[----:B------:R-:W2:Y:S04]  /*1e3f0*/  LDL.LU.64 R116, [R1+0x1e08] ;  /* 0x001e080001747983 */ /* 0x000ea80000300a00 */
[----:B-1----:R-:W2:Y:S04]  /*1e400*/  LDL.LU.64 R112, [R1+0x1e00] ;  /* 0x001e000001707983 */ /* 0x002ea80000300a00 */
[----:B------:R-:W2:Y:S04]  /*1e410*/  LDL.LU.64 R180, [R1+0x1df8] ;  /* 0x001df80001b47983 */ /* 0x000ea80000300a00 */
[----:B------:R-:W2:Y:S04]  /*1e420*/  LDL.LU.64 R54, [R1+0x1df0] ;  /* 0x001df00001367983 */ /* 0x000ea80000300a00 */
[----:B------:R-:W2:Y:S01]  /*1e430*/  LDL.LU.64 R170, [R1+0x1de8] ;  /* 0x001de80001aa7983 */ /* 0x000ea20000300a00 */
[----:B---3--:R-:W-:-:S05]  /*1e440*/  IMAD.WIDE R136, R252, 0x4, R136 ;  /* 0x00000004fc887825 */ /* 0x008fca00078e0288 */
[----:B------:R1:W-:Y:S01]  /*1e450*/  STL.64 [R1+0x1e88], R136 ;  /* 0x001e888801007387 */ /* 0x0003e20000100a00 */
[----:B----4-:R-:W-:-:S05]  /*1e460*/  IMAD.WIDE R186, R252, 0x4, R186 ;  /* 0x00000004fcba7825 */ /* 0x010fca00078e02ba */
[----:B------:R-:W-:Y:S01]  /*1e470*/  STL.64 [R1+0x1e80], R186 ;  /* 0x001e80ba01007387 */ /* 0x000fe20000100a00 */
[----:B------:R-:W-:-:S03]  /*1e480*/  IMAD.WIDE R152, R252, 0x4, R174 ;  /* 0x00000004fc987825 */ /* 0x000fc600078e02ae */
[----:B------:R-:W3:Y:S01]  /*1e490*/  LDL.LU.64 R174, [R1+0x1de0] ;  /* 0x001de00001ae7983 */ /* 0x000ee20000300a00 */
[----:B-1----:R-:W-:-:S03]  /*1e4a0*/  IMAD.WIDE R136, R252, 0x4, R176 ;  /* 0x00000004fc887825 */ /* 0x002fc600078e02b0 */
[----:B------:R1:W-:Y:S04]  /*1e4b0*/  STL.64 [R1+0x1e78], R152 ;  /* 0x001e789801007387 */ /* 0x0003e80000100a00 */
[----:B------:R-:W4:Y:S04]  /*1e4c0*/  LDL.LU.64 R176, [R1+0x1dd8] ;  /* 0x001dd80001b07983 */ /* 0x000f280000300a00 */
[----:B------:R2:W-:Y:S01]  /*1e4d0*/  STL.64 [R1+0x1e70], R136 ;  /* 0x001e708801007387 */ /* 0x0005e20000100a00 */
        /* <DEDUP_REMOVED lines=8> */
[----:B------:R-:W-:Y:S04]  /*1e560*/  STL.64 [R1+0x1e50], R152 ;  /* 0x001e509801007387 */ /* 0x000fe80000100a00 */
[----:B------:R2:W-:Y:S01]  /*1e570*/  STL.64 [R1+0x1e48], R118 ;  /* 0x001e487601007387 */ /* 0x0005e20000100a00 */
[----:B------:R-:W-:-:S04]  /*1e580*/  IMAD.WIDE R80, R252, 0x4, R80 ;  /* 0x00000004fc507825 */ /* 0x000fc800078e0250 */
[----:B-1----:R-:W-:-:S04]  /*1e590*/  IMAD.WIDE R136, R252, 0x4, R178 ;  /* 0x00000004fc887825 */ /* 0x002fc800078e02b2 */
[C---:B--2---:R-:W-:Y:S01]  /*1e5a0*/  IMAD.WIDE R118, R252.reuse, 0x4, R100 ;  /* 0x00000004fc767825 */ /* 0x044fe200078e0264 */
[----:B------:R-:W-:Y:S03]  /*1e5b0*/  STL.64 [R1+0x1e40], R136 ;  /* 0x001e408801007387 */ /* 0x000fe60000100a00 */
[C---:B------:R-:W-:Y:S01]  /*1e5c0*/  IMAD.WIDE R100, R252.reuse, 0x4, R182 ;  /* 0x00000004fc647825 */ /* 0x040fe200078e02b6 */
[----:B------:R1:W-:Y:S04]  /*1e5d0*/  STL.64 [R1+0x1e38], R80 ;  /* 0x001e385001007387 */ /* 0x0003e80000100a00 */
        /* <DEDUP_REMOVED lines=8> */
[----:B-1----:R-:W2:Y:S04]  /*1e660*/  LDL.LU.64 R80, [R1+0x1db0] ;  /* 0x001db00001507983 */ /* 0x002ea80000300a00 */
[----:B------:R-:W2:Y:S04]  /*1e670*/  LDL.LU.64 R100, [R1+0x1da8] ;  /* 0x001da80001647983 */ /* 0x000ea80000300a00 */
[----:B------:R-:W2:Y:S04]  /*1e680*/  LDL.LU.64 R182, [R1+0x1da0] ;  /* 0x001da00001b67983 */ /* 0x000ea80000300a00 */
[----:B------:R-:W2:Y:S01]  /*1e690*/  LDL.LU.64 R166, [R1+0x1d98] ;  /* 0x001d980001a67983 */ /* 0x000ea20000300a00 */
[----:B------:R-:W-:-:S04]  /*1e6a0*/  IMAD.WIDE R136, R252, 0x4, R78 ;  /* 0x00000004fc887825 */ /* 0x000fc800078e024e */
        /* <DEDUP_REMOVED lines=12> */
[----:B------:R-:W-:Y:S04]  /*1e770*/  STL.64 [R1+0x1df0], R78 ;  /* 0x001df04e01007387 */ /* 0x000fe80000100a00 */
[----:B------:R-:W2:Y:S04]  /*1e780*/  LDL.LU.64 R186, [R1+0x1d88] ;  /* 0x001d880001ba7983 */ /* 0x000ea80000300a00 */
[----:B------:R1:W-:Y:S04]  /*1e790*/  STL.64 [R1+0x1de8], R54 ;  /* 0x001de83601007387 */ /* 0x0003e80000100a00 */
[----:B-1----:R-:W2:Y:S04]  /*1e7a0*/  LDL.LU.64 R54, [R1+0x1d80] ;  /* 0x001d800001367983 */ /* 0x002ea80000300a00 */
[----:B------:R-:W2:Y:S04]  /*1e7b0*/  LDL.LU.64 R170, [R1+0x1d78] ;  /* 0x001d780001aa7983 */ /* 0x000ea80000300a00 */
[----:B------:R-:W2:Y:S01]  /*1e7c0*/  LDL.LU.64 R184, [R1+0x1d70] ;  /* 0x001d700001b87983 */ /* 0x000ea20000300a00 */
[----:B---3--:R-:W-:-:S05]  /*1e7d0*/  IMAD.WIDE R112, R252, 0x4, R174 ;  /* 0x00000004fc707825 */ /* 0x008fca00078e02ae */
[----:B------:R-:W-:Y:S01]  /*1e7e0*/  STL.64 [R1+0x1de0], R112 ;  /* 0x001de07001007387 */ /* 0x000fe20000100a00 */
[----:B----4-:R-:W-:-:S03]  /*1e7f0*/  IMAD.WIDE R78, R252, 0x4, R176 ;  /* 0x00000004fc4e7825 */ /* 0x010fc600078e02b0 */
[----:B------:R-:W3:Y:S04]  /*1e800*/  LDL.LU.64 R118, [R1+0x1d68] ;  /* 0x001d680001767983 */ /* 0x000ee80000300a00 */
[----:B------:R1:W-:Y:S04]  /*1e810*/  STL.64 [R1+0x1dd8], R78 ;  /* 0x001dd84e01007387 */ /* 0x0003e80000100a00 */
[----:B------:R-:W4:Y:S04]  /*1e820*/  LDL.LU.64 R158, [R1+0x1d60] ;  /* 0x001d6000019e7983 */ /* 0x000f280000300a00 */
[----:B-1----:R-:W4:Y:S04]  /*1e830*/  LDL.LU.64 R78, [R1+0x1d58] ;  /* 0x001d5800014e7983 */ /* 0x002f280000300a00 */
        /* <DEDUP_REMOVED lines=10> */
[----:B-1----:R-:W-:-:S05]  /*1e8e0*/  IMAD.WIDE R152, R252, 0x4, R162 ;  /* 0x00000004fc987825 */ /* 0x002fca00078e02a2 */
[----:B------:R1:W-:Y:S01]  /*1e8f0*/  STL.64 [R1+0x1dc0], R152 ;  /* 0x001dc09801007387 */ /* 0x0003e20000100a00 */
[----:B------:R-:W-:-:S04]  /*1e900*/  IMAD.WIDE R80, R252, 0x4, R80 ;  /* 0x00000004fc507825 */ /* 0x000fc800078e0250 */
[----:B--2---:R-:W-:-:S04]  /*1e910*/  IMAD.WIDE R160, R252, 0x4, R178 ;  /* 0x00000004fca07825 */ /* 0x004fc800078e02b2 */
[C---:B-1----:R-:W-:Y:S01]  /*1e920*/  IMAD.WIDE R152, R252.reuse, 0x4, R100 ;  /* 0x00000004fc987825 */ /* 0x042fe200078e0264 */
[----:B------:R1:W-:Y:S03]  /*1e930*/  STL.64 [R1+0x1db8], R160 ;  /* 0x001db8a001007387 */ /* 0x0003e60000100a00 */
[C---:B------:R-:W-:Y:S01]  /*1e940*/  IMAD.WIDE R100, R252.reuse, 0x4, R182 ;  /* 0x00000004fc647825 */ /* 0x040fe200078e02b6 */
[----:B------:R2:W-:Y:S04]  /*1e950*/  STL.64 [R1+0x1db0], R80 ;  /* 0x001db05001007387 */ /* 0x0005e80000100a00 */
[----:B------:R-:W-:Y:S04]  /*1e960*/  STL.64 [R1+0x1da8], R152 ;  /* 0x001da89801007387 */ /* 0x000fe80000100a00 */
[----:B-1----:R-:W4:Y:S01]  /*1e970*/  LDL.LU.64 R160, [R1+0x1d20] ;  /* 0x001d200001a07983 */ /* 0x002f220000300a00 */
[----:B--2---:R-:W-:-:S03]  /*1e980*/  IMAD.WIDE R80, R252, 0x4, R166 ;  /* 0x00000004fc507825 */ /* 0x004fc600078e02a6 */
[----:B------:R-:W-:Y:S04]  /*1e990*/  STL.64 [R1+0x1da0], R100 ;  /* 0x001da06401007387 */ /* 0x000fe80000100a00 */
[----:B------:R-:W2:Y:S04]  /*1e9a0*/  LDL.LU.64 R162, [R1+0x1d18] ;  /* 0x001d180001a27983 */ /* 0x000ea80000300a00 */
[----:B------:R1:W-:Y:S04]  /*1e9b0*/  STL.64 [R1+0x1d98], R80 ;  /* 0x001d985001007387 */ /* 0x0003e80000100a00 */
[----:B------:R-:W2:Y:S04]  /*1e9c0*/  LDL.LU.64 R178, [R1+0x1d10] ;  /* 0x001d100001b27983 */ /* 0x000ea80000300a00 */
[----:B-1----:R-:W2:Y:S04]  /*1e9d0*/  LDL.LU.64 R80, [R1+0x1d08] ;  /* 0x001d080001507983 */ /* 0x002ea80000300a00 */
[----:B------:R-:W2:Y:S04]  /*1e9e0*/  LDL.LU.64 R100, [R1+0x1d00] ;  /* 0x001d000001647983 */ /* 0x000ea80000300a00 */
[----:B------:R-:W2:Y:S04]  /*1e9f0*/  LDL.LU.64 R182, [R1+0x1cf8] ;  /* 0x001cf80001b67983 */ /* 0x000ea80000300a00 */
[----:B------:R-:W2:Y:S01]  /*1ea00*/  LDL.LU.64 R166, [R1+0x1cf0] ;  /* 0x001cf00001a67983 */ /* 0x000ea20000300a00 */
[----:B------:R-:W-:-:S04]  /*1ea10*/  IMAD.WIDE R136, R252, 0x4, R136 ;  /* 0x00000004fc887825 */ /* 0x000fc800078e0288 */
[C---:B------:R-:W-:Y:S01]  /*1ea20*/  IMAD.WIDE R186, R252.reuse, 0x4, R186 ;  /* 0x00000004fcba7825 */ /* 0x040fe200078e02ba */
[----:B------:R1:W-:Y:S04]  /*1ea30*/  STL.64 [R1+0x1d90], R136 ;  /* 0x001d908801007387 */ /* 0x0003e80000100a00 */
[----:B------:R-:W-:Y:S01]  /*1ea40*/  STL.64 [R1+0x1d88], R186 ;  /* 0x001d88ba01007387 */ /* 0x000fe20000100a00 */
[----:B------:R-:W-:-:S03]  /*1ea50*/  IMAD.WIDE R152, R252, 0x4, R54 ;  /* 0x00000004fc987825 */ /* 0x000fc600078e0236 */
[----:B------:R-:W2:Y:S01]  /*1ea60*/  LDL.LU.64 R54, [R1+0x1ce8] ;  /* 0x001ce80001367983 */ /* 0x000ea20000300a00 */
[----:B-1----:R-:W-:-:S03]  /*1ea70*/  IMAD.WIDE R136, R252, 0x4, R170 ;  /* 0x00000004fc887825 */ /* 0x002fc600078e02aa */
[----:B------:R3:W-:Y:S04]  /*1ea80*/  STL.64 [R1+0x1d80], R152 ;  /* 0x001d809801007387 */ /* 0x0007e80000100a00 */
[----:B------:R-:W2:Y:S01]  /*1ea90*/  LDL.LU.64 R170, [R1+0x1ce0] ;  /* 0x001ce00001aa7983 */ /* 0x000ea20000300a00 */
[----:B------:R-:W-:-:S03]  /*1eaa0*/  IMAD.WIDE R184, R252, 0x4, R184 ;  /* 0x00000004fcb87825 */ /* 0x000fc600078e02b8 */
[----:B------:R4:W-:Y:S04]  /*1eab0*/  STL.64 [R1+0x1d78], R136 ;  /* 0x001d788801007387 */ /* 0x0009e80000100a00 */
[----:B------:R-:W-:Y:S01]  /*1eac0*/  STL.64 [R1+0x1d70], R184 ;  /* 0x001d70b801007387 */ /* 0x000fe20000100a00 */
[----:B---3--:R-:W-:-:S04]  /*1ead0*/  IMAD.WIDE R152, R252, 0x4, R118 ;  /* 0x00000004fc987825 */ /* 0x008fc800078e0276 */
[C---:B----4-:R-:W-:Y:S01]  /*1eae0*/  IMAD.WIDE R136, R252.reuse, 0x4, R158 ;  /* 0x00000004fc887825 */ /* 0x050fe200078e029e */
[----:B------:R-:W-:Y:S03]  /*1eaf0*/  STL.64 [R1+0x1d68], R152 ;  /* 0x001d689801007387 */ /* 0x000fe60000100a00 */
[C---:B------:R-:W-:Y:S01]  /*1eb00*/  IMAD.WIDE R118, R252.reuse, 0x4, R78 ;  /* 0x00000004fc767825 */ /* 0x040fe200078e024e */
[----:B------:R-:W-:Y:S03]  /*1eb10*/  STL.64 [R1+0x1d60], R136 ;  /* 0x001d608801007387 */ /* 0x000fe60000100a00 */
[C---:B------:R-:W-:Y:S01]  /*1eb20*/  IMAD.WIDE R114, R252.reuse, 0x4, R114 ;  /* 0x00000004fc727825 */ /* 0x040fe200078e0272 */
[----:B------:R-:W-:Y:S03]  /*1eb30*/  STL.64 [R1+0x1d58], R118 ;  /* 0x001d587601007387 */ /* 0x000fe60000100a00 */
[C---:B------:R-:W-:Y:S01]  /*1eb40*/  IMAD.WIDE R78, R252.reuse, 0x4, R116 ;  /* 0x00000004fc4e7825 */ /* 0x040fe200078e0274 */
[----:B------:R1:W-:Y:S03]  /*1eb50*/  STL.64 [R1+0x1d50], R114 ;  /* 0x001d507201007387 */ /* 0x0003e60000100a00 */
[C---:B------:R-:W-:Y:S01]  /*1eb60*/  IMAD.WIDE R112, R252.reuse, 0x4, R112 ;  /* 0x00000004fc707825 */ /* 0x040fe200078e0270 */
        /* <DEDUP_REMOVED lines=8> */
[----:B-1----:R-:W4:Y:S04]  /*1ebf0*/  LDL.LU.64 R78, [R1+0x1cd0] ;  /* 0x001cd000014e7983 */ /* 0x002f280000300a00 */
[----:B------:R1:W-:Y:S04]  /*1ec00*/  STL.64 [R1+0x1d28], R112 ;  /* 0x001d287001007387 */ /* 0x0003e80000100a00 */
[----:B------:R-:W4:Y:S04]  /*1ec10*/  LDL.LU.64 R114, [R1+0x1cc8] ;  /* 0x001cc80001727983 */ /* 0x000f280000300a00 */
[----:B------:R-:W4:Y:S04]  /*1ec20*/  LDL.LU.64 R116, [R1+0x1cc0] ;  /* 0x001cc00001747983 */ /* 0x000f280000300a00 */
[----:B-1----:R-:W4:Y:S04]  /*1ec30*/  LDL.LU.64 R112, [R1+0x1cb8] ;  /* 0x001cb80001707983 */ /* 0x002f280000300a00 */
[----:B------:R-:W4:Y:S04]  /*1ec40*/  LDL.LU.64 R180, [R1+0x1cb0] ;  /* 0x001cb00001b47983 */ /* 0x000f280000300a00 */
[----:B------:R-:W4:Y:S04]  /*1ec50*/  LDL.LU.64 R174, [R1+0x1ca8] ;  /* 0x001ca80001ae7983 */ /* 0x000f280000300a00 */
[----:B------:R-:W4:Y:S01]  /*1ec60*/  LDL.LU.64 R176, [R1+0x1ca0] ;  /* 0x001ca00001b07983 */ /* 0x000f220000300a00 */
[----:B------:R-:W-:-:S05]  /*1ec70*/  IMAD.WIDE R158, R252, 0x4, R160 ;  /* 0x00000004fc9e7825 */ /* 0x000fca00078e02a0 */
[----:B------:R-:W-:Y:S01]  /*1ec80*/  STL.64 [R1+0x1d20], R158 ;  /* 0x001d209e01007387 */ /* 0x000fe20000100a00 */
[----:B--2---:R-:W-:-:S05]  /*1ec90*/  IMAD.WIDE R118, R252, 0x4, R162 ;  /* 0x00000004fc767825 */ /* 0x004fca00078e02a2 */
        /* <DEDUP_REMOVED lines=8> */
[----:B--2---:R-:W2:Y:S01]  /*1ed20*/  LDL.LU.64 R136, [R1+0x1c98] ;  /* 0x001c980001887983 */ /* 0x004ea20000300a00 */
[----:B-1----:R-:W-:-:S03]  /*1ed30*/  IMAD.WIDE R80, R252, 0x4, R166 ;  /* 0x00000004fc507825 */ /* 0x002fc600078e02a6 */
[----:B------:R-:W-:Y:S04]  /*1ed40*/  STL.64 [R1+0x1cf8], R100 ;  /* 0x001cf86401007387 */ /* 0x000fe80000100a00 */
[----:B------:R-:W2:Y:S04]  /*1ed50*/  LDL.LU.64 R186, [R1+0x1c90] ;  /* 0x001c900001ba7983 */ /* 0x000ea80000300a00 */
[----:B------:R1:W-:Y:S04]  /*1ed60*/  STL.64 [R1+0x1cf0], R80 ;  /* 0x001cf05001007387 */ /* 0x0003e80000100a00 */
[----:B------:R-:W2:Y:S04]  /*1ed70*/  LDL.LU.64 R182, [R1+0x1c88] ;  /* 0x001c880001b67983 */ /* 0x000ea80000300a00 */
[----:B------:R-:W2:Y:S04]  /*1ed80*/  LDL.LU.64 R166, [R1+0x1c80] ;  /* 0x001c800001a67983 */ /* 0x000ea80000300a00 */
[----:B------:R-:W2:Y:S01]  /*1ed90*/  LDL.LU.64 R184, [R1+0x1c78] ;  /* 0x001c780001b87983 */ /* 0x000ea20000300a00 */
[----:B-1----:R-:W-:-:S05]  /*1eda0*/  IMAD.WIDE R80, R252, 0x4, R54 ;  /* 0x00000004fc507825 */ /* 0x002fca00078e0236 */
[----:B------:R1:W-:Y:S01]  /*1edb0*/  STL.64 [R1+0x1ce8], R80 ;  /* 0x001ce85001007387 */ /* 0x0003e20000100a00 */
[----:B------:R-:W-:-:S03]  /*1edc0*/  IMAD.WIDE R54, R252, 0x4, R170 ;  /* 0x00000004fc367825 */ /* 0x000fc600078e02aa */
        /* <DEDUP_REMOVED lines=10> */
[----:B---3--:R-:W-:-:S05]  /*1ee70*/  IMAD.WIDE R152, R252, 0x4, R152 ;  /* 0x00000004fc987825 */ /* 0x008fca00078e0298 */
[----:B------:R4:W-:Y:S02]  /*1ee80*/  STL.64 [R1+0x1cd8], R152 ;  /* 0x001cd89801007387 */ /* 0x0009e40000100a00 */
[----:B----4-:R-:W-:-:S04]  /*1ee90*/  IMAD.WIDE R152, R252, 0x4, R78 ;  /* 0x00000004fc987825 */ /* 0x010fc800078e024e */
        /* <DEDUP_REMOVED lines=9> */
[----:B------:R1:W-:Y:S03]  /*1ef30*/  STL.64 [R1+0x1cb0], R78 ;  /* 0x001cb04e01007387 */ /* 0x0003e60000100a00 */
[C---:B----4-:R-:W-:Y:S01]  /*1ef40*/  IMAD.WIDE R112, R252.reuse, 0x4, R176 ;  /* 0x00000004fc707825 */ /* 0x050fe200078e02b0 */
[----:B-1----:R-:W3:Y:S04]  /*1ef50*/  LDL.LU.64 R78, [R1+0x1c28] ;  /* 0x001c2800014e7983 */ /* 0x002ee80000300a00 */
[----:B------:R1:W-:Y:S04]  /*1ef60*/  STL.64 [R1+0x1ca8], R114 ;  /* 0x001ca87201007387 */ /* 0x0003e80000100a00 */
[----:B-1----:R-:W4:Y:S04]  /*1ef70*/  LDL.LU.64 R114, [R1+0x1c20] ;  /* 0x001c200001727983 */ /* 0x002f280000300a00 */
[----:B------:R1:W-:Y:S04]  /*1ef80*/  STL.64 [R1+0x1ca0], R112 ;  /* 0x001ca07001007387 */ /* 0x0003e80000100a00 */
[----:B------:R-:W4:Y:S04]  /*1ef90*/  LDL.LU.64 R116, [R1+0x1c18] ;  /* 0x001c180001747983 */ /* 0x000f280000300a00 */
[----:B-1----:R-:W4:Y:S04]  /*1efa0*/  LDL.LU.64 R112, [R1+0x1c10] ;  /* 0x001c100001707983 */ /* 0x002f280000300a00 */
[----:B------:R-:W4:Y:S04]  /*1efb0*/  LDL.LU.64 R180, [R1+0x1c08] ;  /* 0x001c080001b47983 */ /* 0x000f280000300a00 */
[----:B------:R-:W4:Y:S04]  /*1efc0*/  LDL.LU.64 R174, [R1+0x1c00] ;  /* 0x001c000001ae7983 */ /* 0x000f280000300a00 */
[----:B------:R-:W4:Y:S01]  /*1efd0*/  LDL.LU.64 R176, [R1+0x1bf8] ;  /* 0x001bf80001b07983 */ /* 0x000f220000300a00 */
[----:B--2---:R-:W-:-:S05]  /*1efe0*/  IMAD.WIDE R136, R252, 0x4, R136 ;  /* 0x00000004fc887825 */ /* 0x004fca00078e0288 */
[----:B------:R1:W-:Y:S01]  /*1eff0*/  STL.64 [R1+0x1c98], R136 ;  /* 0x001c988801007387 */ /* 0x0003e20000100a00 */
[----:B------:R-:W-:-:S05]  /*1f000*/  IMAD.WIDE R186, R252, 0x4, R186 ;  /* 0x00000004fcba7825 */ /* 0x000fca00078e02ba */
[----:B------:R-:W-:Y:S01]  /*1f010*/  STL.64 [R1+0x1c90], R186 ;  /* 0x001c90ba01007387 */ /* 0x000fe20000100a00 */
[----:B------:R-:W-:-:S03]  /*1f020*/  IMAD.WIDE R152, R252, 0x4, R182 ;  /* 0x00000004fc987825 */ /* 0x000fc600078e02b6 */
[----:B------:R-:W2:Y:S01]  /*1f030*/  LDL.LU.64 R182, [R1+0x1bf0] ;  /* 0x001bf00001b67983 */ /* 0x000ea20000300a00 */
[----:B-1----:R-:W-:-:S03]  /*1f040*/  IMAD.WIDE R136, R252, 0x4, R166 ;  /* 0x00000004fc887825 */ /* 0x002fc600078e02a6 */
[----:B------:R1:W-:Y:S01]  /*1f050*/  STL.64 [R1+0x1c88], R152 ;  /* 0x001c889801007387 */ /* 0x0003e20000100a00 */
[----:B------:R-:W-:-:S03]  /*1f060*/  IMAD.WIDE R184, R252, 0x4, R184 ;  /* 0x00000004fcb87825 */ /* 0x000fc600078e02b8 */
[----:B------:R-:W2:Y:S04]  /*1f070*/  LDL.LU.64 R166, [R1+0x1be8] ;  /* 0x001be80001a67983 */ /* 0x000ea80000300a00 */
[----:B------:R1:W-:Y:S04]  /*1f080*/  STL.64 [R1+0x1c80], R136 ;  /* 0x001c808801007387 */ /* 0x0003e80000100a00 */
[----:B------:R-:W-:Y:S01]  /*1f090*/  STL.64 [R1+0x1c78], R184 ;  /* 0x001c78b801007387 */ /* 0x000fe20000100a00 */
        /* <DEDUP_REMOVED lines=10> */
[----:B------:R1:W-:Y:S03]  /*1f140*/  STL.64 [R1+0x1c50], R136 ;  /* 0x001c508801007387 */ /* 0x0003e60000100a00 */
[C---:B------:R-:W-:Y:S01]  /*1f150*/  IMAD.WIDE R100, R252.reuse, 0x4, R100 ;  /* 0x00000004fc647825 */ /* 0x040fe200078e0264 */
[----:B------:R-:W-:Y:S03]  /*1f160*/  STL.64 [R1+0x1c48], R118 ;  /* 0x001c487601007387 */ /* 0x000fe60000100a00 */
[C---:B------:R-:W-:Y:S01]  /*1f170*/  IMAD.WIDE R80, R252.reuse, 0x4, R54 ;  /* 0x00000004fc507825 */ /* 0x040fe200078e0236 */
[----:B------:R-:W-:Y:S04]  /*1f180*/  STL.64 [R1+0x1c40], R100 ;  /* 0x001c406401007387 */ /* 0x000fe80000100a00 */
[----:B-1----:R-:W2:Y:S01]  /*1f190*/  LDL.LU.64 R152, [R1+0x1bd8] ;  /* 0x001bd80001987983 */ /* 0x002ea20000300a00 */
[----:B------:R-:W-:-:S03]  /*1f1a0*/  IMAD.WIDE R54, R252, 0x4, R170 ;  /* 0x00000004fc367825 */ /* 0x000fc600078e02aa */
[----:B------:R1:W-:Y:S04]  /*1f1b0*/  STL.64 [R1+0x1c38], R80 ;  /* 0x001c385001007387 */ /* 0x0003e80000100a00 */
        /* <DEDUP_REMOVED lines=14> */
[----:B------:R-:W-:Y:S03]  /*1f2a0*/  STL.64 [R1+0x1c18], R116 ;  /* 0x001c187401007387 */ /* 0x000fe60000100a00 */
[C---:B---3--:R-:W-:Y:S01]  /*1f2b0*/  IMAD.WIDE R114, R252.reuse, 0x4, R180 ;  /* 0x00000004fc727825 */ /* 0x048fe200078e02b4 */
[----:B------:R1:W-:Y:S03]  /*1f2c0*/  STL.64 [R1+0x1c10], R78 ;  /* 0x001c104e01007387 */ /* 0x0003e60000100a00 */
[C---:B------:R-:W-:Y:S01]  /*1f2d0*/  IMAD.WIDE R112, R252.reuse, 0x4, R174 ;  /* 0x00000004fc707825 */ /* 0x040fe200078e02ae */
[----:B------:R-:W-:Y:S04]  /*1f2e0*/  STL.64 [R1+0x1c08], R114 ;  /* 0x001c087201007387 */ /* 0x000fe80000100a00 */
[----:B------:R-:W3:Y:S01]  /*1f2f0*/  LDL.LU.64 R184, [R1+0x1b70] ;  /* 0x001b700001b87983 */ /* 0x000ee20000300a00 */
        /* <DEDUP_REMOVED lines=13> */
[----:B-1----:R-:W2:Y:S04]  /*1f3d0*/  LDL.LU.64 R78, [R1+0x1b18] ;  /* 0x001b1800014e7983 */ /* 0x002ea80000300a00 */
[----:B------:R-:W2:Y:S04]  /*1f3e0*/  LDL.LU.64 R114, [R1+0x1b10] ;  /* 0x001b100001727983 */ /* 0x000ea80000300a00 */
[----:B------:R-:W2:Y:S04]  /*1f3f0*/  LDL.LU.64 R116, [R1+0x1b08] ;  /* 0x001b080001747983 */ /* 0x000ea80000300a00 */
[----:B------:R-:W2:Y:S04]  /*1f400*/  LDL.LU.64 R112, [R1+0x1af8] ;  /* 0x001af80001707983 */ /* 0x000ea80000300a00 */
[----:B------:R-:W2:Y:S04]  /*1f410*/  LDL.LU.64 R180, [R1+0x1ae8] ;  /* 0x001ae80001b47983 */ /* 0x000ea80000300a00 */
[----:B------:R-:W2:Y:S04]  /*1f420*/  LDL.LU.64 R182, [R1+0x1ae0] ;  /* 0x001ae00001b67983 */ /* 0x000ea80000300a00 */
[----:B------:R-:W2:Y:S01]  /*1f430*/  LDL.LU.64 R166, [R1+0x1ad8] ;  /* 0x001ad80001a67983 */ /* 0x000ea20000300a00 */
[----:B------:R-:W-:-:S05]  /*1f440*/  IMAD.WIDE R152, R252, 0x4, R152 ;  /* 0x00000004fc987825 */ /* 0x000fca00078e0298 */
[----:B------:R1:W-:Y:S02]  /*1f450*/  STL.64 [R1+0x1bd8], R152 ;  /* 0x001bd89801007387 */ /* 0x0003e40000100a00 */
[----:B-1----:R-:W-:-:S04]  /*1f460*/  IMAD.WIDE R152, R252, 0x4, R136 ;  /* 0x00000004fc987825 */ /* 0x002fc800078e0288 */
[C---:B------:R-:W-:Y:S01]  /*1f470*/  IMAD.WIDE R136, R252.reuse, 0x4, R186 ;  /* 0x00000004fc887825 */ /* 0x040fe200078e02ba */
[----:B------:R1:W-:Y:S03]  /*1f480*/  STL.64 [R1+0x1bd0], R152 ;  /* 0x001bd09801007387 */ /* 0x0003e60000100a00 */
[C---:B------:R-:W-:Y:S01]  /*1f490*/  IMAD.WIDE R80, R252.reuse, 0x4, R80 ;  /* 0x00000004fc507825 */ /* 0x040fe200078e0250 */
[----:B------:R1:W-:Y:S03]  /*1f4a0*/  STL.64 [R1+0x1bc8], R136 ;  /* 0x001bc88801007387 */ /* 0x0003e60000100a00 */
        /* <DEDUP_REMOVED lines=9> */
[----:B------:R-:W2:Y:S04]  /*1f540*/  LDL.LU.64 R178, [R1+0x1ac8] ;  /* 0x001ac80001b27983 */ /* 0x000ea80000300a00 */
[----:B------:R1:W-:Y:S04]  /*1f550*/  STL.64 [R1+0x1b88], R80 ;  /* 0x001b885001007387 */ /* 0x0003e80000100a00 */
[----:B-1----:R-:W2:Y:S04]  /*1f560*/  LDL.LU.64 R80, [R1+0x1ab8] ;  /* 0x001ab80001507983 */ /* 0x002ea80000300a00 */
[----:B------:R1:W-:Y:S04]  /*1f570*/  STL.64 [R1+0x1b78], R54 ;  /* 0x001b783601007387 */ /* 0x0003e80000100a00 */
[----:B------:R-:W2:Y:S04]  /*1f580*/  LDL.LU.64 R100, [R1+0x1ab0] ;  /* 0x001ab00001647983 */ /* 0x000ea80000300a00 */
[----:B-1----:R-:W2:Y:S04]  /*1f590*/  LDL.LU.64 R54, [R1+0x1aa8] ;  /* 0x001aa80001367983 */ /* 0x002ea80000300a00 */
[----:B------:R-:W2:Y:S04]  /*1f5a0*/  LDL.LU.64 R170, [R1+0x1a98] ;  /* 0x001a980001aa7983 */ /* 0x000ea80000300a00 */
[----:B------:R-:W2:Y:S01]  /*1f5b0*/  LDL.LU.64 R172, [R1+0x1a88] ;  /* 0x001a880001ac7983 */ /* 0x000ea20000300a00 */
[----:B---3--:R-:W-:-:S05]  /*1f5c0*/  IMAD.WIDE R184, R252, 0x4, R184 ;  /* 0x00000004fcb87825 */ /* 0x008fca00078e02b8 */
[----:B------:R-:W-:Y:S01]  /*1f5d0*/  STL.64 [R1+0x1b70], R184 ;  /* 0x001b70b801007387 */ /* 0x000fe20000100a00 */
[----:B----4-:R-:W-:-:S05]  /*1f5e0*/  IMAD.WIDE R152, R252, 0x4, R118 ;  /* 0x00000004fc987825 */ /* 0x010fca00078e0276 */
[----:B------:R1:W-:Y:S01]  /*1f5f0*/  STL.64 [R1+0x1b68], R152 ;  /* 0x001b689801007387 */ /* 0x0003e20000100a00 */
[----:B------:R-:W-:-:S03]  /*1f600*/  IMAD.WIDE R136, R252, 0x4, R174 ;  /* 0x00000004fc887825 */ /* 0x000fc600078e02ae */
[----:B------:R-:W3:Y:S01]  /*1f610*/  LDL.LU.64 R174, [R1+0x1a80] ;  /* 0x001a800001ae7983 */ /* 0x000ee20000300a00 */
[----:B------:R-:W-:-:S03]  /*1f620*/  IMAD.WIDE R118, R252, 0x4, R176 ;  /* 0x00000004fc767825 */ /* 0x000fc600078e02b0 */
[----:B------:R2:W-:Y:S01]  /*1f630*/  STL.64 [R1+0x1b58], R136 ;  /* 0x001b588801007387 */ /* 0x0005e20000100a00 */
[----:B-1----:R-:W-:-:S03]  /*1f640*/  IMAD.WIDE R152, R252, 0x4, R158 ;  /* 0x00000004fc987825 */ /* 0x002fc600078e029e */
[----:B------:R-:W4:Y:S04]  /*1f650*/  LDL.LU.64 R176, [R1+0x1a78] ;  /* 0x001a780001b07983 */ /* 0x000f280000300a00 */
[----:B------:R1:W-:Y:S04]  /*1f660*/  STL.64 [R1+0x1b48], R118 ;  /* 0x001b487601007387 */ /* 0x0003e80000100a00 */
[----:B------:R-:W-:Y:S01]  /*1f670*/  STL.64 [R1+0x1b40], R152 ;  /* 0x001b409801007387 */ /* 0x000fe20000100a00 */
[----:B--2---:R-:W-:-:S04]  /*1f680*/  IMAD.WIDE R136, R252, 0x4, R160 ;  /* 0x00000004fc887825 */ /* 0x004fc800078e02a0 */
[C---:B-1----:R-:W-:Y:S01]  /*1f690*/  IMAD.WIDE R118, R252.reuse, 0x4, R162 ;  /* 0x00000004fc767825 */ /* 0x042fe200078e02a2 */
[----:B------:R-:W-:Y:S03]  /*1f6a0*/  STL.64 [R1+0x1b38], R136 ;  /* 0x001b388801007387 */ /* 0x000fe60000100a00 */
[C---:B------:R-:W-:Y:S01]  /*1f6b0*/  IMAD.WIDE R78, R252.reuse, 0x4, R78 ;  /* 0x00000004fc4e7825 */ /* 0x040fe200078e024e */
[----:B------:R-:W-:Y:S03]  /*1f6c0*/  STL.64 [R1+0x1b28], R118 ;  /* 0x001b287601007387 */ /* 0x000fe60000100a00 */
[C---:B------:R-:W-:Y:S01]  /*1f6d0*/  IMAD.WIDE R114, R252.reuse, 0x4, R114 ;  /* 0x00000004fc727825 */ /* 0x040fe200078e0272 */
[----:B------:R1:W-:Y:S03]  /*1f6e0*/  STL.64 [R1+0x1b18], R78 ;  /* 0x001b184e01007387 */ /* 0x0003e60000100a00 */
[C---:B------:R-:W-:Y:S01]  /*1f6f0*/  IMAD.WIDE R116, R252.reuse, 0x4, R116 ;  /* 0x00000004fc747825 */ /* 0x040fe200078e0274 */
[----:B------:R2:W-:Y:S04]  /*1f700*/  STL.64 [R1+0x1b10], R114 ;  /* 0x001b107201007387 */ /* 0x0005e80000100a00 */
[----:B------:R-:W-:Y:S01]  /*1f710*/  STL.64 [R1+0x1b08], R116 ;  /* 0x001b087401007387 */ /* 0x000fe20000100a00 */
[----:B-1----:R-:W-:-:S04]  /*1f720*/  IMAD.WIDE R78, R252, 0x4, R112 ;  /* 0x00000004fc4e7825 */ /* 0x002fc800078e0270 */
[C---:B--2---:R-:W-:Y:S01]  /*1f730*/  IMAD.WIDE R114, R252.reuse, 0x4, R180 ;  /* 0x00000004fc727825 */ /* 0x044fe200078e02b4 */
[----:B------:R1:W-:Y:S03]  /*1f740*/  STL.64 [R1+0x1af8], R78 ;  /* 0x001af84e01007387 */ /* 0x0003e60000100a00 */
[C---:B------:R-:W-:Y:S01]  /*1f750*/  IMAD.WIDE R112, R252.reuse, 0x4, R182 ;  /* 0x00000004fc707825 */ /* 0x040fe200078e02b6 */
[----:B------:R-:W-:Y:S04]  /*1f760*/  STL.64 [R1+0x1ae8], R114 ;  /* 0x001ae87201007387 */ /* 0x000fe80000100a00 */
[----:B------:R-:W2:Y:S01]  /*1f770*/  LDL.LU.64 R152, [R1+0x1a68] ;  /* 0x001a680001987983 */ /* 0x000ea20000300a00 */
[----:B-1----:R-:W-:-:S03]  /*1f780*/  IMAD.WIDE R78, R252, 0x4, R166 ;  /* 0x00000004fc4e7825 */ /* 0x002fc600078e02a6 */
[----:B------:R1:W-:Y:S04]  /*1f790*/  STL.64 [R1+0x1ae0], R112 ;  /* 0x001ae07001007387 */ /* 0x0003e80000100a00 */
[----:B------:R-:W2:Y:S04]  /*1f7a0*/  LDL.LU.64 R136, [R1+0x1a58] ;  /* 0x001a580001887983 */ /* 0x000ea80000300a00 */
[----:B------:R1:W-:Y:S04]  /*1f7b0*/  STL.64 [R1+0x1ad8], R78 ;  /* 0x001ad84e01007387 */ /* 0x0003e80000100a00 */
        /* <DEDUP_REMOVED lines=8> */
[----:B------:R-:W-:Y:S01]  /*1f840*/  STL.64 [R1+0x1ac8], R114 ;  /* 0x001ac87201007387 */ /* 0x000fe20000100a00 */
[----:B------:R-:W-:-:S05]  /*1f850*/  IMAD.WIDE R78, R252, 0x4, R80 ;  /* 0x00000004fc4e7825 */ /* 0x000fca00078e0250 */
[----:B------:R1:W-:Y:S01]  /*1f860*/  STL.64 [R1+0x1ab8], R78 ;  /* 0x001ab84e01007387 */ /* 0x0003e20000100a00 */
[----:B------:R-:W-:-:S04]  /*1f870*/  IMAD.WIDE R100, R252, 0x4, R100 ;  /* 0x00000004fc647825 */ /* 0x000fc800078e0264 */
[C---:B------:R-:W-:Y:S01]  /*1f880*/  IMAD.WIDE R80, R252.reuse, 0x4, R54 ;  /* 0x00000004fc507825 */ /* 0x040fe200078e0236 */
[----:B------:R-:W-:Y:S03]  /*1f890*/  STL.64 [R1+0x1ab0], R100 ;  /* 0x001ab06401007387 */ /* 0x000fe60000100a00 */
[C---:B-1----:R-:W-:Y:S01]  /*1f8a0*/  IMAD.WIDE R78, R252.reuse, 0x4, R170 ;  /* 0x00000004fc4e7825 */ /* 0x042fe200078e02aa */
        /* <DEDUP_REMOVED lines=8> */
[----:B------:R-:W2:Y:S01]  /*1f930*/  LDL.LU.64 R158, [R1+0x1710] ;  /* 0x00171000019e7983 */ /* 0x000ea20000300a00 */
        /* <DEDUP_REMOVED lines=10> */
[----:B-1----:R-:W4:Y:S04]  /*1f9e0*/  LDL.LU.64 R54, [R1+0x16d8] ;  /* 0x0016d80001367983 */ /* 0x002f280000300a00 */
        /* <DEDUP_REMOVED lines=8> */
[----:B------:R-:W-:Y:S03]  /*1fa70*/  STL.64 [R1+0x1a50], R186 ;  /* 0x001a50ba01007387 */ /* 0x000fe60000100a00 */
[C---:B--2---:R-:W-:Y:S01]  /*1fa80*/  IMAD.WIDE R136, R252.reuse, 0x4, R162 ;  /* 0x00000004fc887825 */ /* 0x044fe200078e02a2 */
[----:B------:R1:W-:Y:S03]  /*1fa90*/  STL.64 [R1+0x1a48], R152 ;  /* 0x001a489801007387 */ /* 0x0003e60000100a00 */
[C---:B------:R-:W-:Y:S01]  /*1faa0*/  IMAD.WIDE R112, R252.reuse, 0x4, R112 ;  /* 0x00000004fc707825 */ /* 0x040fe200078e0270 */
[----:B------:R2:W-:Y:S04]  /*1fab0*/  STL.64 [R1+0x1a38], R136 ;  /* 0x001a388801007387 */ /* 0x0005e80000100a00 */
[----:B------:R2:W-:Y:S01]  /*1fac0*/  STL.64 [R1+0x1a28], R112 ;  /* 0x001a287001007387 */ /* 0x0005e20000100a00 */
[----:B-1----:R-:W-:-:S04]  /*1fad0*/  IMAD.WIDE R152, R252, 0x4, R180 ;  /* 0x00000004fc987825 */ /* 0x002fc800078e02b4 */
[C---:B--2---:R-:W-:Y:S01]  /*1fae0*/  IMAD.WIDE R136, R252.reuse, 0x4, R182 ;  /* 0x00000004fc887825 */ /* 0x044fe200078e02b6 */
[----:B------:R-:W-:Y:S03]  /*1faf0*/  STL.64 [R1+0x1a20], R152 ;  /* 0x001a209801007387 */ /* 0x000fe60000100a00 */
[C---:B------:R-:W-:Y:S01]  /*1fb00*/  IMAD.WIDE R112, R252.reuse, 0x4, R166 ;  /* 0x00000004fc707825 */ /* 0x040fe200078e02a6 */
[----:B------:R-:W2:Y:S04]  /*1fb10*/  LDL.LU.64 R160, [R1+0x16c0] ;  /* 0x0016c00001a07983 */ /* 0x000ea80000300a00 */
[----:B------:R-:W-:Y:S04]  /*1fb20*/  STL.64 [R1+0x1a18], R136 ;  /* 0x001a188801007387 */ /* 0x000fe80000100a00 */
[----:B------:R-:W2:Y:S04]  /*1fb30*/  LDL.LU.64 R162, [R1+0x16b8] ;  /* 0x0016b80001a27983 */ /* 0x000ea80000300a00 */
[----:B------:R1:W-:Y:S04]  /*1fb40*/  STL.64 [R1+0x1a08], R112 ;  /* 0x001a087001007387 */ /* 0x0003e80000100a00 */
[----:B-1----:R-:W2:Y:S04]  /*1fb50*/  LDL.LU.64 R112, [R1+0x16b0] ;  /* 0x0016b00001707983 */ /* 0x002ea80000300a00 */
[----:B------:R-:W2:Y:S04]  /*1fb60*/  LDL.LU.64 R180, [R1+0x16a8] ;  /* 0x0016a80001b47983 */ /* 0x000ea80000300a00 */
[----:B------:R-:W2:Y:S04]  /*1fb70*/  LDL.LU.64 R182, [R1+0x16a0] ;  /* 0x0016a00001b67983 */ /* 0x000ea80000300a00 */
[----:B------:R-:W2:Y:S01]  /*1fb80*/  LDL.LU.64 R166, [R1+0x1698] ;  /* 0x0016980001a67983 */ /* 0x000ea20000300a00 */
[----:B------:R-:W-:-:S04]  /*1fb90*/  IMAD.WIDE R184, R252, 0x4, R184 ;  /* 0x00000004fcb87825 */ /* 0x000fc800078e02b8 */
[C---:B------:R-:W-:Y:S01]  /*1fba0*/  IMAD.WIDE R152, R252.reuse, 0x4, R118 ;  /* 0x00000004fc987825 */ /* 0x040fe200078e0276 */
[----:B------:R-:W-:Y:S04]  /*1fbb0*/  STL.64 [R1+0x19f8], R184 ;  /* 0x0019f8b801007387 */ /* 0x000fe80000100a00 */
[----:B------:R1:W-:Y:S01]  /*1fbc0*/  STL.64 [R1+0x19f0], R152 ;  /* 0x0019f09801007387 */ /* 0x0003e20000100a00 */
[----:B------:R-:W-:-:S03]  /*1fbd0*/  IMAD.WIDE R136, R252, 0x4, R170 ;  /* 0x00000004fc887825 */ /* 0x000fc600078e02aa */
[----:B------:R-:W2:Y:S01]  /*1fbe0*/  LDL.LU.64 R170, [R1+0x1690] ;  /* 0x0016900001aa7983 */ /* 0x000ea20000300a00 */
[----:B------:R-:W-:-:S03]  /*1fbf0*/  IMAD.WIDE R118, R252, 0x4, R172 ;  /* 0x00000004fc767825 */ /* 0x000fc600078e02ac */
[----:B------:R3:W-:Y:S04]  /*1fc00*/  STL.64 [R1+0x19e8], R136 ;  /* 0x0019e88801007387 */ /* 0x0007e80000100a00 */
[----:B------:R-:W2:Y:S01]  /*1fc10*/  LDL.LU.64 R172, [R1+0x1688] ;  /* 0x0016880001ac7983 */ /* 0x000ea20000300a00 */
[----:B-1----:R-:W-:-:S03]  /*1fc20*/  IMAD.WIDE R152, R252, 0x4, R158 ;  /* 0x00000004fc987825 */ /* 0x002fc600078e029e */
        /* <DEDUP_REMOVED lines=8> */
[----:B------:R1:W-:Y:S03]  /*1fcb0*/  STL.64 [R1+0x1f70], R78 ;  /* 0x001f704e01007387 */ /* 0x0003e60000100a00 */
[C---:B------:R-:W-:Y:S01]  /*1fcc0*/  IMAD.WIDE R80, R252.reuse, 0x4, R80 ;  /* 0x00000004fc507825 */ /* 0x040fe200078e0250 */
[----:B------:R-:W-:Y:S04]  /*1fcd0*/  STL.64 [R1+0x1f78], R114 ;  /* 0x001f787201007387 */ /* 0x000fe80000100a00 */
[----:B------:R3:W-:Y:S01]  /*1fce0*/  STL.64 [R1+0x1f80], R80 ;  /* 0x001f805001007387 */ /* 0x0007e20000100a00 */
[----:B-1----:R-:W-:-:S04]  /*1fcf0*/  IMAD.WIDE R78, R252, 0x4, R100 ;  /* 0x00000004fc4e7825 */ /* 0x002fc800078e0264 */
[C---:B------:R-:W-:Y:S01]  /*1fd00*/  IMAD.WIDE R54, R252.reuse, 0x4, R54 ;  /* 0x00000004fc367825 */ /* 0x040fe200078e0236 */
[----:B------:R1:W-:Y:S03]  /*1fd10*/  STL.64 [R1+0x1f88], R78 ;  /* 0x001f884e01007387 */ /* 0x0003e60000100a00 */
[C---:B---3--:R-:W-:Y:S01]  /*1fd20*/  IMAD.WIDE R80, R252.reuse, 0x4, R174 ;  /* 0x00000004fc507825 */ /* 0x048fe200078e02ae */
[----:B------:R3:W-:Y:S03]  /*1fd30*/  STL.64 [R1+0x1f90], R54 ;  /* 0x001f903601007387 */ /* 0x0007e60000100a00 */
[C---:B-1----:R-:W-:Y:S01]  /*1fd40*/  IMAD.WIDE R78, R252.reuse, 0x4, R176 ;  /* 0x00000004fc4e7825 */ /* 0x042fe200078e02b0 */
[----:B---3--:R-:W3:Y:S04]  /*1fd50*/  LDL.LU.64 R54, [R1+0x1680] ;  /* 0x0016800001367983 */ /* 0x008ee80000300a00 */
[----:B------:R-:W-:Y:S04]  /*1fd60*/  STL.64 [R1+0x1f98], R80 ;  /* 0x001f985001007387 */ /* 0x000fe80000100a00 */
[----:B------:R-:W4:Y:S04]  /*1fd70*/  LDL.LU.64 R174, [R1+0x1678] ;  /* 0x0016780001ae7983 */ /* 0x000f280000300a00 */
[----:B------:R1:W-:Y:S04]  /*1fd80*/  STL.64 [R1+0x1fa0], R78 ;  /* 0x001fa04e01007387 */ /* 0x0003e80000100a00 */
[----:B------:R-:W4:Y:S04]  /*1fd90*/  LDL.LU.64 R176, [R1+0x1670] ;  /* 0x0016700001b07983 */ /* 0x000f280000300a00 */
[----:B-1----:R-:W4:Y:S04]  /*1fda0*/  LDL.LU.64 R78, [R1+0x1668] ;  /* 0x00166800014e7983 */ /* 0x002f280000300a00 */
        /* <DEDUP_REMOVED lines=13> */
[----:B------:R-:W-:Y:S04]  /*1fe80*/  STL.64 [R1+0x20b0], R136 ;  /* 0x0020b08801007387 */ /* 0x000fe80000100a00 */
[----:B------:R-:W2:Y:S01]  /*1fe90*/  LDL.LU.64 R182, [R1+0x1638] ;  /* 0x0016380001b67983 */ /* 0x000ea20000300a00 */
[----:B-1----:R-:W-:-:S03]  /*1fea0*/  IMAD.WIDE R112, R252, 0x4, R166 ;  /* 0x00000004fc707825 */ /* 0x002fc600078e02a6 */
[----:B------:R-:W-:Y:S04]  /*1feb0*/  STL.64 [R1+0x20b8], R118 ;  /* 0x0020b87601007387 */ /* 0x000fe80000100a00 */
[----:B------:R-:W2:Y:S04]  /*1fec0*/  LDL.LU.64 R166, [R1+0x1630] ;  /* 0x0016300001a67983 */ /* 0x000ea80000300a00 */
[----:B------:R1:W-:Y:S04]  /*1fed0*/  STL.64 [R1+0x20c8], R112 ;  /* 0x0020c87001007387 */ /* 0x0003e80000100a00 */
[----:B-1----:R-:W2:Y:S04]  /*1fee0*/  LDL.LU.64 R112, [R1+0x1628] ;  /* 0x0016280001707983 */ /* 0x002ea80000300a00 */
[----:B------:R-:W2:Y:S01]  /*1fef0*/  LDL.LU.64 R180, [R1+0x1620] ;  /* 0x0016200001b47983 */ /* 0x000ea20000300a00 */
[----:B------:R-:W-:-:S03]  /*1ff00*/  IMAD.WIDE R136, R252, 0x4, R170 ;  /* 0x00000004fc887825 */ /* 0x000fc600078e02aa */
[----:B------:R-:W2:Y:S04]  /*1ff10*/  LDL.LU.64 R170, [R1+0x1618] ;  /* 0x0016180001aa7983 */ /* 0x000ea80000300a00 */
[----:B------:R1:W-:Y:S01]  /*1ff20*/  STL.64 [R1+0x20d0], R136 ;  /* 0x0020d08801007387 */ /* 0x0003e20000100a00 */
[----:B------:R-:W-:-:S03]  /*1ff30*/  IMAD.WIDE R118, R252, 0x4, R172 ;  /* 0x00000004fc767825 */ /* 0x000fc600078e02ac */
[----:B------:R-:W2:Y:S04]  /*1ff40*/  LDL.LU.64 R152, [R1+0x1610] ;  /* 0x0016100001987983 */ /* 0x000ea80000300a00 */
[----:B------:R1:W-:Y:S04]  /*1ff50*/  STL.64 [R1+0x20d8], R118 ;  /* 0x0020d87601007387 */ /* 0x0003e80000100a00 */
[----:B-1----:R-:W2:Y:S04]  /*1ff60*/  LDL.LU.64 R136, [R1+0x1608] ;  /* 0x0016080001887983 */ /* 0x002ea80000300a00 */
[----:B------:R-:W2:Y:S04]  /*1ff70*/  LDL.LU.64 R186, [R1+0x1600] ;  /* 0x0016000001ba7983 */ /* 0x000ea80000300a00 */
        /* <DEDUP_REMOVED lines=8> */
[----:B----4-:R-:W-:-:S04]  /*20000*/  IMAD.WIDE R174, R252, 0x4, R174 ;  /* 0x00000004fcae7825 */ /* 0x010fc800078e02ae */
[C---:B------:R-:W-:Y:S01]  /*20010*/  IMAD.WIDE R176, R252.reuse, 0x4, R176 ;  /* 0x00000004fcb07825 */ /* 0x040fe200078e02b0 */
[----:B-1----:R-:W3:Y:S04]  /*20020*/  LDL.LU.64 R54, [R1+0x5d68] ;  /* 0x005d680001367983 */ /* 0x002ee80000300a00 */
[----:B------:R1:W-:Y:S01]  /*20030*/  STL.64 [R1+0x20e8], R174 ;  /* 0x0020e8ae01007387 */ /* 0x0003e20000100a00 */
[----:B------:R-:W-:-:S04]  /*20040*/  IMAD.WIDE R78, R252, 0x4, R78 ;  /* 0x00000004fc4e7825 */ /* 0x000fc800078e024e */
[C---:B------:R-:W-:Y:S01]  /*20050*/  IMAD.WIDE R114, R252.reuse, 0x4, R114 ;  /* 0x00000004fc727825 */ /* 0x040fe200078e0272 */
[----:B-1----:R-:W4:Y:S03]  /*20060*/  LDL.LU.64 R174, [R1+0x5d60] ;  /* 0x005d600001ae7983 */ /* 0x002f260000300a00 */
[C---:B------:R-:W-:Y:S01]  /*20070*/  IMAD.WIDE R116, R252.reuse, 0x4, R116 ;  /* 0x00000004fc747825 */ /* 0x040fe200078e0274 */
[----:B------:R1:W-:Y:S04]  /*20080*/  STL.64 [R1+0x20f0], R176 ;  /* 0x0020f0b001007387 */ /* 0x0003e80000100a00 */
[----:B-1----:R-:W3:Y:S04]  /*20090*/  LDL.LU.64 R176, [R1+0x5d58] ;  /* 0x005d580001b07983 */ /* 0x002ee80000300a00 */
[----:B------:R1:W-:Y:S04]  /*200a0*/  STL.64 [R1+0x20f8], R78 ;  /* 0x0020f84e01007387 */ /* 0x0003e80000100a00 */
[----:B------:R1:W-:Y:S04]  /*200b0*/  STL.64 [R1+0x2100], R114 ;  /* 0x0021007201007387 */ /* 0x0003e80000100a00 */
[----:B------:R-:W-:Y:S01]  /*200c0*/  STL.64 [R1+0x2108], R116 ;  /* 0x0021087401007387 */ /* 0x000fe20000100a00 */
[----:B-1----:R-:W-:-:S04]  /*200d0*/  IMAD.WIDE R78, R252, 0x4, R178 ;  /* 0x00000004fc4e7825 */ /* 0x002fc800078e02b2 */
[C---:B------:R-:W-:Y:S01]  /*200e0*/  IMAD.WIDE R114, R252.reuse, 0x4, R80 ;  /* 0x00000004fc727825 */ /* 0x040fe200078e0250 */
[----:B------:R1:W-:Y:S03]  /*200f0*/  STL.64 [R1+0x2110], R78 ;  /* 0x0021104e01007387 */ /* 0x0003e60000100a00 */
[C---:B------:R-:W-:Y:S01]  /*20100*/  IMAD.WIDE R80, R252.reuse, 0x4, R100 ;  /* 0x00000004fc507825 */ /* 0x040fe200078e0264 */
[----:B-1----:R-:W3:Y:S04]  /*20110*/  LDL.LU.64 R78, [R1+0x15c8] ;  /* 0x0015c800014e7983 */ /* 0x002ee80000300a00 */
[----:B------:R1:W-:Y:S01]  /*20120*/  STL.64 [R1+0x2118], R114 ;  /* 0x0021187201007387 */ /* 0x0003e20000100a00 */
[----:B--2---:R-:W-:-:S03]  /*20130*/  IMAD.WIDE R182, R252, 0x4, R182 ;  /* 0x00000004fcb67825 */ /* 0x004fc600078e02b6 */
[----:B-1----:R-:W2:Y:S01]  /*20140*/  LDL.LU.64 R114, [R1+0x15c0] ;  /* 0x0015c00001727983 */ /* 0x002ea20000300a00 */
[----:B------:R-:W-:-:S03]  /*20150*/  IMAD.WIDE R166, R252, 0x4, R166 ;  /* 0x00000004fca67825 */ /* 0x000fc600078e02a6 */
[----:B------:R1:W-:Y:S04]  /*20160*/  STL.64 [R1+0x2128], R80 ;  /* 0x0021285001007387 */ /* 0x0003e80000100a00 */
[----:B------:R-:W4:Y:S04]  /*20170*/  LDL.LU.64 R116, [R1+0x15b8] ;  /* 0x0015b80001747983 */ /* 0x000f280000300a00 */
[----:B------:R-:W4:Y:S04]  /*20180*/  LDL.LU.64 R178, [R1+0x15b0] ;  /* 0x0015b00001b27983 */ /* 0x000f280000300a00 */
[----:B-1----:R-:W4:Y:S01]  /*20190*/  LDL.LU.64 R80, [R1+0x15a8] ;  /* 0x0015a80001507983 */ /* 0x002f220000300a00 */
[----:B------:R-:W-:-:S03]  /*201a0*/  IMAD.WIDE R112, R252, 0x4, R112 ;  /* 0x00000004fc707825 */ /* 0x000fc600078e0270 */
[----:B------:R-:W4:Y:S01]  /*201b0*/  LDL.LU.64 R100, [R1+0x15a0] ;  /* 0x0015a00001647983 */ /* 0x000f220000300a00 */
[----:B------:R-:W-:-:S03]  /*201c0*/  IMAD.WIDE R180, R252, 0x4, R180 ;  /* 0x00000004fcb47825 */ /* 0x000fc600078e02b4 */
[----:B------:R1:W-:Y:S04]  /*201d0*/  STL.64 [R1+0x2130], R182 ;  /* 0x002130b601007387 */ /* 0x0003e80000100a00 */
[----:B-1----:R-:W4:Y:S04]  /*201e0*/  LDL.LU.64 R182, [R1+0x5d50] ;  /* 0x005d500001b67983 */ /* 0x002f280000300a00 */
[----:B------:R1:W-:Y:S01]  /*201f0*/  STL.64 [R1+0x2138], R166 ;  /* 0x002138a601007387 */ /* 0x0003e20000100a00 */
[----:B------:R-:W-:-:S03]  /*20200*/  IMAD.WIDE R170, R252, 0x4, R170 ;  /* 0x00000004fcaa7825 */ /* 0x000fc600078e02aa */
[----:B-1----:R-:W4:Y:S04]  /*20210*/  LDL.LU.64 R166, [R1+0x5d48] ;  /* 0x005d480001a67983 */ /* 0x002f280000300a00 */
[----:B------:R1:W-:Y:S04]  /*20220*/  STL.64 [R1+0x2140], R112 ;  /* 0x0021407001007387 */ /* 0x0003e80000100a00 */
[----:B-1----:R-:W4:Y:S04]  /*20230*/  LDL.LU.64 R112, [R1+0x1588] ;  /* 0x0015880001707983 */ /* 0x002f280000300a00 */
[----:B------:R1:W-:Y:S04]  /*20240*/  STL.64 [R1+0x2148], R180 ;  /* 0x002148b401007387 */ /* 0x0003e80000100a00 */
[----:B-1----:R-:W4:Y:S04]  /*20250*/  LDL.LU.64 R180, [R1+0x1580] ;  /* 0x0015800001b47983 */ /* 0x002f280000300a00 */
[----:B------:R1:W-:Y:S04]  /*20260*/  STL.64 [R1+0x2150], R170 ;  /* 0x002150aa01007387 */ /* 0x0003e80000100a00 */
[----:B-1----:R-:W4:Y:S01]  /*20270*/  LDL.LU.64 R170, [R1+0x5d40] ;  /* 0x005d400001aa7983 */ /* 0x002f220000300a00 */
[----:B------:R-:W-:-:S04]  /*20280*/  IMAD.WIDE R152, R252, 0x4, R152 ;  /* 0x00000004fc987825 */ /* 0x000fc800078e0298 */
[C---:B------:R-:W-:Y:S01]  /*20290*/  IMAD.WIDE R136, R252.reuse, 0x4, R136 ;  /* 0x00000004fc887825 */ /* 0x040fe200078e0288 */
[----:B------:R1:W-:Y:S03]  /*202a0*/  STL.64 [R1+0x2158], R152 ;  /* 0x0021589801007387 */ /* 0x0003e60000100a00 */
[C---:B------:R-:W-:Y:S01]  /*202b0*/  IMAD.WIDE R186, R252.reuse, 0x4, R186 ;  /* 0x00000004fcba7825 */ /* 0x040fe200078e02ba */
        /* <DEDUP_REMOVED lines=12> */
[----:B-1----:R-:W4:Y:S04]  /*20380*/  LDL.LU.64 R152, [R1+0x1570] ;  /* 0x0015700001987983 */ /* 0x002f280000300a00 */
        /* <DEDUP_REMOVED lines=8> */
[----:B------:R-:W4:Y:S04]  /*20410*/  LDL.LU.64 R162, [R1+0x1538] ;  /* 0x0015380001a27983 */ /* 0x000f280000300a00 */
[----:B------:R-:W4:Y:S01]  /*20420*/  LDL.LU.64 R172, [R1+0x1530] ;  /* 0x0015300001ac7983 */ /* 0x000f220000300a00 */
[----:B---3--:R-:W-:-:S05]  /*20430*/  IMAD.WIDE R78, R252, 0x4, R78 ;  /* 0x00000004fc4e7825 */ /* 0x008fca00078e024e */
[----:B------:R2:W-:Y:S02]  /*20440*/  STL.64 [R1+0x21a8], R78 ;  /* 0x0021a84e01007387 */ /* 0x0005e40000100a00 */
[----:B--2---:R-:W-:-:S05]  /*20450*/  IMAD.WIDE R78, R252, 0x4, R114 ;  /* 0x00000004fc4e7825 */ /* 0x004fca00078e0272 */
[----:B------:R1:W-:Y:S01]  /*20460*/  STL.64 [R1+0x21b0], R78 ;  /* 0x0021b04e01007387 */ /* 0x0003e20000100a00 */
[----:B----4-:R-:W-:-:S04]  /*20470*/  IMAD.WIDE R116, R252, 0x4, R116 ;  /* 0x00000004fc747825 */ /* 0x010fc800078e0274 */
[C---:B------:R-:W-:Y:S01]  /*20480*/  IMAD.WIDE R114, R252.reuse, 0x4, R178 ;  /* 0x00000004fc727825 */ /* 0x040fe200078e02b2 */
[----:B------:R-:W-:Y:S03]  /*20490*/  STL.64 [R1+0x21b8], R116 ;  /* 0x0021b87401007387 */ /* 0x000fe60000100a00 */
[C---:B-1----:R-:W-:Y:S01]  /*204a0*/  IMAD.WIDE R78, R252.reuse, 0x4, R80 ;  /* 0x00000004fc4e7825 */ /* 0x042fe200078e0250 */
[----:B------:R-:W-:Y:S03]  /*204b0*/  STL.64 [R1+0x21c0], R114 ;  /* 0x0021c07201007387 */ /* 0x000fe60000100a00 */
[C---:B------:R-:W-:Y:S01]  /*204c0*/  IMAD.WIDE R100, R252.reuse, 0x4, R100 ;  /* 0x00000004fc647825 */ /* 0x040fe200078e0264 */
[----:B------:R1:W-:Y:S04]  /*204d0*/  STL.64 [R1+0x21c8], R78 ;  /* 0x0021c84e01007387 */ /* 0x0003e80000100a00 */
[----:B------:R2:W-:Y:S01]  /*204e0*/  STL.64 [R1+0x21d0], R100 ;  /* 0x0021d06401007387 */ /* 0x0005e20000100a00 */
[----:B-1----:R-:W-:-:S04]  /*204f0*/  IMAD.WIDE R78, R252, 0x4, R166 ;  /* 0x00000004fc4e7825 */ /* 0x002fc800078e02a6 */
[C---:B------:R-:W-:Y:S02]  /*20500*/  IMAD.WIDE R80, R252.reuse, 0x4, R170 ;  /* 0x00000004fc507825 */ /* 0x040fe400078e02aa */
[----:B------:R-:W3:Y:S04]  /*20510*/  LDL.LU.64 R170, [R1+0x1528] ;  /* 0x0015280001aa7983 */ /* 0x000ee80000300a00 */
[----:B------:R1:W-:Y:S04]  /*20520*/  STL.64 [R1+0x21d8], R80 ;  /* 0x0021d85001007387 */ /* 0x0003e80000100a00 */
[----:B------:R-:W4:Y:S01]  /*20530*/  LDL.LU.64 R166, [R1+0x1520] ;  /* 0x0015200001a67983 */ /* 0x000f220000300a00 */
[----:B--2---:R-:W-:-:S03]  /*20540*/  IMAD.WIDE R100, R252, 0x4, R180 ;  /* 0x00000004fc647825 */ /* 0x004fc600078e02b4 */
[----:B------:R2:W-:Y:S01]  /*20550*/  STL.64 [R1+0x21e0], R78 ;  /* 0x0021e04e01007387 */ /* 0x0005e20000100a00 */
[----:B-1----:R-:W-:-:S04]  /*20560*/  IMAD.WIDE R80, R252, 0x4, R182 ;  /* 0x00000004fc507825 */ /* 0x002fc800078e02b6 */
[----:B--2---:R-:W-:-:S05]  /*20570*/  IMAD.WIDE R78, R252, 0x4, R112 ;  /* 0x00000004fc4e7825 */ /* 0x004fca00078e0270 */
[----:B------:R1:W-:Y:S04]  /*20580*/  STL.64 [R1+0x21e8], R78 ;  /* 0x0021e84e01007387 */ /* 0x0003e80000100a00 */
[----:B-1----:R-:W2:Y:S04]  /*20590*/  LDL.LU.64 R78, [R1+0x1518] ;  /* 0x00151800014e7983 */ /* 0x002ea80000300a00 */
[----:B------:R-:W-:Y:S04]  /*205a0*/  STL.64 [R1+0x21f8], R100 ;  /* 0x0021f86401007387 */ /* 0x000fe80000100a00 */
[----:B------:R-:W2:Y:S01]  /*205b0*/  LDL.LU.64 R114, [R1+0x1510] ;  /* 0x0015100001727983 */ /* 0x000ea20000300a00 */
[----:B------:R-:W-:-:S03]  /*205c0*/  IMAD.WIDE R152, R252, 0x4, R152 ;  /* 0x00000004fc987825 */ /* 0x000fc600078e0298 */
[----:B------:R1:W-:Y:S04]  /*205d0*/  STL.64 [R1+0x2200], R80 ;  /* 0x0022005001007387 */ /* 0x0003e80000100a00 */
[----:B------:R-:W2:Y:S04]  /*205e0*/  LDL.LU.64 R116, [R1+0x1508] ;  /* 0x0015080001747983 */ /* 0x000ea80000300a00 */
[----:B------:R-:W2:Y:S04]  /*205f0*/  LDL.LU.64 R178, [R1+0x1500] ;  /* 0x0015000001b27983 */ /* 0x000ea80000300a00 */
[----:B-1----:R-:W2:Y:S01]  /*20600*/  LDL.LU.64 R80, [R1+0x14f8] ;  /* 0x0014f80001507983 */ /* 0x002ea20000300a00 */
[----:B------:R-:W-:-:S03]  /*20610*/  IMAD.WIDE R136, R252, 0x4, R136 ;  /* 0x00000004fc887825 */ /* 0x000fc600078e0288 */
[----:B------:R-:W2:Y:S04]  /*20620*/  LDL.LU.64 R100, [R1+0x14f0] ;  /* 0x0014f00001647983 */ /* 0x000ea80000300a00 */
[----:B------:R-:W2:Y:S01]  /*20630*/  LDL.LU.64 R112, [R1+0x14e8] ;  /* 0x0014e80001707983 */ /* 0x000ea20000300a00 */
[----:B------:R-:W-:-:S03]  /*20640*/  IMAD.WIDE R186, R252, 0x4, R186 ;  /* 0x00000004fcba7825 */ /* 0x000fc600078e02ba */
[----:B------:R-:W2:Y:S04]  /*20650*/  LDL.LU.64 R180, [R1+0x14e0] ;  /* 0x0014e00001b47983 */ /* 0x000ea80000300a00 */
[----:B------:R-:W2:Y:S04]  /*20660*/  LDL.LU.64 R182, [R1+0x14d8] ;  /* 0x0014d80001b67983 */ /* 0x000ea80000300a00 */
[----:B------:R1:W-:Y:S04]  /*20670*/  STL.64 [R1+0x2208], R152 ;  /* 0x0022089801007387 */ /* 0x0003e80000100a00 */
        /* <DEDUP_REMOVED lines=12> */
[----:B-1----:R-:W2:Y:S04]  /*20740*/  LDL.LU.64 R152, [R1+0x14d0] ;  /* 0x0014d00001987983 */ /* 0x002ea80000300a00 */
[----:B------:R1:W-:Y:S04]  /*20750*/  STL.64 [R1+0x2240], R136 ;  /* 0x0022408801007387 */ /* 0x0003e80000100a00 */
[----:B-1----:R-:W2:Y:S04]  /*20760*/  LDL.LU.64 R136, [R1+0x14c8] ;  /* 0x0014c80001887983 */ /* 0x002ea80000300a00 */
[----:B------:R1:W-:Y:S04]  /*20770*/  STL.64 [R1+0x2248], R118 ;  /* 0x0022487601007387 */ /* 0x0003e80000100a00 */
[----:B------:R-:W2:Y:S04]  /*20780*/  LDL.LU.64 R186, [R1+0x14c0] ;  /* 0x0014c00001ba7983 */ /* 0x000ea80000300a00 */
[----:B------:R-:W2:Y:S04]  /*20790*/  LDL.LU.64 R184, [R1+0x14b8] ;  /* 0x0014b80001b87983 */ /* 0x000ea80000300a00 */
[----:B-1----:R-:W2:Y:S04]  /*207a0*/  LDL.LU.64 R118, [R1+0x14b0] ;  /* 0x0014b00001767983 */ /* 0x002ea80000300a00 */
[----:B------:R-:W2:Y:S04]  /*207b0*/  LDL.LU.64 R158, [R1+0x14a8] ;  /* 0x0014a800019e7983 */ /* 0x000ea80000300a00 */
        /* <DEDUP_REMOVED lines=8> */
[----:B-1----:R-:W4:Y:S01]  /*20840*/  LDL.LU.64 R166, [R1+0x1470] ;  /* 0x0014700001a67983 */ /* 0x002f220000300a00 */
        /* <DEDUP_REMOVED lines=10> */
[----:B------:R-:W-:Y:S04]  /*208f0*/  STL.64 [R1+0x2288], R114 ;  /* 0x0022887201007387 */ /* 0x000fe80000100a00 */
[----:B------:R2:W-:Y:S01]  /*20900*/  STL.64 [R1+0x2290], R80 ;  /* 0x0022905001007387 */ /* 0x0005e20000100a00 */
[----:B------:R-:W-:-:S04]  /*20910*/  IMAD.WIDE R100, R252, 0x4, R180 ;  /* 0x00000004fc647825 */ /* 0x000fc800078e02b4 */
[----:B-1----:R-:W-:-:S05]  /*20920*/  IMAD.WIDE R78, R252, 0x4, R112 ;  /* 0x00000004fc4e7825 */ /* 0x002fca00078e0270 */
[----:B------:R1:W-:Y:S01]  /*20930*/  STL.64 [R1+0x2298], R78 ;  /* 0x0022984e01007387 */ /* 0x0003e20000100a00 */
[----:B--2---:R-:W-:-:S03]  /*20940*/  IMAD.WIDE R80, R252, 0x4, R182 ;  /* 0x00000004fc507825 */ /* 0x004fc600078e02b6 */
[----:B-1----:R-:W2:Y:S04]  /*20950*/  LDL.LU.64 R78, [R1+0x1468] ;  /* 0x00146800014e7983 */ /* 0x002ea80000300a00 */
[----:B------:R-:W-:Y:S04]  /*20960*/  STL.64 [R1+0x22a0], R100 ;  /* 0x0022a06401007387 */ /* 0x000fe80000100a00 */
[----:B------:R-:W2:Y:S04]  /*20970*/  LDL.LU.64 R114, [R1+0x1460] ;  /* 0x0014600001727983 */ /* 0x000ea80000300a00 */
[----:B------:R1:W-:Y:S04]  /*20980*/  STL.64 [R1+0x22a8], R80 ;  /* 0x0022a85001007387 */ /* 0x0003e80000100a00 */
[----:B------:R-:W2:Y:S04]  /*20990*/  LDL.LU.64 R116, [R1+0x1458] ;  /* 0x0014580001747983 */ /* 0x000ea80000300a00 */
[----:B------:R-:W2:Y:S04]  /*209a0*/  LDL.LU.64 R178, [R1+0x1450] ;  /* 0x0014500001b27983 */ /* 0x000ea80000300a00 */
[----:B-1----:R-:W2:Y:S04]  /*209b0*/  LDL.LU.64 R80, [R1+0x1448] ;  /* 0x0014480001507983 */ /* 0x002ea80000300a00 */
[----:B------:R-:W2:Y:S04]  /*209c0*/  LDL.LU.64 R100, [R1+0x1440] ;  /* 0x0014400001647983 */ /* 0x000ea80000300a00 */
[----:B------:R-:W2:Y:S01]  /*209d0*/  LDL.LU.64 R112, [R1+0x1438] ;  /* 0x0014380001707983 */ /* 0x000ea20000300a00 */
[----:B------:R-:W-:-:S03]  /*209e0*/  IMAD.WIDE R152, R252, 0x4, R152 ;  /* 0x00000004fc987825 */ /* 0x000fc600078e0298 */
[----:B------:R-:W2:Y:S04]  /*209f0*/  LDL.LU.64 R180, [R1+0x1430] ;  /* 0x0014300001b47983 */ /* 0x000ea80000300a00 */
[----:B------:R-:W2:Y:S04]  /*20a00*/  LDL.LU.64 R182, [R1+0x1428] ;  /* 0x0014280001b67983 */ /* 0x000ea80000300a00 */
[----:B------:R1:W-:Y:S02]  /*20a10*/  STL.64 [R1+0x22b0], R152 ;  /* 0x0022b09801007387 */ /* 0x0003e40000100a00 */
[----:B-1----:R-:W-:-:S04]  /*20a20*/  IMAD.WIDE R152, R252, 0x4, R136 ;  /* 0x00000004fc987825 */ /* 0x002fc800078e0288 */
        /* <DEDUP_REMOVED lines=15> */
[----:B------:R-:W-:Y:S04]  /*20b20*/  STL.64 [R1+0x22f8], R136 ;  /* 0x0022f88801007387 */ /* 0x000fe80000100a00 */
[----:B------:R-:W-:Y:S01]  /*20b30*/  STL.64 [R1+0x2300], R118 ;  /* 0x0023007601007387 */ /* 0x000fe20000100a00 */
[----:B-1----:R-:W-:-:S05]  /*20b40*/  IMAD.WIDE R152, R252, 0x4, R172 ;  /* 0x00000004fc987825 */ /* 0x002fca00078e02ac */
[----:B------:R1:W-:Y:S04]  /*20b50*/  STL.64 [R1+0x2308], R152 ;  /* 0x0023089801007387 */ /* 0x0003e80000100a00 */
        /* <DEDUP_REMOVED lines=12> */
[----:B------:R-:W4:Y:S01]  /*20c20*/  LDL.LU.64 R166, [R1+0x13e0] ;  /* 0x0013e00001a67983 */ /* 0x000f220000300a00 */
        /* <DEDUP_REMOVED lines=31> */
[----:B------:R-:W-:-:S05]  /*20e20*/  IMAD.WIDE R152, R252, 0x4, R152 ;  /* 0x00000004fc987825 */ /* 0x000fca00078e0298 */
[----:B------:R3:W-:Y:S01]  /*20e30*/  STL.64 [R1+0x2370], R152 ;  /* 0x0023709801007387 */ /* 0x0007e20000100a00 */
[----:B------:R-:W-:-:S04]  /*20e40*/  IMAD.WIDE R54, R252, 0x4, R54 ;  /* 0x00000004fc367825 */ /* 0x000fc800078e0236 */
[----:B---3--:R-:W-:-:S05]  /*20e50*/  IMAD.WIDE R152, R252, 0x4, R136 ;  /* 0x00000004fc987825 */ /* 0x008fca00078e0288 */
[----:B------:R1:W-:Y:S01]  /*20e60*/  STL.64 [R1+0x2378], R152 ;  /* 0x0023789801007387 */ /* 0x0003e20000100a00 */
[----:B----4-:R-:W-:-:S04]  /*20e70*/  IMAD.WIDE R136, R252, 0x4, R186 ;  /* 0x00000004fc887825 */ /* 0x010fc800078e02ba */
[C---:B------:R-:W-:Y:S01]  /*20e80*/  IMAD.WIDE R184, R252.reuse, 0x4, R184 ;  /* 0x00000004fcb87825 */ /* 0x040fe200078e02b8 */
[----:B------:R3:W-:Y:S03]  /*20e90*/  STL.64 [R1+0x2388], R136 ;  /* 0x0023888801007387 */ /* 0x0007e60000100a00 */
[C---:B-1----:R-:W-:Y:S01]  /*20ea0*/  IMAD.WIDE R152, R252.reuse, 0x4, R176 ;  /* 0x00000004fc987825 */ /* 0x042fe200078e02b0 */
[----:B------:R-:W-:Y:S04]  /*20eb0*/  STL.64 [R1+0x2390], R184 ;  /* 0x002390b801007387 */ /* 0x000fe80000100a00 */
[----:B------:R1:W-:Y:S01]  /*20ec0*/  STL.64 [R1+0x2398], R152 ;  /* 0x0023989801007387 */ /* 0x0003e20000100a00 */
[----:B---3--:R-:W-:-:S04]  /*20ed0*/  IMAD.WIDE R136, R252, 0x4, R174 ;  /* 0x00000004fc887825 */ /* 0x008fc800078e02ae */
[C---:B------:R-:W-:Y:S01]  /*20ee0*/  IMAD.WIDE R172, R252.reuse, 0x4, R172 ;  /* 0x00000004fcac7825 */ /* 0x040fe200078e02ac */
[----:B------:R3:W-:Y:S03]  /*20ef0*/  STL.64 [R1+0x23a0], R136 ;  /* 0x0023a08801007387 */ /* 0x0007e60000100a00 */
[C---:B-1----:R-:W-:Y:S01]  /*20f00*/  IMAD.WIDE R152, R252.reuse, 0x4, R170 ;  /* 0x00000004fc987825 */ /* 0x042fe200078e02aa */
[----:B------:R-:W-:Y:S04]  /*20f10*/  STL.64 [R1+0x23a8], R172 ;  /* 0x0023a8ac01007387 */ /* 0x000fe80000100a00 */
[----:B------:R-:W-:Y:S01]  /*20f20*/  STL.64 [R1+0x23b0], R152 ;  /* 0x0023b09801007387 */ /* 0x000fe20000100a00 */
[----:B---3--:R-:W-:-:S03]  /*20f30*/  IMAD.WIDE R136, R252, 0x4, R166 ;  /* 0x00000004fc887825 */ /* 0x008fc600078e02a6 */
[----:B------:R-:W3:Y:S04]  /*20f40*/  LDL.LU.64 R176, [R1+0x1360] ;  /* 0x0013600001b07983 */ /* 0x000ee80000300a00 */
[----:B------:R1:W-:Y:S04]  /*20f50*/  STL.64 [R1+0x23b8], R136 ;  /* 0x0023b88801007387 */ /* 0x0003e80000100a00 */
[----:B------:R-:W4:Y:S04]  /*20f60*/  LDL.LU.64 R174, [R1+0x1358] ;  /* 0x0013580001ae7983 */ /* 0x000f280000300a00 */
[----:B------:R1:W-:Y:S02]  /*20f70*/  STL.64 [R1+0x23c0], R54 ;  /* 0x0023c03601007387 */ /* 0x0003e40000100a00 */
[----:B-1----:R-:W-:-:S02]  /*20f80*/  IMAD.WIDE R136, R252, 0x4, R164 ;  /* 0x00000004fc887825 */ /* 0x002fc400078e02a4 */
[----:B------:R-:W4:Y:S04]  /*20f90*/  LDL.LU.64 R54, [R1+0x1350] ;  /* 0x0013500001367983 */ /* 0x000f280000300a00 */
[----:B------:R-:W4:Y:S04]  /*20fa0*/  LDL.LU.64 R172, [R1+0x1348] ;  /* 0x0013480001ac7983 */ /* 0x000f280000300a00 */
[----:B------:R-:W4:Y:S04]  /*20fb0*/  LDL.LU.64 R170, [R1+0x1340] ;  /* 0x0013400001aa7983 */ /* 0x000f280000300a00 */
[----:B------:R1:W-:Y:S04]  /*20fc0*/  STL.64 [R1+0x23c8], R136 ;  /* 0x0023c88801007387 */ /* 0x0003e80000100a00 */
[----:B------:R-:W4:Y:S04]  /*20fd0*/  LDL.LU.64 R166, [R1+0x1338] ;  /* 0x0013380001a67983 */ /* 0x000f280000300a00 */
[----:B------:R-:W4:Y:S01]  /*20fe0*/  LDL.LU.64 R164, [R1+0x1330] ;  /* 0x0013300001a47983 */ /* 0x000f220000300a00 */
[----:B--2---:R-:W-:-:S05]  /*20ff0*/  IMAD.WIDE R152, R252, 0x4, R118 ;  /* 0x00000004fc987825 */ /* 0x004fca00078e0276 */
[----:B------:R2:W-:Y:S01]  /*21000*/  STL.64 [R1+0x23d0], R152 ;  /* 0x0023d09801007387 */ /* 0x0005e20000100a00 */
[----:B-1----:R-:W-:-:S04]  /*21010*/  IMAD.WIDE R136, R252, 0x4, R158 ;  /* 0x00000004fc887825 */ /* 0x002fc800078e029e */
[C---:B------:R-:W-:Y:S01]  /*21020*/  IMAD.WIDE R118, R252.reuse, 0x4, R160 ;  /* 0x00000004fc767825 */ /* 0x040fe200078e02a0 */
[----:B------:R1:W-:Y:S03]  /*21030*/  STL.64 [R1+0x23d8], R136 ;  /* 0x0023d88801007387 */ /* 0x0003e60000100a00 */
[C---:B--2---:R-:W-:Y:S01]  /*21040*/  IMAD.WIDE R152, R252.reuse, 0x4, R162 ;  /* 0x00000004fc987825 */ /* 0x044fe200078e02a2 */
[----:B------:R2:W-:Y:S04]  /*21050*/  STL.64 [R1+0x23e0], R118 ;  /* 0x0023e07601007387 */ /* 0x0005e80000100a00 */
[----:B------:R-:W-:Y:S01]  /*21060*/  STL.64 [R1+0x23e8], R152 ;  /* 0x0023e89801007387 */ /* 0x000fe20000100a00 */
[----:B-1----:R-:W-:-:S04]  /*21070*/  IMAD.WIDE R136, R252, 0x4, R78 ;  /* 0x00000004fc887825 */ /* 0x002fc800078e024e */
[C---:B--2---:R-:W-:Y:S01]  /*21080*/  IMAD.WIDE R118, R252.reuse, 0x4, R114 ;  /* 0x00000004fc767825 */ /* 0x044fe200078e0272 */
        /* <DEDUP_REMOVED lines=23> */
[----:B------:R-:W2:Y:S04]  /*21200*/  LDL.LU.64 R162, [R1+0x12f0] ;  /* 0x0012f00001a27983 */ /* 0x000ea80000300a00 */
[----:B-1----:R-:W2:Y:S04]  /*21210*/  LDL.LU.64 R78, [R1+0x12e8] ;  /* 0x0012e800014e7983 */ /* 0x002ea80000300a00 */
[----:B------:R-:W2:Y:S01]  /*21220*/  LDL.LU.64 R114, [R1+0x12e0] ;  /* 0x0012e00001727983 */ /* 0x000ea20000300a00 */
[----:B---3--:R-:W-:-:S05]  /*21230*/  IMAD.WIDE R112, R252, 0x4, R176 ;  /* 0x00000004fc707825 */ /* 0x008fca00078e02b0 */
[----:B------:R1:W-:Y:S01]  /*21240*/  STL.64 [R1+0x2468], R112 ;  /* 0x0024687001007387 */ /* 0x0003e20000100a00 */
[----:B----4-:R-:W-:-:S04]  /*21250*/  IMAD.WIDE R80, R252, 0x4, R174 ;  /* 0x00000004fc507825 */ /* 0x010fc800078e02ae */
[C---:B------:R-:W-:Y:S02]  /*21260*/  IMAD.WIDE R100, R252.reuse, 0x4, R54 ;  /* 0x00000004fc647825 */ /* 0x040fe400078e0236 */
[----:B------:R-:W3:Y:S04]  /*21270*/  LDL.LU.64 R54, [R1+0x12c0] ;  /* 0x0012c00001367983 */ /* 0x000ee80000300a00 */
[----:B------:R4:W-:Y:S01]  /*21280*/  STL.64 [R1+0x2470], R80 ;  /* 0x0024705001007387 */ /* 0x0009e20000100a00 */
[----:B-1----:R-:W-:-:S03]  /*21290*/  IMAD.WIDE R112, R252, 0x4, R170 ;  /* 0x00000004fc707825 */ /* 0x002fc600078e02aa */
[----:B------:R1:W-:Y:S01]  /*212a0*/  STL.64 [R1+0x2480], R100 ;  /* 0x0024806401007387 */ /* 0x0003e20000100a00 */
[----:B----4-:R-:W-:-:S04]  /*212b0*/  IMAD.WIDE R80, R252, 0x4, R172 ;  /* 0x00000004fc507825 */ /* 0x010fc800078e02ac */
[C---:B-1----:R-:W-:Y:S01]  /*212c0*/  IMAD.WIDE R100, R252.reuse, 0x4, R166 ;  /* 0x00000004fc647825 */ /* 0x042fe200078e02a6 */
[----:B------:R1:W-:Y:S04]  /*212d0*/  STL.64 [R1+0x2490], R80 ;  /* 0x0024905001007387 */ /* 0x0003e80000100a00 */
[----:B------:R-:W-:Y:S04]  /*212e0*/  STL.64 [R1+0x2498], R112 ;  /* 0x0024987001007387 */ /* 0x000fe80000100a00 */
[----:B------:R-:W4:Y:S01]  /*212f0*/  LDL.LU.64 R116, [R1+0x12b8] ;  /* 0x0012b80001747983 */ /* 0x000f220000300a00 */
[----:B-1----:R-:W-:-:S03]  /*21300*/  IMAD.WIDE R80, R252, 0x4, R164 ;  /* 0x00000004fc507825 */ /* 0x002fc600078e02a4 */
[----:B------:R-:W-:Y:S04]  /*21310*/  STL.64 [R1+0x24a8], R100 ;  /* 0x0024a86401007387 */ /* 0x000fe80000100a00 */
[----:B------:R-:W4:Y:S04]  /*21320*/  LDL.LU.64 R178, [R1+0x12b0] ;  /* 0x0012b00001b27983 */ /* 0x000f280000300a00 */
[----:B------:R1:W-:Y:S04]  /*21330*/  STL.64 [R1+0x24b8], R80 ;  /* 0x0024b85001007387 */ /* 0x0003e80000100a00 */
[----:B-1----:R-:W4:Y:S04]  /*21340*/  LDL.LU.64 R80, [R1+0x12a8] ;  /* 0x0012a80001507983 */ /* 0x002f280000300a00 */
[----:B------:R-:W4:Y:S04]  /*21350*/  LDL.LU.64 R100, [R1+0x12a0] ;  /* 0x0012a00001647983 */ /* 0x000f280000300a00 */
        /* <DEDUP_REMOVED lines=13> */
[----:B-1----:R-:W-:-:S04]  /*21430*/  IMAD.WIDE R152, R252, 0x4, R186 ;  /* 0x00000004fc987825 */ /* 0x002fc800078e02ba */
[C---:B------:R-:W-:Y:S01]  /*21440*/  IMAD.WIDE R184, R252.reuse, 0x4, R184 ;  /* 0x00000004fcb87825 */ /* 0x040fe200078e02b8 */
[----:B------:R1:W-:Y:S03]  /*21450*/  STL.64 [R1+0x24d0], R152 ;  /* 0x0024d09801007387 */ /* 0x0003e60000100a00 */
[C---:B--2---:R-:W-:Y:S01]  /*21460*/  IMAD.WIDE R136, R252.reuse, 0x4, R118 ;  /* 0x00000004fc887825 */ /* 0x044fe200078e0276 */
[----:B------:R-:W-:Y:S04]  /*21470*/  STL.64 [R1+0x24d8], R184 ;  /* 0x0024d8b801007387 */ /* 0x000fe80000100a00 */
[----:B------:R2:W-:Y:S01]  /*21480*/  STL.64 [R1+0x24e0], R136 ;  /* 0x0024e08801007387 */ /* 0x0005e20000100a00 */
[----:B------:R-:W-:-:S04]  /*21490*/  IMAD.WIDE R118, R252, 0x4, R160 ;  /* 0x00000004fc767825 */ /* 0x000fc800078e02a0 */
[----:B-1----:R-:W-:-:S04]  /*214a0*/  IMAD.WIDE R152, R252, 0x4, R158 ;  /* 0x00000004fc987825 */ /* 0x002fc800078e029e */
[C---:B------:R-:W-:Y:S01]  /*214b0*/  IMAD.WIDE R78, R252.reuse, 0x4, R78 ;  /* 0x00000004fc4e7825 */ /* 0x040fe200078e024e */
[----:B------:R-:W-:Y:S03]  /*214c0*/  STL.64 [R1+0x24e8], R152 ;  /* 0x0024e89801007387 */ /* 0x000fe60000100a00 */
[C---:B--2---:R-:W-:Y:S01]  /*214d0*/  IMAD.WIDE R136, R252.reuse, 0x4, R162 ;  /* 0x00000004fc887825 */ /* 0x044fe200078e02a2 */
[----:B------:R1:W-:Y:S04]  /*214e0*/  STL.64 [R1+0x24f8], R118 ;  /* 0x0024f87601007387 */ /* 0x0003e80000100a00 */
[----:B------:R-:W-:Y:S01]  /*214f0*/  STL.64 [R1+0x2500], R136 ;  /* 0x0025008801007387 */ /* 0x000fe20000100a00 */
[----:B------:R-:W-:-:S03]  /*21500*/  IMAD.WIDE R76, R252, 0x4, R76 ;  /* 0x00000004fc4c7825 */ /* 0x000fc600078e024c */
[----:B------:R2:W-:Y:S01]  /*21510*/  STL.64 [R1+0x2508], R78 ;  /* 0x0025084e01007387 */ /* 0x0005e20000100a00 */
[----:B-1----:R-:W-:-:S04]  /*21520*/  IMAD.WIDE R118, R252, 0x4, R114 ;  /* 0x00000004fc767825 */ /* 0x002fc800078e0272 */
[C---:B------:R-:W-:Y:S01]  /*21530*/  IMAD.WIDE R114, R252.reuse, 0x4, R156 ;  /* 0x00000004fc727825 */ /* 0x040fe200078e029c */
[----:B------:R-:W-:Y:S03]  /*21540*/  STL.64 [R1+0x2510], R118 ;  /* 0x0025107601007387 */ /* 0x000fe60000100a00 */
[C---:B--2---:R-:W-:Y:S01]  /*21550*/  IMAD.WIDE R78, R252.reuse, 0x4, R154 ;  /* 0x00000004fc4e7825 */ /* 0x044fe200078e029a */
[----:B------:R-:W-:Y:S04]  /*21560*/  STL.64 [R1+0x2518], R114 ;  /* 0x0025187201007387 */ /* 0x000fe80000100a00 */
[----:B------:R-:W-:Y:S04]  /*21570*/  STL.64 [R1+0x2520], R78 ;  /* 0x0025204e01007387 */ /* 0x000fe80000100a00 */
[----:B------:R-:W2:Y:S04]  /*21580*/  LDL.LU.64 R156, [R1+0x1250] ;  /* 0x00125000019c7983 */ /* 0x000ea80000300a00 */
[----:B------:R1:W-:Y:S04]  /*21590*/  STL.64 [R1+0x2528], R76 ;  /* 0x0025284c01007387 */ /* 0x0003e80000100a00 */
[----:B------:R-:W2:Y:S01]  /*215a0*/  LDL.LU.64 R154, [R1+0x1248] ;  /* 0x00124800019a7983 */ /* 0x000ea20000300a00 */
[----:B---3--:R-:W-:-:S05]  /*215b0*/  IMAD.WIDE R54, R252, 0x4, R54 ;  /* 0x00000004fc367825 */ /* 0x008fca00078e0236 */
[----:B------:R3:W-:Y:S04]  /*215c0*/  STL.64 [R1+0x2530], R54 ;  /* 0x0025303601007387 */ /* 0x0007e80000100a00 */
[----:B-1----:R-:W2:Y:S04]  /*215d0*/  LDL.LU.64 R76, [R1+0x1240] ;  /* 0x00124000014c7983 */ /* 0x002ea80000300a00 */
[----:B---3--:R-:W3:Y:S01]  /*215e0*/  LDL.LU.64 R54, [R1+0x1238] ;  /* 0x0012380001367983 */ /* 0x008ee20000300a00 */
[----:B----4-:R-:W-:-:S05]  /*215f0*/  IMAD.WIDE R78, R252, 0x4, R116 ;  /* 0x00000004fc4e7825 */ /* 0x010fca00078e0274 */
[----:B------:R1:W-:Y:S01]  /*21600*/  STL.64 [R1+0x2538], R78 ;  /* 0x0025384e01007387 */ /* 0x0003e20000100a00 */
[----:B------:R-:W-:-:S05]  /*21610*/  IMAD.WIDE R114, R252, 0x4, R178 ;  /* 0x00000004fc727825 */ /* 0x000fca00078e02b2 */
[----:B------:R-:W-:Y:S01]  /*21620*/  STL.64 [R1+0x2540], R114 ;  /* 0x0025407201007387 */ /* 0x000fe20000100a00 */
[----:B------:R-:W-:-:S04]  /*21630*/  IMAD.WIDE R80, R252, 0x4, R80 ;  /* 0x00000004fc507825 */ /* 0x000fc800078e0250 */
[C---:B-1----:R-:W-:Y:S01]  /*21640*/  IMAD.WIDE R78, R252.reuse, 0x4, R100 ;  /* 0x00000004fc4e7825 */ /* 0x042fe200078e0264 */
[----:B------:R1:W-:Y:S03]  /*21650*/  STL.64 [R1+0x2548], R80 ;  /* 0x0025485001007387 */ /* 0x0003e60000100a00 */
[C---:B------:R-:W-:Y:S01]  /*21660*/  IMAD.WIDE R100, R252.reuse, 0x4, R112 ;  /* 0x00000004fc647825 */ /* 0x040fe200078e0270 */
[----:B------:R4:W-:Y:S04]  /*21670*/  STL.64 [R1+0x2550], R78 ;  /* 0x0025504e01007387 */ /* 0x0009e80000100a00 */
[----:B------:R4:W-:Y:S01]  /*21680*/  STL.64 [R1+0x2558], R100 ;  /* 0x0025586401007387 */ /* 0x0009e20000100a00 */
[----:B-1----:R-:W-:-:S04]  /*21690*/  IMAD.WIDE R80, R252, 0x4, R180 ;  /* 0x00000004fc507825 */ /* 0x002fc800078e02b4 */
[C---:B----4-:R-:W-:Y:S01]  /*216a0*/  IMAD.WIDE R78, R252.reuse, 0x4, R182 ;  /* 0x00000004fc4e7825 */ /* 0x050fe200078e02b6 */
        /* <DEDUP_REMOVED lines=9> */
[----:B------:R-:W-:Y:S01]  /*21740*/  STL.64 [R1+0x2590], R100 ;  /* 0x0025906401007387 */ /* 0x000fe20000100a00 */
[----:B-1----:R-:W-:-:S03]  /*21750*/  IMAD.WIDE R80, R252, 0x4, R166 ;  /* 0x00000004fc507825 */ /* 0x002fc600078e02a6 */
[----:B------:R-:W3:Y:S01]  /*21760*/  LDL.LU.64 R158, [R1+0x1230] ;  /* 0x00123000019e7983 */ /* 0x000ee20000300a00 */
[----:B----4-:R-:W-:-:S03]  /*21770*/  IMAD.WIDE R78, R252, 0x4, R164 ;  /* 0x00000004fc4e7825 */ /* 0x010fc600078e02a4 */
        /* <DEDUP_REMOVED lines=16> */
[C---:B------:R-:W-:Y:S01]  /*21880*/  IMAD.WIDE R118, R252.reuse, 0x4, R154 ;  /* 0x00000004fc767825 */ /* 0x040fe200078e029a */
[----:B------:R-:W-:Y:S04]  /*21890*/  STL.64 [R1+0x25a8], R156 ;  /* 0x0025a89c01007387 */ /* 0x000fe80000100a00 */
[----:B------:R1:W-:Y:S04]  /*218a0*/  STL.64 [R1+0x25b0], R118 ;  /* 0x0025b07601007387 */ /* 0x0003e80000100a00 */
[----:B------:R-:W2:Y:S01]  /*218b0*/  LDL.LU.64 R186, [R1+0x11c0] ;  /* 0x0011c00001ba7983 */ /* 0x000ea20000300a00 */
[----:B------:R-:W-:-:S05]  /*218c0*/  IMAD.WIDE R76, R252, 0x4, R76 ;  /* 0x00000004fc4c7825 */ /* 0x000fca00078e024c */
[----:B------:R1:W-:Y:S01]  /*218d0*/  STL.64 [R1+0x25b8], R76 ;  /* 0x0025b84c01007387 */ /* 0x0003e20000100a00 */
[----:B---3--:R-:W-:-:S03]  /*218e0*/  IMAD.WIDE R54, R252, 0x4, R54 ;  /* 0x00000004fc367825 */ /* 0x008fc600078e0236 */
[----:B------:R-:W3:Y:S04]  /*218f0*/  LDL.LU.64 R184, [R1+0x11b8] ;  /* 0x0011b80001b87983 */ /* 0x000ee80000300a00 */
[----:B------:R1:W-:Y:S04]  /*21900*/  STL.64 [R1+0x25c8], R54 ;  /* 0x0025c83601007387 */ /* 0x0003e80000100a00 */
[----:B-1----:R-:W3:Y:S04]  /*21910*/  LDL.LU.64 R118, [R1+0x11b0] ;  /* 0x0011b00001767983 */ /* 0x002ee80000300a00 */
[----:B------:R-:W3:Y:S04]  /*21920*/  LDL.LU.64 R176, [R1+0x11a8] ;  /* 0x0011a80001b07983 */ /* 0x000ee80000300a00 */
        /* <DEDUP_REMOVED lines=8> */
[----:B------:R-:W3:Y:S01]  /*219b0*/  LDL.LU.64 R54, [R1+0x1160] ;  /* 0x0011600001367983 */ /* 0x000ee20000300a00 */
[----:B------:R-:W-:-:S05]  /*219c0*/  IMAD.WIDE R158, R252, 0x4, R158 ;  /* 0x00000004fc9e7825 */ /* 0x000fca00078e029e */
[----:B------:R1:W-:Y:S01]  /*219d0*/  STL.64 [R1+0x25d0], R158 ;  /* 0x0025d09e01007387 */ /* 0x0003e20000100a00 */
[----:B----4-:R-:W-:-:S04]  /*219e0*/  IMAD.WIDE R160, R252, 0x4, R160 ;  /* 0x00000004fca07825 */ /* 0x010fc800078e02a0 */
[C---:B------:R-:W-:Y:S01]  /*219f0*/  IMAD.WIDE R162, R252.reuse, 0x4, R162 ;  /* 0x00000004fca27825 */ /* 0x040fe200078e02a2 */
[----:B-1----:R-:W4:Y:S04]  /*21a00*/  LDL.LU.64 R158, [R1+0x5d38] ;  /* 0x005d3800019e7983 */ /* 0x002f280000300a00 */
[----:B------:R1:W-:Y:S01]  /*21a10*/  STL.64 [R1+0x25d8], R160 ;  /* 0x0025d8a001007387 */ /* 0x0003e20000100a00 */
[----:B------:R-:W-:-:S04]  /*21a20*/  IMAD.WIDE R78, R252, 0x4, R78 ;  /* 0x00000004fc4e7825 */ /* 0x000fc800078e024e */
[C---:B------:R-:W-:Y:S01]  /*21a30*/  IMAD.WIDE R114, R252.reuse, 0x4, R114 ;  /* 0x00000004fc727825 */ /* 0x040fe200078e0272 */
[----:B-1----:R-:W4:Y:S03]  /*21a40*/  LDL.LU.64 R160, [R1+0x5d30] ;  /* 0x005d300001a07983 */ /* 0x002f260000300a00 */
[C---:B------:R-:W-:Y:S01]  /*21a50*/  IMAD.WIDE R116, R252.reuse, 0x4, R116 ;  /* 0x00000004fc747825 */ /* 0x040fe200078e0274 */
[----:B------:R1:W-:Y:S03]  /*21a60*/  STL.64 [R1+0x25e0], R162 ;  /* 0x0025e0a201007387 */ /* 0x0003e60000100a00 */
[----:B------:R-:W-:-:S04]  /*21a70*/  IMAD.WIDE R178, R252, 0x4, R178 ;  /* 0x00000004fcb27825 */ /* 0x000fc800078e02b2 */
[C---:B------:R-:W-:Y:S01]  /*21a80*/  IMAD.WIDE R80, R252.reuse, 0x4, R80 ;  /* 0x00000004fc507825 */ /* 0x040fe200078e0250 */
[----:B-1----:R-:W4:Y:S04]  /*21a90*/  LDL.LU.64 R162, [R1+0x5d28] ;  /* 0x005d280001a27983 */ /* 0x002f280000300a00 */
[----:B------:R1:W-:Y:S01]  /*21aa0*/  STL.64 [R1+0x25e8], R78 ;  /* 0x0025e84e01007387 */ /* 0x0003e20000100a00 */
[----:B------:R-:W-:-:S04]  /*21ab0*/  IMAD.WIDE R100, R252, 0x4, R100 ;  /* 0x00000004fc647825 */ /* 0x000fc800078e0264 */
[C---:B------:R-:W-:Y:S01]  /*21ac0*/  IMAD.WIDE R152, R252.reuse, 0x4, R152 ;  /* 0x00000004fc987825 */ /* 0x040fe200078e0298 */
[----:B-1----:R-:W4:Y:S04]  /*21ad0*/  LDL.LU.64 R78, [R1+0x5d20] ;  /* 0x005d2000014e7983 */ /* 0x002f280000300a00 */
[----:B------:R1:W-:Y:S01]  /*21ae0*/  STL.64 [R1+0x25f0], R114 ;  /* 0x0025f07201007387 */ /* 0x0003e20000100a00 */
[----:B------:R-:W-:-:S03]  /*21af0*/  IMAD.WIDE R136, R252, 0x4, R136 ;  /* 0x00000004fc887825 */ /* 0x000fc600078e0288 */
        /* <DEDUP_REMOVED lines=9> */
[----:B-1----:R-:W4:Y:S04]  /*21b90*/  LDL.LU.64 R100, [R1+0x5cf8] ;  /* 0x005cf80001647983 */ /* 0x002f280000300a00 */
[----:B------:R1:W-:Y:S04]  /*21ba0*/  STL.64 [R1+0x2618], R152 ;  /* 0x0026189801007387 */ /* 0x0003e80000100a00 */
[----:B------:R-:W-:Y:S04]  /*21bb0*/  STL.64 [R1+0x2628], R136 ;  /* 0x0026288801007387 */ /* 0x000fe80000100a00 */
[----:B------:R2:W-:Y:S01]  /*21bc0*/  STL.64 [R1+0x2630], R112 ;  /* 0x0026307001007387 */ /* 0x0005e20000100a00 */
[----:B-1----:R-:W-:-:S03]  /*21bd0*/  IMAD.WIDE R152, R252, 0x4, R180 ;  /* 0x00000004fc987825 */ /* 0x002fc600078e02b4 */
[----:B--2---:R-:W2:Y:S04]  /*21be0*/  LDL.LU.64 R112, [R1+0x1158] ;  /* 0x0011580001707983 */ /* 0x004ea80000300a00 */
[----:B------:R1:W-:Y:S04]  /*21bf0*/  STL.64 [R1+0x2638], R152 ;  /* 0x0026389801007387 */ /* 0x0003e80000100a00 */
[----:B------:R-:W4:Y:S01]  /*21c00*/  LDL.LU.64 R180, [R1+0x1150] ;  /* 0x0011500001b47983 */ /* 0x000f220000300a00 */
[----:B------:R-:W-:-:S05]  /*21c10*/  IMAD.WIDE R136, R252, 0x4, R182 ;  /* 0x00000004fc887825 */ /* 0x000fca00078e02b6 */
[----:B------:R1:W-:Y:S02]  /*21c20*/  STL.64 [R1+0x2640], R136 ;  /* 0x0026408801007387 */ /* 0x0003e40000100a00 */
[C---:B-1----:R-:W-:Y:S02]  /*21c30*/  IMAD.WIDE R152, R252.reuse, 0x4, R186 ;  /* 0x00000004fc987825 */ /* 0x042fe400078e02ba */
[----:B------:R-:W4:Y:S04]  /*21c40*/  LDL.LU.64 R182, [R1+0x1148] ;  /* 0x0011480001b67983 */ /* 0x000f280000300a00 */
[----:B------:R-:W4:Y:S04]  /*21c50*/  LDL.LU.64 R136, [R1+0x1140] ;  /* 0x0011400001887983 */ /* 0x000f280000300a00 */
[----:B------:R1:W-:Y:S01]  /*21c60*/  STL.64 [R1+0x2648], R152 ;  /* 0x0026489801007387 */ /* 0x0003e20000100a00 */
[----:B---3--:R-:W-:-:S04]  /*21c70*/  IMAD.WIDE R186, R252, 0x4, R184 ;  /* 0x00000004fcba7825 */ /* 0x008fc800078e02b8 */
[C---:B------:R-:W-:Y:S01]  /*21c80*/  IMAD.WIDE R184, R252.reuse, 0x4, R118 ;  /* 0x00000004fcb87825 */ /* 0x040fe200078e0276 */
[----:B------:R-:W-:Y:S03]  /*21c90*/  STL.64 [R1+0x2650], R186 ;  /* 0x002650ba01007387 */ /* 0x000fe60000100a00 */
[C---:B-1----:R-:W-:Y:S01]  /*21ca0*/  IMAD.WIDE R152, R252.reuse, 0x4, R176 ;  /* 0x00000004fc987825 */ /* 0x042fe200078e02b0 */
[----:B------:R-:W-:Y:S03]  /*21cb0*/  STL.64 [R1+0x2658], R184 ;  /* 0x002658b801007387 */ /* 0x000fe60000100a00 */
[C---:B------:R-:W-:Y:S01]  /*21cc0*/  IMAD.WIDE R118, R252.reuse, 0x4, R174 ;  /* 0x00000004fc767825 */ /* 0x040fe200078e02ae */
[----:B------:R1:W-:Y:S03]  /*21cd0*/  STL.64 [R1+0x2660], R152 ;  /* 0x0026609801007387 */ /* 0x0003e60000100a00 */
[C---:B------:R-:W-:Y:S01]  /*21ce0*/  IMAD.WIDE R172, R252.reuse, 0x4, R172 ;  /* 0x00000004fcac7825 */ /* 0x040fe200078e02ac */
[----:B------:R3:W-:Y:S04]  /*21cf0*/  STL.64 [R1+0x2668], R118 ;  /* 0x0026687601007387 */ /* 0x0007e80000100a00 */
[----:B------:R-:W-:Y:S01]  /*21d00*/  STL.64 [R1+0x2670], R172 ;  /* 0x002670ac01007387 */ /* 0x000fe20000100a00 */
[----:B-1----:R-:W-:-:S04]  /*21d10*/  IMAD.WIDE R152, R252, 0x4, R170 ;  /* 0x00000004fc987825 */ /* 0x002fc800078e02aa */
[C---:B---3--:R-:W-:Y:S01]  /*21d20*/  IMAD.WIDE R118, R252.reuse, 0x4, R166 ;  /* 0x00000004fc767825 */ /* 0x048fe200078e02a6 */
[----:B------:R1:W-:Y:S03]  /*21d30*/  STL.64 [R1+0x2678], R152 ;  /* 0x0026789801007387 */ /* 0x0003e60000100a00 */
[C---:B------:R-:W-:Y:S01]  /*21d40*/  IMAD.WIDE R164, R252.reuse, 0x4, R164 ;  /* 0x00000004fca47825 */ /* 0x040fe200078e02a4 */
[----:B------:R3:W-:Y:S04]  /*21d50*/  STL.64 [R1+0x2680], R118 ;  /* 0x0026807601007387 */ /* 0x0007e80000100a00 */
[----:B------:R3:W-:Y:S01]  /*21d60*/  STL.64 [R1+0x2688], R164 ;  /* 0x002688a401007387 */ /* 0x0007e20000100a00 */
[----:B-1----:R-:W-:-:S04]  /*21d70*/  IMAD.WIDE R152, R252, 0x4, R156 ;  /* 0x00000004fc987825 */ /* 0x002fc800078e029c */
[C---:B---3--:R-:W-:Y:S01]  /*21d80*/  IMAD.WIDE R118, R252.reuse, 0x4, R154 ;  /* 0x00000004fc767825 */ /* 0x048fe200078e029a */
[----:B------:R-:W-:Y:S03]  /*21d90*/  STL.64 [R1+0x2698], R152 ;  /* 0x0026989801007387 */ /* 0x000fe60000100a00 */
[C---:B------:R-:W-:Y:S01]  /*21da0*/  IMAD.WIDE R76, R252.reuse, 0x4, R76 ;  /* 0x00000004fc4c7825 */ /* 0x040fe200078e024c */
[----:B------:R-:W-:Y:S03]  /*21db0*/  STL.64 [R1+0x26a0], R118 ;  /* 0x0026a07601007387 */ /* 0x000fe60000100a00 */
[C---:B------:R-:W-:Y:S01]  /*21dc0*/  IMAD.WIDE R54, R252.reuse, 0x4, R54 ;  /* 0x00000004fc367825 */ /* 0x040fe200078e0236 */
[----:B------:R-:W3:Y:S04]  /*21dd0*/  LDL.LU.64 R176, [R1+0x10f0] ;  /* 0x0010f00001b07983 */ /* 0x000ee80000300a00 */
[----:B------:R-:W-:Y:S04]  /*21de0*/  STL.64 [R1+0x26a8], R76 ;  /* 0x0026a84c01007387 */ /* 0x000fe80000100a00 */
[----:B------:R-:W3:Y:S04]  /*21df0*/  LDL.LU.64 R174, [R1+0x10e8] ;  /* 0x0010e80001ae7983 */ /* 0x000ee80000300a00 */
[----:B------:R1:W-:Y:S04]  /*21e00*/  STL.64 [R1+0x26b0], R54 ;  /* 0x0026b03601007387 */ /* 0x0003e80000100a00 */
[----:B------:R-:W3:Y:S04]  /*21e10*/  LDL.LU.64 R172, [R1+0x10e0] ;  /* 0x0010e00001ac7983 */ /* 0x000ee80000300a00 */
[----:B------:R-:W3:Y:S04]  /*21e20*/  LDL.LU.64 R170, [R1+0x10d8] ;  /* 0x0010d80001aa7983 */ /* 0x000ee80000300a00 */
[----:B------:R-:W3:Y:S04]  /*21e30*/  LDL.LU.64 R166, [R1+0x10d0] ;  /* 0x0010d00001a67983 */ /* 0x000ee80000300a00 */
[----:B------:R-:W3:Y:S04]  /*21e40*/  LDL.LU.64 R164, [R1+0x10c8] ;  /* 0x0010c80001a47983 */ /* 0x000ee80000300a00 */
[----:B-1----:R-:W3:Y:S04]  /*21e50*/  LDL.LU.64 R54, [R1+0x10c0] ;  /* 0x0010c00001367983 */ /* 0x002ee80000300a00 */
[----:B------:R-:W3:Y:S04]  /*21e60*/  LDL.LU.64 R152, [R1+0x10b8] ;  /* 0x0010b80001987983 */ /* 0x000ee80000300a00 */
        /* <DEDUP_REMOVED lines=8> */
[----:B----4-:R-:W-:-:S03]  /*21ef0*/  IMAD.WIDE R180, R252, 0x4, R180 ;  /* 0x00000004fcb47825 */ /* 0x010fc600078e02b4 */
[----:B-1----:R-:W2:Y:S04]  /*21f00*/  LDL.LU.64 R112, [R1+0x5cf0] ;  /* 0x005cf00001707983 */ /* 0x002ea80000300a00 */
[----:B------:R1:W-:Y:S04]  /*21f10*/  STL.64 [R1+0x26c0], R180 ;  /* 0x0026c0b401007387 */ /* 0x0003e80000100a00 */
[----:B-1----:R-:W4:Y:S01]  /*21f20*/  LDL.LU.64 R180, [R1+0x5ce8] ;  /* 0x005ce80001b47983 */ /* 0x002f220000300a00 */
[----:B------:R-:W-:-:S04]  /*21f30*/  IMAD.WIDE R182, R252, 0x4, R182 ;  /* 0x00000004fcb67825 */ /* 0x000fc800078e02b6 */
[C---:B------:R-:W-:Y:S01]  /*21f40*/  IMAD.WIDE R136, R252.reuse, 0x4, R136 ;  /* 0x00000004fc887825 */ /* 0x040fe200078e0288 */
[----:B------:R1:W-:Y:S04]  /*21f50*/  STL.64 [R1+0x26c8], R182 ;  /* 0x0026c8b601007387 */ /* 0x0003e80000100a00 */
[----:B-1----:R-:W2:Y:S04]  /*21f60*/  LDL.LU.64 R182, [R1+0x5ce0] ;  /* 0x005ce00001b67983 */ /* 0x002ea80000300a00 */
[----:B------:R4:W-:Y:S01]  /*21f70*/  STL.64 [R1+0x26d0], R136 ;  /* 0x0026d08801007387 */ /* 0x0009e20000100a00 */
[----:B------:R-:W-:-:S04]  /*21f80*/  IMAD.WIDE R178, R252, 0x4, R178 ;  /* 0x00000004fcb27825 */ /* 0x000fc800078e02b2 */
[----:B------:R-:W-:-:S04]  /*21f90*/  IMAD.WIDE R116, R252, 0x4, R116 ;  /* 0x00000004fc747825 */ /* 0x000fc800078e0274 */
[----:B---3--:R-:W-:-:S04]  /*21fa0*/  IMAD.WIDE R176, R252, 0x4, R176 ;  /* 0x00000004fcb07825 */ /* 0x008fc800078e02b0 */
[----:B------:R-:W-:-:S04]  /*21fb0*/  IMAD.WIDE R174, R252, 0x4, R174 ;  /* 0x00000004fcae7825 */ /* 0x000fc800078e02ae */
[----:B------:R-:W-:-:S04]  /*21fc0*/  IMAD.WIDE R172, R252, 0x4, R172 ;  /* 0x00000004fcac7825 */ /* 0x000fc800078e02ac */
[----:B------:R-:W-:-:S04]  /*21fd0*/  IMAD.WIDE R170, R252, 0x4, R170 ;  /* 0x00000004fcaa7825 */ /* 0x000fc800078e02aa */
[----:B------:R-:W-:-:S04]  /*21fe0*/  IMAD.WIDE R166, R252, 0x4, R166 ;  /* 0x00000004fca67825 */ /* 0x000fc800078e02a6 */
[----:B------:R-:W-:-:S04]  /*21ff0*/  IMAD.WIDE R164, R252, 0x4, R164 ;  /* 0x00000004fca47825 */ /* 0x000fc800078e02a4 */
[----:B------:R-:W-:-:S04]  /*22000*/  IMAD.WIDE R54, R252, 0x4, R54 ;  /* 0x00000004fc367825 */ /* 0x000fc800078e0236 */
[C---:B----4-:R-:W-:Y:S02]  /*22010*/  IMAD.WIDE R136, R252.reuse, 0x4, R180 ;  /* 0x00000004fc887825 */ /* 0x050fe400078e02b4 */
[----:B------:R-:W3:Y:S04]  /*22020*/  LDL.LU.64 R180, [R1+0x5cd8] ;  /* 0x005cd80001b47983 */ /* 0x000ee80000300a00 */
[----:B------:R2:W-:Y:S02]  /*22030*/  STL.64 [R1+0x1138], R136 ;  /* 0x0011388801007387 */ /* 0x0005e40000100a00 */
[----:B--2---:R-:W-:-:S04]  /*22040*/  IMAD.WIDE R136, R252, 0x4, R112 ;  /* 0x00000004fc887825 */ /* 0x004fc800078e0270 */
[C---:B------:R-:W-:Y:S01]  /*22050*/  IMAD.WIDE R112, R252.reuse, 0x4, R100 ;  /* 0x00000004fc707825 */ /* 0x040fe200078e0264 */
[----:B------:R1:W-:Y:S03]  /*22060*/  STL.64 [R1+0x1128], R136 ;  /* 0x0011288801007387 */ /* 0x0003e60000100a00 */
[C---:B------:R-:W-:Y:S01]  /*22070*/  IMAD.WIDE R100, R252.reuse, 0x4, R80 ;  /* 0x00000004fc647825 */ /* 0x040fe200078e0250 */
[----:B-1----:R-:W2:Y:S04]  /*22080*/  LDL.LU.64 R136, [R1+0x1078] ;  /* 0x0010780001887983 */ /* 0x002ea80000300a00 */
[----:B------:R-:W-:Y:S04]  /*22090*/  STL.64 [R1+0x1120], R112 ;  /* 0x0011207001007387 */ /* 0x000fe80000100a00 */
[----:B------:R-:W4:Y:S04]  /*220a0*/  LDL.LU.64 R80, [R1+0x1070] ;  /* 0x0010700001507983 */ /* 0x000f280000300a00 */
[----:B------:R1:W-:Y:S04]  /*220b0*/  STL.64 [R1+0x1118], R100 ;  /* 0x0011186401007387 */ /* 0x0003e80000100a00 */
[----:B-1----:R-:W3:Y:S04]  /*220c0*/  LDL.LU.64 R100, [R1+0x1068] ;  /* 0x0010680001647983 */ /* 0x002ee80000300a00 */
[----:B------:R-:W3:Y:S04]  /*220d0*/  LDL.LU.64 R112, [R1+0x1060] ;  /* 0x0010600001707983 */ /* 0x000ee80000300a00 */
[----:B------:R1:W-:Y:S04]  /*220e0*/  STL.64 [R1+0x1108], R178 ;  /* 0x001108b201007387 */ /* 0x0003e80000100a00 */
[----:B-1----:R-:W3:Y:S04]  /*220f0*/  LDL.LU.64 R178, [R1+0x5cd0] ;  /* 0x005cd00001b27983 */ /* 0x002ee80000300a00 */
[----:B------:R1:W-:Y:S02]  /*22100*/  STL.64 [R1+0x1100], R116 ;  /* 0x0011007401007387 */ /* 0x0003e40000100a00 */
[----:B-1----:R-:W-:-:S02]  /*22110*/  IMAD.WIDE R116, R252, 0x4, R114 ;  /* 0x00000004fc747825 */ /* 0x002fc400078e0272 */
[----:B------:R-:W3:Y:S04]  /*22120*/  LDL.LU.64 R114, [R1+0x1058] ;  /* 0x0010580001727983 */ /* 0x000ee80000300a00 */
[----:B------:R1:W-:Y:S04]  /*22130*/  STL.64 [R1+0x10f8], R116 ;  /* 0x0010f87401007387 */ /* 0x0003e80000100a00 */
[----:B-1----:R-:W3:Y:S04]  /*22140*/  LDL.LU.64 R116, [R1+0x1050] ;  /* 0x0010500001747983 */ /* 0x002ee80000300a00 */
        /* <DEDUP_REMOVED lines=13> */
[----:B-1----:R-:W3:Y:S01]  /*22220*/  LDL.LU.64 R54, [R1+0x5c98] ;  /* 0x005c980001367983 */ /* 0x002ee20000300a00 */
[----:B------:R-:W-:-:S05]  /*22230*/  IMAD.WIDE R152, R252, 0x4, R152 ;  /* 0x00000004fc987825 */ /* 0x000fca00078e0298 */
[----:B------:R1:W-:Y:S01]  /*22240*/  STL.64 [R1+0x10b8], R152 ;  /* 0x0010b89801007387 */ /* 0x0003e20000100a00 */
[----:B------:R-:W-:-:S04]  /*22250*/  IMAD.WIDE R76, R252, 0x4, R76 ;  /* 0x00000004fc4c7825 */ /* 0x000fc800078e024c */
[----:B-1----:R-:W-:-:S04]  /*22260*/  IMAD.WIDE R152, R252, 0x4, R186 ;  /* 0x00000004fc987825 */ /* 0x002fc800078e02ba */
[C---:B------:R-:W-:Y:S01]  /*22270*/  IMAD.WIDE R186, R252.reuse, 0x4, R184 ;  /* 0x00000004fcba7825 */ /* 0x040fe200078e02b8 */
[----:B------:R1:W-:Y:S03]  /*22280*/  STL.64 [R1+0x10b0], R152 ;  /* 0x0010b09801007387 */ /* 0x0003e60000100a00 */
[C---:B------:R-:W-:Y:S01]  /*22290*/  IMAD.WIDE R184, R252.reuse, 0x4, R118 ;  /* 0x00000004fcb87825 */ /* 0x040fe200078e0276 */
[----:B------:R-:W-:Y:S03]  /*222a0*/  STL.64 [R1+0x10a8], R186 ;  /* 0x0010a8ba01007387 */ /* 0x000fe60000100a00 */
[C---:B------:R-:W-:Y:S01]  /*222b0*/  IMAD.WIDE R118, R252.reuse, 0x4, R154 ;  /* 0x00000004fc767825 */ /* 0x040fe200078e029a */
[----:B------:R-:W-:Y:S03]  /*222c0*/  STL.64 [R1+0x10a0], R184 ;  /* 0x0010a0b801007387 */ /* 0x000fe60000100a00 */
[----:B-1----:R-:W-:-:S05]  /*222d0*/  IMAD.WIDE R152, R252, 0x4, R156 ;  /* 0x00000004fc987825 */ /* 0x002fca00078e029c */
[----:B------:R2:W-:Y:S04]  /*222e0*/  STL.64 [R1+0x1098], R152 ;  /* 0x0010989801007387 */ /* 0x0005e80000100a00 */
[----:B------:R-:W-:Y:S04]  /*222f0*/  STL.64 [R1+0x1090], R118 ;  /* 0x0010907601007387 */ /* 0x000fe80000100a00 */
[----:B------:R-:W3:Y:S04]  /*22300*/  LDL.LU.64 R156, [R1+0x1010] ;  /* 0x00101000019c7983 */ /* 0x000ee80000300a00 */
[----:B------:R1:W-:Y:S04]  /*22310*/  STL.64 [R1+0x1088], R76 ;  /* 0x0010884c01007387 */ /* 0x0003e80000100a00 */
[----:B------:R-:W3:Y:S01]  /*22320*/  LDL.LU.64 R154, [R1+0x1008] ;  /* 0x00100800019a7983 */ /* 0x000ee20000300a00 */
[----:B--2---:R-:W-:-:S04]  /*22330*/  IMAD.WIDE R152, R252, 0x4, R136 ;  /* 0x00000004fc987825 */ /* 0x004fc800078e0288 */
[----:B----4-:R-:W-:-:S04]  /*22340*/  IMAD.WIDE R136, R252, 0x4, R80 ;  /* 0x00000004fc887825 */ /* 0x010fc800078e0250 */
[----:B---3--:R-:W-:-:S04]  /*22350*/  IMAD.WIDE R100, R252, 0x4, R100 ;  /* 0x00000004fc647825 */ /* 0x008fc800078e0264 */
[----:B------:R-:W-:-:S04]  /*22360*/  IMAD.WIDE R80, R252, 0x4, R112 ;  /* 0x00000004fc507825 */ /* 0x000fc800078e0270 */
[----:B------:R-:W-:-:S04]  /*22370*/  IMAD.WIDE R112, R252, 0x4, R78 ;  /* 0x00000004fc707825 */ /* 0x000fc800078e024e */
[----:B------:R-:W-:-:S04]  /*22380*/  IMAD.WIDE R114, R252, 0x4, R114 ;  /* 0x00000004fc727825 */ /* 0x000fc800078e0272 */
[----:B------:R-:W-:-:S05]  /*22390*/  IMAD.WIDE R54, R252, 0x4, R54 ;  /* 0x00000004fc367825 */ /* 0x000fca00078e0236 */
[----:B------:R2:W-:Y:S04]  /*223a0*/  STL.64 [R1+0x1080], R54 ;  /* 0x0010803601007387 */ /* 0x0005e80000100a00 */
[----:B-1----:R-:W3:Y:S04]  /*223b0*/  LDL.LU.64 R76, [R1+0x1000] ;  /* 0x00100000014c7983 */ /* 0x002ee80000300a00 */
[----:B------:R-:W4:Y:S04]  /*223c0*/  LDL.LU.64 R186, [R1+0xff8] ;  /* 0x000ff80001ba7983 */ /* 0x000f280000300a00 */
[----:B------:R-:W4:Y:S04]  /*223d0*/  LDL.LU.64 R184, [R1+0xff0] ;  /* 0x000ff00001b87983 */ /* 0x000f280000300a00 */
[----:B------:R-:W4:Y:S04]  /*223e0*/  LDL.LU.64 R118, [R1+0xfe8] ;  /* 0x000fe80001767983 */ /* 0x000f280000300a00 */
[----:B--2---:R-:W2:Y:S04]  /*223f0*/  LDL.LU.64 R54, [R1+0xfe0] ;  /* 0x000fe00001367983 */ /* 0x004ea80000300a00 */
[----:B------:R1:W-:Y:S04]  /*22400*/  STL.64 [R1+0x1078], R152 ;  /* 0x0010789801007387 */ /* 0x0003e80000100a00 */
[----:B------:R1:W-:Y:S04]  /*22410*/  STL.64 [R1+0x1070], R136 ;  /* 0x0010708801007387 */ /* 0x0003e80000100a00 */
[----:B-1----:R-:W2:Y:S04]  /*22420*/  LDL.LU.64 R152, [R1+0xfd8] ;  /* 0x000fd80001987983 */ /* 0x002ea80000300a00 */
[----:B------:R1:W-:Y:S04]  /*22430*/  STL.64 [R1+0x1068], R100 ;  /* 0x0010686401007387 */ /* 0x0003e80000100a00 */
[----:B------:R-:W2:Y:S04]  /*22440*/  LDL.LU.64 R136, [R1+0xfd0] ;  /* 0x000fd00001887983 */ /* 0x000ea80000300a00 */
[----:B------:R1:W-:Y:S04]  /*22450*/  STL.64 [R1+0x1060], R80 ;  /* 0x0010605001007387 */ /* 0x0003e80000100a00 */
[----:B-1----:R-:W2:Y:S04]  /*22460*/  LDL.LU.64 R100, [R1+0xfc8] ;  /* 0x000fc80001647983 */ /* 0x002ea80000300a00 */
[----:B------:R-:W-:Y:S01]  /*22470*/  STL.64 [R1+0x1058], R114 ;  /* 0x0010587201007387 */ /* 0x000fe20000100a00 */
[----:B------:R-:W-:-:S03]  /*22480*/  IMAD.WIDE R80, R252, 0x4, R116 ;  /* 0x00000004fc507825 */ /* 0x000fc600078e0274 */
[----:B------:R-:W2:Y:S04]  /*22490*/  LDL.LU.64 R78, [R1+0xfc0] ;  /* 0x000fc000014e7983 */ /* 0x000ea80000300a00 */
[----:B------:R1:W-:Y:S04]  /*224a0*/  STL.64 [R1+0x1050], R80 ;  /* 0x0010505001007387 */ /* 0x0003e80000100a00 */
[----:B-1----:R-:W2:Y:S04]  /*224b0*/  LDL.LU.64 R80, [R1+0xfb8] ;  /* 0x000fb80001507983 */ /* 0x002ea80000300a00 */
[----:B------:R1:W-:Y:S04]  /*224c0*/  STL.64 [R1+0x1048], R112 ;  /* 0x0010487001007387 */ /* 0x0003e80000100a00 */
[----:B-1----:R-:W2:Y:S04]  /*224d0*/  LDL.LU.64 R112, [R1+0xfb0] ;  /* 0x000fb00001707983 */ /* 0x002ea80000300a00 */
[----:B------:R-:W2:Y:S04]  /*224e0*/  LDL.LU.64 R114, [R1+0xfa8] ;  /* 0x000fa80001727983 */ /* 0x000ea80000300a00 */
[----:B------:R-:W2:Y:S01]  /*224f0*/  LDL.LU.64 R116, [R1+0xfa0] ;  /* 0x000fa00001747983 */ /* 0x000ea20000300a00 */
[----:B------:R-:W-:-:S04]  /*22500*/  IMAD.WIDE R162, R252, 0x4, R162 ;  /* 0x00000004fca27825 */ /* 0x000fc800078e02a2 */
[C---:B------:R-:W-:Y:S01]  /*22510*/  IMAD.WIDE R160, R252.reuse, 0x4, R160 ;  /* 0x00000004fca07825 */ /* 0x040fe200078e02a0 */
[----:B------:R1:W-:Y:S03]  /*22520*/  STL.64 [R1+0x1040], R162 ;  /* 0x001040a201007387 */ /* 0x0003e60000100a00 */
[----:B------:R-:W-:-:S04]  /*22530*/  IMAD.WIDE R158, R252, 0x4, R158 ;  /* 0x00000004fc9e7825 */ /* 0x000fc800078e029e */
[C---:B------:R-:W-:Y:S01]  /*22540*/  IMAD.WIDE R84, R252.reuse, 0x4, R84 ;  /* 0x00000004fc547825 */ /* 0x040fe200078e0254 */
[----:B-1----:R-:W2:Y:S04]  /*22550*/  LDL.LU.64 R162, [R1+0x5c90] ;  /* 0x005c900001a27983 */ /* 0x002ea80000300a00 */
[----:B------:R1:W-:Y:S01]  /*22560*/  STL.64 [R1+0x1038], R160 ;  /* 0x001038a001007387 */ /* 0x0003e20000100a00 */
[----:B------:R-:W-:-:S03]  /*22570*/  IMAD.WIDE R156, R252, 0x4, R156 ;  /* 0x00000004fc9c7825 */ /* 0x000fc600078e029c */
[----:B-1----:R-:W2:Y:S04]  /*22580*/  LDL.LU.64 R160, [R1+0x5c88] ;  /* 0x005c880001a07983 */ /* 0x002ea80000300a00 */
[----:B------:R1:W-:Y:S01]  /*22590*/  STL.64 [R1+0x1030], R158 ;  /* 0x0010309e01007387 */ /* 0x0003e20000100a00 */
[----:B------:R-:W-:-:S03]  /*225a0*/  IMAD.WIDE R154, R252, 0x4, R154 ;  /* 0x00000004fc9a7825 */ /* 0x000fc600078e029a */
[----:B-1----:R-:W2:Y:S04]  /*225b0*/  LDL.LU.64 R158, [R1+0x5c80] ;  /* 0x005c8000019e7983 */ /* 0x002ea80000300a00 */
[----:B------:R1:W-:Y:S02]  /*225c0*/  STL.64 [R1+0x1028], R84 ;  /* 0x0010285401007387 */ /* 0x0003e40000100a00 */
[----:B-1----:R-:W-:-:S04]  /*225d0*/  IMAD.WIDE R84, R252, 0x4, R26 ;  /* 0x00000004fc547825 */ /* 0x002fc800078e021a */
[C---:B------:R-:W-:Y:S01]  /*225e0*/  IMAD.WIDE R26, R252.reuse, 0x4, R24 ;  /* 0x00000004fc1a7825 */ /* 0x040fe200078e0218 */
[----:B------:R1:W-:Y:S04]  /*225f0*/  STL.64 [R1+0x1020], R84 ;  /* 0x0010205401007387 */ /* 0x0003e80000100a00 */
[----:B-1----:R-:W2:Y:S04]  /*22600*/  LDL.LU.64 R84, [R1+0xf80] ;  /* 0x000f800001547983 */ /* 0x002ea80000300a00 */
[----:B------:R-:W2:Y:S04]  /*22610*/  LDL.LU.64 R24, [R1+0xf78] ;  /* 0x000f780001187983 */ /* 0x000ea80000300a00 */
[----:B------:R1:W-:Y:S04]  /*22620*/  STL.64 [R1+0x1018], R26 ;  /* 0x0010181a01007387 */ /* 0x0003e80000100a00 */
[----:B-1----:R-:W2:Y:S04]  /*22630*/  LDL.LU.64 R26, [R1+0xf70] ;  /* 0x000f7000011a7983 */ /* 0x002ea80000300a00 */
[----:B------:R1:W-:Y:S04]  /*22640*/  STL.64 [R1+0x1010], R156 ;  /* 0x0010109c01007387 */ /* 0x0003e80000100a00 */
[----:B-1----:R-:W2:Y:S04]  /*22650*/  LDL.LU.64 R156, [R1+0x5c78] ;  /* 0x005c7800019c7983 */ /* 0x002ea80000300a00 */
[----:B------:R1:W-:Y:S04]  /*22660*/  STL.64 [R1+0x1008], R154 ;  /* 0x0010089a01007387 */ /* 0x0003e80000100a00 */
[----:B-1----:R-:W2:Y:S01]  /*22670*/  LDL.LU.64 R154, [R1+0x5c70] ;  /* 0x005c7000019a7983 */ /* 0x002ea20000300a00 */
[----:B---3--:R-:W-:-:S04]  /*22680*/  IMAD.WIDE R76, R252, 0x4, R76 ;  /* 0x00000004fc4c7825 */ /* 0x008fc800078e024c */
[C---:B----4-:R-:W-:Y:S01]  /*22690*/  IMAD.WIDE R186, R252.reuse, 0x4, R186 ;  /* 0x00000004fcba7825 */ /* 0x050fe200078e02ba */
[----:B------:R1:W-:Y:S04]  /*226a0*/  STL.64 [R1+0x1000], R76 ;  /* 0x0010004c01007387 */ /* 0x0003e80000100a00 */
[----:B-1----:R-:W3:Y:S04]  /*226b0*/  LDL.LU.64 R76, [R1+0x5c68] ;  /* 0x005c6800014c7983 */ /* 0x002ee80000300a00 */
[----:B------:R1:W-:Y:S02]  /*226c0*/  STL.64 [R1+0xff8], R186 ;  /* 0x000ff8ba01007387 */ /* 0x0003e40000100a00 */
[----:B-1----:R-:W-:-:S04]  /*226d0*/  IMAD.WIDE R186, R252, 0x4, R184 ;  /* 0x00000004fcba7825 */ /* 0x002fc800078e02b8 */
[C---:B------:R-:W-:Y:S01]  /*226e0*/  IMAD.WIDE R184, R252.reuse, 0x4, R118 ;  /* 0x00000004fcb87825 */ /* 0x040fe200078e0276 */
[----:B------:R1:W-:Y:S03]  /*226f0*/  STL.64 [R1+0xff0], R186 ;  /* 0x000ff0ba01007387 */ /* 0x0003e60000100a00 */
[C---:B--2---:R-:W-:Y:S02]  /*22700*/  IMAD.WIDE R118, R252.reuse, 0x4, R54 ;  /* 0x00000004fc767825 */ /* 0x044fe400078e0236 */
[----:B------:R-:W2:Y:S02]  /*22710*/  LDL.LU.64 R54, [R1+0xf30] ;  /* 0x000f300001367983 */ /* 0x000ea40000300a00 */
[C---:B------:R-:W-:Y:S02]  /*22720*/  IMAD.WIDE R152, R252.reuse, 0x4, R152 ;  /* 0x00000004fc987825 */ /* 0x040fe400078e0298 */
[----:B------:R4:W-:Y:S02]  /*22730*/  STL.64 [R1+0xfe8], R184 ;  /* 0x000fe8b801007387 */ /* 0x0009e40000100a00 */
[----:B------:R-:W-:-:S02]  /*22740*/  IMAD.WIDE R136, R252, 0x4, R136 ;  /* 0x00000004fc887825 */ /* 0x000fc400078e0288 */
[----:B-1----:R-:W3:Y:S02]  /*22750*/  LDL.LU.64 R186, [R1+0xf28] ;  /* 0x000f280001ba7983 */ /* 0x002ee40000300a00 */
[C---:B------:R-:W-:Y:S02]  /*22760*/  IMAD.WIDE R100, R252.reuse, 0x4, R100 ;  /* 0x00000004fc647825 */ /* 0x040fe400078e0264 */
[----:B------:R1:W-:Y:S04]  /*22770*/  STL.64 [R1+0xfe0], R118 ;  /* 0x000fe07601007387 */ /* 0x0003e80000100a00 */
[----:B----4-:R-:W4:Y:S01]  /*22780*/  LDL.LU.64 R184, [R1+0xf20] ;  /* 0x000f200001b87983 */ /* 0x010f220000300a00 */
[----:B------:R-:W-:-:S03]  /*22790*/  IMAD.WIDE R78, R252, 0x4, R78 ;  /* 0x00000004fc4e7825 */ /* 0x000fc600078e024e */
[----:B-1----:R-:W3:Y:S04]  /*227a0*/  LDL.LU.64 R118, [R1+0xf18] ;  /* 0x000f180001767983 */ /* 0x002ee80000300a00 */
[----:B------:R1:W-:Y:S01]  /*227b0*/  STL.64 [R1+0xfd8], R152 ;  /* 0x000fd89801007387 */ /* 0x0003e20000100a00 */
[----:B------:R-:W-:-:S03]  /*227c0*/  IMAD.WIDE R80, R252, 0x4, R80 ;  /* 0x00000004fc507825 */ /* 0x000fc600078e0250 */
[----:B-1----:R-:W3:Y:S04]  /*227d0*/  LDL.LU.64 R152, [R1+0xf00] ;  /* 0x000f000001987983 */ /* 0x002ee80000300a00 */
[----:B------:R1:W-:Y:S01]  /*227e0*/  STL.64 [R1+0xfd0], R136 ;  /* 0x000fd08801007387 */ /* 0x0003e20000100a00 */
[----:B------:R-:W-:-:S04]  /*227f0*/  IMAD.WIDE R112, R252, 0x4, R112 ;  /* 0x00000004fc707825 */ /* 0x000fc800078e0270 */
[C---:B------:R-:W-:Y:S01]  /*22800*/  IMAD.WIDE R114, R252.reuse, 0x4, R114 ;  /* 0x00000004fc727825 */ /* 0x040fe200078e0272 */
[----:B-1----:R-:W3:Y:S04]  /*22810*/  LDL.LU.64 R136, [R1+0xee8] ;  /* 0x000ee80001887983 */ /* 0x002ee80000300a00 */
[----:B------:R1:W-:Y:S01]  /*22820*/  STL.64 [R1+0xfc8], R100 ;  /* 0x000fc86401007387 */ /* 0x0003e20000100a00 */
[----:B------:R-:W-:-:S03]  /*22830*/  IMAD.WIDE R116, R252, 0x4, R116 ;  /* 0x00000004fc747825 */ /* 0x000fc600078e0274 */
        /* <DEDUP_REMOVED lines=8> */
[----:B-1----:R-:W4:Y:S04]  /*228c0*/  LDL.LU.64 R114, [R1+0x5c48] ;  /* 0x005c480001727983 */ /* 0x002f280000300a00 */
[----:B------:R1:W-:Y:S04]  /*228d0*/  STL.64 [R1+0xfa0], R116 ;  /* 0x000fa07401007387 */ /* 0x0003e80000100a00 */
[----:B-1----:R-:W4:Y:S01]  /*228e0*/  LDL.LU.64 R116, [R1+0x5c40] ;  /* 0x005c400001747983 */ /* 0x002f220000300a00 */
[----:B------:R-:W-:-:S04]  /*228f0*/  IMAD.WIDE R84, R252, 0x4, R84 ;  /* 0x00000004fc547825 */ /* 0x000fc800078e0254 */
        /* <DEDUP_REMOVED lines=9> */
[----:B--2---:R-:W-:-:S04]  /*22990*/  IMAD.WIDE R54, R252, 0x4, R54 ;  /* 0x00000004fc367825 */ /* 0x004fc800078e0236 */
[----:B---3--:R-:W-:-:S04]  /*229a0*/  IMAD.WIDE R112, R252, 0x4, R112 ;  /* 0x00000004fc707825 */ /* 0x008fc800078e0270 */
[----:B----4-:R-:W-:-:S04]  /*229b0*/  IMAD.WIDE R114, R252, 0x4, R114 ;  /* 0x00000004fc727825 */ /* 0x010fc800078e0272 */
[----:B------:R-:W-:-:S05]  /*229c0*/  IMAD.WIDE R116, R252, 0x4, R116 ;  /* 0x00000004fc747825 */ /* 0x000fca00078e0274 */
[----:B------:R1:W-:Y:S04]  /*229d0*/  STL.64 [R1+0xf98], R116 ;  /* 0x000f987401007387 */ /* 0x0003e80000100a00 */
[----:B-1----:R-:W2:Y:S04]  /*229e0*/  LDL.LU.64 R116, [R1+0xe50] ;  /* 0x000e500001747983 */ /* 0x002ea80000300a00 */
[----:B------:R1:W-:Y:S04]  /*229f0*/  STL.64 [R1+0xf90], R114 ;  /* 0x000f907201007387 */ /* 0x0003e80000100a00 */
[----:B-1----:R-:W3:Y:S04]  /*22a00*/  LDL.LU.64 R114, [R1+0xe58] ;  /* 0x000e580001727983 */ /* 0x002ee80000300a00 */
[----:B------:R1:W-:Y:S04]  /*22a10*/  STL.64 [R1+0xf88], R112 ;  /* 0x000f887001007387 */ /* 0x0003e80000100a00 */
        /* <DEDUP_REMOVED lines=27> */
[----:B-1----:R-:W4:Y:S04]  /*22bd0*/  LDL.LU.64 R186, [R1+0xe20] ;  /* 0x000e200001ba7983 */ /* 0x002f280000300a00 */
[----:B------:R1:W-:Y:S01]  /*22be0*/  STL.64 [R1+0xf20], R184 ;  /* 0x000f20b801007387 */ /* 0x0003e20000100a00 */
[----:B------:R-:W-:-:S03]  /*22bf0*/  IMAD.WIDE R152, R252, 0x4, R152 ;  /* 0x00000004fc987825 */ /* 0x000fc600078e0298 */
[----:B-1----:R-:W4:Y:S04]  /*22c00*/  LDL.LU.64 R184, [R1+0xe18] ;  /* 0x000e180001b87983 */ /* 0x002f280000300a00 */
[----:B------:R1:W-:Y:S01]  /*22c10*/  STL.64 [R1+0xf18], R118 ;  /* 0x000f187601007387 */ /* 0x0003e20000100a00 */
[----:B------:R-:W-:-:S03]  /*22c20*/  IMAD.WIDE R136, R252, 0x4, R136 ;  /* 0x00000004fc887825 */ /* 0x000fc600078e0288 */
[----:B-1----:R-:W4:Y:S01]  /*22c30*/  LDL.LU.64 R118, [R1+0xe10] ;  /* 0x000e100001767983 */ /* 0x002f220000300a00 */
[----:B------:R-:W-:-:S03]  /*22c40*/  IMAD.WIDE R100, R252, 0x4, R100 ;  /* 0x00000004fc647825 */ /* 0x000fc600078e0264 */
[----:B------:R-:W-:Y:S04]  /*22c50*/  STL.64 [R1+0xf00], R152 ;  /* 0x000f009801007387 */ /* 0x000fe80000100a00 */
[----:B------:R-:W-:Y:S04]  /*22c60*/  STL.64 [R1+0xee8], R136 ;  /* 0x000ee88801007387 */ /* 0x000fe80000100a00 */
[----:B------:R3:W-:Y:S01]  /*22c70*/  STL.64 [R1+0xed8], R100 ;  /* 0x000ed86401007387 */ /* 0x0007e20000100a00 */
[----:B--2---:R-:W-:-:S04]  /*22c80*/  IMAD.WIDE R116, R252, 0x4, R116 ;  /* 0x00000004fc747825 */ /* 0x004fc800078e0274 */
[----:B---3--:R-:W-:-:S04]  /*22c90*/  IMAD.WIDE R100, R252, 0x4, R114 ;  /* 0x00000004fc647825 */ /* 0x008fc800078e0272 */
[----:B----4-:R-:W-:-:S04]  /*22ca0*/  IMAD.WIDE R112, R252, 0x4, R112 ;  /* 0x00000004fc707825 */ /* 0x010fc800078e0270 */
[----:B------:R-:W-:-:S04]  /*22cb0*/  IMAD.WIDE R110, R252, 0x4, R110 ;  /* 0x00000004fc6e7825 */ /* 0x000fc800078e026e */
[----:B------:R-:W-:-:S04]  /*22cc0*/  IMAD.WIDE R48, R252, 0x4, R48 ;  /* 0x00000004fc307825 */ /* 0x000fc800078e0230 */
[----:B------:R-:W-:-:S04]  /*22cd0*/  IMAD.WIDE R50, R252, 0x4, R50 ;  /* 0x00000004fc327825 */ /* 0x000fc800078e0232 */
[----:B------:R-:W-:-:S04]  /*22ce0*/  IMAD.WIDE R52, R252, 0x4, R52 ;  /* 0x00000004fc347825 */ /* 0x000fc800078e0234 */
[----:B------:R-:W-:-:S05]  /*22cf0*/  IMAD.WIDE R54, R252, 0x4, R54 ;  /* 0x00000004fc367825 */ /* 0x000fca00078e0236 */
[----:B------:R1:W-:Y:S04]  /*22d00*/  STL.64 [R1+0xeb8], R54 ;  /* 0x000eb83601007387 */ /* 0x0003e80000100a00 */
[----:B------:R2:W-:Y:S04]  /*22d10*/  STL.64 [R1+0xea0], R52 ;  /* 0x000ea03401007387 */ /* 0x0005e80000100a00 */
[----:B-1----:R-:W3:Y:S04]  /*22d20*/  LDL.LU.64 R54, [R1+0xdd0] ;  /* 0x000dd00001367983 */ /* 0x002ee80000300a00 */
[----:B------:R1:W-:Y:S04]  /*22d30*/  STL.64 [R1+0xe88], R50 ;  /* 0x000e883201007387 */ /* 0x0003e80000100a00 */
[----:B--2---:R-:W2:Y:S04]  /*22d40*/  LDL.LU.64 R52, [R1+0xdc8] ;  /* 0x000dc80001347983 */ /* 0x004ea80000300a00 */
[----:B------:R4:W-:Y:S04]  /*22d50*/  STL.64 [R1+0xe70], R48 ;  /* 0x000e703001007387 */ /* 0x0009e80000100a00 */
[----:B-1----:R-:W2:Y:S04]  /*22d60*/  LDL.LU.64 R50, [R1+0xdc0] ;  /* 0x000dc00001327983 */ /* 0x002ea80000300a00 */
[----:B----4-:R-:W4:Y:S04]  /*22d70*/  LDL.LU.64 R48, [R1+0xdb8] ;  /* 0x000db80001307983 */ /* 0x010f280000300a00 */
[----:B------:R-:W-:Y:S04]  /*22d80*/  STL.64 [R1+0xe50], R116 ;  /* 0x000e507401007387 */ /* 0x000fe80000100a00 */
[----:B------:R1:W-:Y:S04]  /*22d90*/  STL.64 [R1+0xe58], R100 ;  /* 0x000e586401007387 */ /* 0x0003e80000100a00 */
[----:B------:R-:W-:Y:S04]  /*22da0*/  STL.64 [R1+0xe48], R112 ;  /* 0x000e487001007387 */ /* 0x000fe80000100a00 */
[----:B------:R-:W-:Y:S01]  /*22db0*/  STL.64 [R1+0xe40], R110 ;  /* 0x000e406e01007387 */ /* 0x000fe20000100a00 */
[----:B-1----:R-:W-:-:S05]  /*22dc0*/  IMAD.WIDE R100, R252, 0x4, R108 ;  /* 0x00000004fc647825 */ /* 0x002fca00078e026c */
[----:B------:R1:W-:Y:S04]  /*22dd0*/  STL.64 [R1+0xe38], R100 ;  /* 0x000e386401007387 */ /* 0x0003e80000100a00 */
[----:B-1----:R-:W4:Y:S01]  /*22de0*/  LDL.LU.64 R100, [R1+0xdb0] ;  /* 0x000db00001647983 */ /* 0x002f220000300a00 */
[----:B------:R-:W-:-:S04]  /*22df0*/  IMAD.WIDE R104, R252, 0x4, R104 ;  /* 0x00000004fc687825 */ /* 0x000fc800078e0268 */
[C---:B------:R-:W-:Y:S01]  /*22e00*/  IMAD.WIDE R102, R252.reuse, 0x4, R102 ;  /* 0x00000004fc667825 */ /* 0x040fe200078e0266 */
[----:B------:R1:W-:Y:S04]  /*22e10*/  STL.64 [R1+0xe30], R104 ;  /* 0x000e306801007387 */ /* 0x0003e80000100a00 */
[----:B------:R-:W4:Y:S04]  /*22e20*/  LDL.LU.64 R116, [R1+0xda8] ;  /* 0x000da80001747983 */ /* 0x000f280000300a00 */
[----:B------:R1:W-:Y:S01]  /*22e30*/  STL.64 [R1+0xe28], R102 ;  /* 0x000e286601007387 */ /* 0x0003e20000100a00 */
[----:B------:R-:W-:-:S03]  /*22e40*/  IMAD.WIDE R186, R252, 0x4, R186 ;  /* 0x00000004fcba7825 */ /* 0x000fc600078e02ba */
[----:B------:R-:W4:Y:S04]  /*22e50*/  LDL.LU.64 R114, [R1+0xda0] ;  /* 0x000da00001727983 */ /* 0x000f280000300a00 */
[----:B------:R-:W4:Y:S04]  /*22e60*/  LDL.LU.64 R112, [R1+0xd98] ;  /* 0x000d980001707983 */ /* 0x000f280000300a00 */
[----:B------:R-:W4:Y:S04]  /*22e70*/  LDL.LU.64 R110, [R1+0xe60] ;  /* 0x000e6000016e7983 */ /* 0x000f280000300a00 */
[----:B------:R-:W4:Y:S04]  /*22e80*/  LDL.LU.64 R108, [R1+0xd90] ;  /* 0x000d9000016c7983 */ /* 0x000f280000300a00 */
[----:B-1----:R-:W4:Y:S04]  /*22e90*/  LDL.LU.64 R104, [R1+0xd88] ;  /* 0x000d880001687983 */ /* 0x002f280000300a00 */
[----:B------:R-:W4:Y:S04]  /*22ea0*/  LDL.LU.64 R102, [R1+0xd80] ;  /* 0x000d800001667983 */ /* 0x000f280000300a00 */
[----:B------:R-:W4:Y:S04]  /*22eb0*/  LDL.LU.64 R152, [R1+0xe68] ;  /* 0x000e680001987983 */ /* 0x000f280000300a00 */
[----:B------:R-:W4:Y:S04]  /*22ec0*/  LDL.LU.64 R136, [R1+0xd78] ;  /* 0x000d780001887983 */ /* 0x000f280000300a00 */
[----:B------:R1:W-:Y:S02]  /*22ed0*/  STL.64 [R1+0xe20], R186 ;  /* 0x000e20ba01007387 */ /* 0x0003e40000100a00 */
[----:B-1----:R-:W-:-:S04]  /*22ee0*/  IMAD.WIDE R186, R252, 0x4, R184 ;  /* 0x00000004fcba7825 */ /* 0x002fc800078e02b8 */
[C---:B------:R-:W-:Y:S01]  /*22ef0*/  IMAD.WIDE R184, R252.reuse, 0x4, R118 ;  /* 0x00000004fcb87825 */ /* 0x040fe200078e0276 */
[----:B------:R-:W-:Y:S03]  /*22f00*/  STL.64 [R1+0xe18], R186 ;  /* 0x000e18ba01007387 */ /* 0x000fe60000100a00 */
[C---:B------:R-:W-:Y:S02]  /*22f10*/  IMAD.WIDE R118, R252.reuse, 0x4, R28 ;  /* 0x00000004fc767825 */ /* 0x040fe400078e021c */
[----:B------:R-:W4:Y:S04]  /*22f20*/  LDL.LU.64 R28, [R1+0x5be0] ;  /* 0x005be000011c7983 */ /* 0x000f280000300a00 */
[----:B------:R1:W-:Y:S02]  /*22f30*/  STL.64 [R1+0xe10], R184 ;  /* 0x000e10b801007387 */ /* 0x0003e40000100a00 */
[----:B-1----:R-:W-:-:S02]  /*22f40*/  IMAD.WIDE R184, R252, 0x4, R86 ;  /* 0x00000004fcb87825 */ /* 0x002fc400078e0256 */
[----:B------:R-:W4:Y:S04]  /*22f50*/  LDL.LU.64 R86, [R1+0x5bd8] ;  /* 0x005bd80001567983 */ /* 0x000f280000300a00 */
[----:B------:R1:W-:Y:S02]  /*22f60*/  STL.64 [R1+0xe08], R118 ;  /* 0x000e087601007387 */ /* 0x0003e40000100a00 */
[C---:B-1----:R-:W-:Y:S02]  /*22f70*/  IMAD.WIDE R118, R252.reuse, 0x4, R88 ;  /* 0x00000004fc767825 */ /* 0x042fe400078e0258 */
        /* <DEDUP_REMOVED lines=13> */
[----:B------:R1:W-:Y:S04]  /*23050*/  STL.64 [R1+0xde0], R184 ;  /* 0x000de0b801007387 */ /* 0x0003e80000100a00 */
[----:B------:R1:W-:Y:S01]  /*23060*/  STL.64 [R1+0xdd8], R118 ;  /* 0x000dd87601007387 */ /* 0x0003e20000100a00 */
[----:B---3--:R-:W-:-:S04]  /*23070*/  IMAD.WIDE R54, R252, 0x4, R54 ;  /* 0x00000004fc367825 */ /* 0x008fc800078e0236 */
[C---:B--2---:R-:W-:Y:S01]  /*23080*/  IMAD.WIDE R52, R252.reuse, 0x4, R52 ;  /* 0x00000004fc347825 */ /* 0x044fe200078e0234 */
[----:B------:R2:W-:Y:S04]  /*23090*/  STL.64 [R1+0xdd0], R54 ;  /* 0x000dd03601007387 */ /* 0x0005e80000100a00 */
[----:B------:R3:W-:Y:S01]  /*230a0*/  STL.64 [R1+0xdc8], R52 ;  /* 0x000dc83401007387 */ /* 0x0007e20000100a00 */
[----:B------:R-:W-:-:S03]  /*230b0*/  IMAD.WIDE R50, R252, 0x4, R50 ;  /* 0x00000004fc327825 */ /* 0x000fc600078e0232 */
[----:B------:R-:W4:Y:S04]  /*230c0*/  LDL.LU.64 R186, [R1+0xd00] ;  /* 0x000d000001ba7983 */ /* 0x000f280000300a00 */
[----:B------:R2:W-:Y:S01]  /*230d0*/  STL.64 [R1+0xdc0], R50 ;  /* 0x000dc03201007387 */ /* 0x0005e20000100a00 */
[----:B----4-:R-:W-:-:S03]  /*230e0*/  IMAD.WIDE R48, R252, 0x4, R48 ;  /* 0x00000004fc307825 */ /* 0x010fc600078e0230 */
[----:B-1----:R-:W4:Y:S04]  /*230f0*/  LDL.LU.64 R184, [R1+0xcf8] ;  /* 0x000cf80001b87983 */ /* 0x002f280000300a00 */
[----:B------:R1:W-:Y:S04]  /*23100*/  STL.64 [R1+0xdb8], R48 ;  /* 0x000db83001007387 */ /* 0x0003e80000100a00 */
[----:B------:R-:W4:Y:S04]  /*23110*/  LDL.LU.64 R118, [R1+0xcf0] ;  /* 0x000cf00001767983 */ /* 0x000f280000300a00 */
[----:B--2---:R-:W2:Y:S04]  /*23120*/  LDL.LU.64 R54, [R1+0xce8] ;  /* 0x000ce80001367983 */ /* 0x004ea80000300a00 */
[----:B---3--:R-:W3:Y:S04]  /*23130*/  LDL.LU.64 R52, [R1+0xce0] ;  /* 0x000ce00001347983 */ /* 0x008ee80000300a00 */
[----:B------:R-:W2:Y:S04]  /*23140*/  LDL.LU.64 R50, [R1+0xcd8] ;  /* 0x000cd80001327983 */ /* 0x000ea80000300a00 */
[----:B-1----:R-:W2:Y:S01]  /*23150*/  LDL.LU.64 R48, [R1+0xcc0] ;  /* 0x000cc00001307983 */ /* 0x002ea20000300a00 */
[----:B------:R-:W-:-:S05]  /*23160*/  IMAD.WIDE R100, R252, 0x4, R100 ;  /* 0x00000004fc647825 */ /* 0x000fca00078e0264 */
[----:B------:R1:W-:Y:S04]  /*23170*/  STL.64 [R1+0xdb0], R100 ;  /* 0x000db06401007387 */ /* 0x0003e80000100a00 */
[----:B-1----:R-:W2:Y:S01]  /*23180*/  LDL.LU.64 R100, [R1+0x5ba8] ;  /* 0x005ba80001647983 */ /* 0x002ea20000300a00 */
[----:B------:R-:W-:-:S04]  /*23190*/  IMAD.WIDE R116, R252, 0x4, R116 ;  /* 0x00000004fc747825 */ /* 0x000fc800078e0274 */
[C---:B------:R-:W-:Y:S01]  /*231a0*/  IMAD.WIDE R114, R252.reuse, 0x4, R114 ;  /* 0x00000004fc727825 */ /* 0x040fe200078e0272 */
[----:B------:R1:W-:Y:S03]  /*231b0*/  STL.64 [R1+0xda8], R116 ;  /* 0x000da87401007387 */ /* 0x0003e60000100a00 */
[----:B------:R-:W-:-:S04]  /*231c0*/  IMAD.WIDE R112, R252, 0x4, R112 ;  /* 0x00000004fc707825 */ /* 0x000fc800078e0270 */
[C---:B------:R-:W-:Y:S01]  /*231d0*/  IMAD.WIDE R110, R252.reuse, 0x4, R110 ;  /* 0x00000004fc6e7825 */ /* 0x040fe200078e026e */
[----:B-1----:R-:W3:Y:S03]  /*231e0*/  LDL.LU.64 R116, [R1+0x5ba0] ;  /* 0x005ba00001747983 */ /* 0x002ee60000300a00 */
[C---:B------:R-:W-:Y:S01]  /*231f0*/  IMAD.WIDE R108, R252.reuse, 0x4, R108 ;  /* 0x00000004fc6c7825 */ /* 0x040fe200078e026c */
[----:B------:R1:W-:Y:S03]  /*23200*/  STL.64 [R1+0xda0], R114 ;  /* 0x000da07201007387 */ /* 0x0003e60000100a00 */
[----:B------:R-:W-:-:S04]  /*23210*/  IMAD.WIDE R104, R252, 0x4, R104 ;  /* 0x00000004fc687825 */ /* 0x000fc800078e0268 */
[C---:B------:R-:W-:Y:S01]  /*23220*/  IMAD.WIDE R102, R252.reuse, 0x4, R102 ;  /* 0x00000004fc667825 */ /* 0x040fe200078e0266 */
[----:B-1----:R-:W3:Y:S04]  /*23230*/  LDL.LU.64 R114, [R1+0x5b98] ;  /* 0x005b980001727983 */ /* 0x002ee80000300a00 */
[----:B------:R1:W-:Y:S01]  /*23240*/  STL.64 [R1+0xd98], R112 ;  /* 0x000d987001007387 */ /* 0x0003e20000100a00 */
[----:B------:R-:W-:-:S04]  /*23250*/  IMAD.WIDE R152, R252, 0x4, R152 ;  /* 0x00000004fc987825 */ /* 0x000fc800078e0298 */
[C---:B------:R-:W-:Y:S01]  /*23260*/  IMAD.WIDE R136, R252.reuse, 0x4, R136 ;  /* 0x00000004fc887825 */ /* 0x040fe200078e0288 */
        /* <DEDUP_REMOVED lines=9> */
[----:B------:R2:W-:Y:S02]  /*23300*/  STL.64 [R1+0xe68], R152 ;  /* 0x000e689801007387 */ /* 0x0005e40000100a00 */
[----:B--2---:R-:W-:-:S02]  /*23310*/  IMAD.WIDE R152, R252, 0x4, R100 ;  /* 0x00000004fc987825 */ /* 0x004fc400078e0264 */
[----:B------:R-:W2:Y:S04]  /*23320*/  LDL.LU.64 R100, [R1+0x5b68] ;  /* 0x005b680001647983 */ /* 0x000ea80000300a00 */
[----:B------:R1:W-:Y:S02]  /*23330*/  STL.64 [R1+0xd78], R136 ;  /* 0x000d788801007387 */ /* 0x0003e40000100a00 */
[C---:B-1----:R-:W-:Y:S02]  /*23340*/  IMAD.WIDE R136, R252.reuse, 0x4, R98 ;  /* 0x00000004fc887825 */ /* 0x042fe400078e0262 */
[----:B------:R-:W2:Y:S04]  /*23350*/  LDL.LU.64 R98, [R1+0x5b60] ;  /* 0x005b600001627983 */ /* 0x000ea80000300a00 */
[----:B------:R1:W-:Y:S02]  /*23360*/  STL.64 [R1+0xd70], R152 ;  /* 0x000d709801007387 */ /* 0x0003e40000100a00 */
[----:B-1----:R-:W-:-:S02]  /*23370*/  IMAD.WIDE R152, R252, 0x4, R96 ;  /* 0x00000004fc987825 */ /* 0x002fc400078e0260 */
        /* <DEDUP_REMOVED lines=34> */
[----:B------:R1:W-:Y:S01]  /*235a0*/  STL.64 [R1+0xd10], R152 ;  /* 0x000d109801007387 */ /* 0x0003e20000100a00 */
[----:B----4-:R-:W-:-:S03]  /*235b0*/  IMAD.WIDE R118, R252, 0x4, R118 ;  /* 0x00000004fc767825 */ /* 0x010fc600078e0276 */
[----:B------:R4:W-:Y:S01]  /*235c0*/  STL.64 [R1+0xd08], R136 ;  /* 0x000d088801007387 */ /* 0x0009e20000100a00 */
[----:B------:R-:W-:-:S04]  /*235d0*/  IMAD.WIDE R54, R252, 0x4, R54 ;  /* 0x00000004fc367825 */ /* 0x000fc800078e0236 */
[----:B-1----:R-:W-:-:S04]  /*235e0*/  IMAD.WIDE R152, R252, 0x4, R186 ;  /* 0x00000004fc987825 */ /* 0x002fc800078e02ba */
[C---:B----4-:R-:W-:Y:S01]  /*235f0*/  IMAD.WIDE R136, R252.reuse, 0x4, R184 ;  /* 0x00000004fc887825 */ /* 0x050fe200078e02b8 */
[----:B------:R-:W-:Y:S03]  /*23600*/  STL.64 [R1+0xd00], R152 ;  /* 0x000d009801007387 */ /* 0x000fe60000100a00 */
[C---:B---3--:R-:W-:Y:S01]  /*23610*/  IMAD.WIDE R52, R252.reuse, 0x4, R52 ;  /* 0x00000004fc347825 */ /* 0x048fe200078e0234 */
[----:B------:R-:W-:Y:S03]  /*23620*/  STL.64 [R1+0xcf8], R136 ;  /* 0x000cf88801007387 */ /* 0x000fe60000100a00 */
[C---:B------:R-:W-:Y:S01]  /*23630*/  IMAD.WIDE R50, R252.reuse, 0x4, R50 ;  /* 0x00000004fc327825 */ /* 0x040fe200078e0232 */
[----:B------:R-:W-:Y:S03]  /*23640*/  STL.64 [R1+0xcf0], R118 ;  /* 0x000cf07601007387 */ /* 0x000fe60000100a00 */
[C---:B------:R-:W-:Y:S01]  /*23650*/  IMAD.WIDE R48, R252.reuse, 0x4, R48 ;  /* 0x00000004fc307825 */ /* 0x040fe200078e0230 */
[----:B------:R1:W-:Y:S04]  /*23660*/  STL.64 [R1+0xce8], R54 ;  /* 0x000ce83601007387 */ /* 0x0003e80000100a00 */
[----:B------:R3:W-:Y:S04]  /*23670*/  STL.64 [R1+0xce0], R52 ;  /* 0x000ce03401007387 */ /* 0x0007e80000100a00 */
[----:B------:R4:W-:Y:S04]  /*23680*/  STL.64 [R1+0xcd8], R50 ;  /* 0x000cd83201007387 */ /* 0x0009e80000100a00 */
[----:B------:R1:W-:Y:S01]  /*23690*/  STL.64 [R1+0xcc0], R48 ;  /* 0x000cc03001007387 */ /* 0x0003e20000100a00 */
[----:B------:R-:W-:-:S04]  /*236a0*/  IMAD.WIDE R28, R252, 0x4, R28 ;  /* 0x00000004fc1c7825 */ /* 0x000fc800078e021c */
[----:B------:R-:W-:-:S04]  /*236b0*/  IMAD.WIDE R26, R252, 0x4, R26 ;  /* 0x00000004fc1a7825 */ /* 0x000fc800078e021a */
[----:B------:R-:W-:-:S04]  /*236c0*/  IMAD.WIDE R24, R252, 0x4, R24 ;  /* 0x00000004fc187825 */ /* 0x000fc800078e0218 */
[----:B--2---:R-:W-:-:S04]  /*236d0*/  IMAD.WIDE R30, R252, 0x4, R30 ;  /* 0x00000004fc1e7825 */ /* 0x004fc800078e021e */
[----:B------:R-:W-:-:S04]  /*236e0*/  IMAD.WIDE R34, R252, 0x4, R34 ;  /* 0x00000004fc227825 */ /* 0x000fc800078e0222 */
[----:B------:R-:W-:-:S04]  /*236f0*/  IMAD.WIDE R36, R252, 0x4, R36 ;  /* 0x00000004fc247825 */ /* 0x000fc800078e0224 */
[----:B------:R-:W-:-:S04]  /*23700*/  IMAD.WIDE R38, R252, 0x4, R38 ;  /* 0x00000004fc267825 */ /* 0x000fc800078e0226 */
[----:B------:R-:W-:-:S04]  /*23710*/  IMAD.WIDE R40, R252, 0x4, R40 ;  /* 0x00000004fc287825 */ /* 0x000fc800078e0228 */
[----:B------:R-:W-:-:S04]  /*23720*/  IMAD.WIDE R42, R252, 0x4, R42 ;  /* 0x00000004fc2a7825 */ /* 0x000fc800078e022a */
[----:B------:R-:W-:-:S05]  /*23730*/  IMAD.WIDE R46, R252, 0x4, R46 ;  /* 0x00000004fc2e7825 */ /* 0x000fca00078e022e */
[----:B------:R2:W-:Y:S04]  /*23740*/  STL.64 [R1+0xc98], R46 ;  /* 0x000c982e01007387 */ /* 0x0005e80000100a00 */
[----:B------:R1:W-:Y:S04]  /*23750*/  STL.64 [R1+0xe78], R42 ;  /* 0x000e782a01007387 */ /* 0x0003e80000100a00 */
[----:B------:R1:W-:Y:S04]  /*23760*/  STL.64 [R1+0xc80], R40 ;  /* 0x000c802801007387 */ /* 0x0003e80000100a00 */
[----:B------:R1:W-:Y:S04]  /*23770*/  STL.64 [R1+0xc68], R38 ;  /* 0x000c682601007387 */ /* 0x0003e80000100a00 */
[----:B------:R1:W-:Y:S04]  /*23780*/  STL.64 [R1+0x2730], R36 ;  /* 0x0027302401007387 */ /* 0x0003e80000100a00 */
[----:B------:R2:W-:Y:S04]  /*23790*/  STL.64 [R1+0xe80], R34 ;  /* 0x000e802201007387 */ /* 0x0005e80000100a00 */
[----:B------:R2:W-:Y:S04]  /*237a0*/  STL.64 [R1+0x2740], R30 ;  /* 0x0027401e01007387 */ /* 0x0005e80000100a00 */
[----:B-1----:R-:W2:Y:S04]  /*237b0*/  LDL.LU.64 R54, [R1+0xc58] ;  /* 0x000c580001367983 */ /* 0x002ea80000300a00 */
[----:B------:R1:W-:Y:S04]  /*237c0*/  STL.64 [R1+0x2748], R28 ;  /* 0x0027481c01007387 */ /* 0x0003e80000100a00 */
[----:B---3--:R-:W3:Y:S04]  /*237d0*/  LDL.LU.64 R52, [R1+0xbd0] ;  /* 0x000bd00001347983 */ /* 0x008ee80000300a00 */
[----:B------:R1:W-:Y:S04]  /*237e0*/  STL.64 [R1+0x2750], R26 ;  /* 0x0027501a01007387 */ /* 0x0003e80000100a00 */
[----:B----4-:R-:W4:Y:S04]  /*237f0*/  LDL.LU.64 R50, [R1+0xbc8] ;  /* 0x000bc80001327983 */ /* 0x010f280000300a00 */
[----:B------:R-:W4:Y:S04]  /*23800*/  LDL.LU.64 R118, [R1+0xbc0] ;  /* 0x000bc00001767983 */ /* 0x000f280000300a00 */
[----:B------:R-:W4:Y:S04]  /*23810*/  LDL.LU.64 R48, [R1+0xc60] ;  /* 0x000c600001307983 */ /* 0x000f280000300a00 */
[----:B--2---:R-:W2:Y:S04]  /*23820*/  LDL.LU.64 R46, [R1+0xbb8] ;  /* 0x000bb800012e7983 */ /* 0x004ea80000300a00 */
        /* <DEDUP_REMOVED lines=11> */
[----:B------:R-:W-:-:S03]  /*238e0*/  IMAD.WIDE R184, R252, 0x4, R84 ;  /* 0x00000004fcb87825 */ /* 0x000fc600078e0254 */
[----:B------:R-:W2:Y:S01]  /*238f0*/  LDL.LU.64 R84, [R1+0x5af8] ;  /* 0x005af80001547983 */ /* 0x000ea20000300a00 */
[----:B------:R-:W-:-:S03]  /*23900*/  IMAD.WIDE R152, R252, 0x4, R80 ;  /* 0x00000004fc987825 */ /* 0x000fc600078e0250 */
[----:B------:R-:W2:Y:S04]  /*23910*/  LDL.LU.64 R80, [R1+0x5af0] ;  /* 0x005af00001507983 */ /* 0x000ea80000300a00 */
[----:B------:R1:W-:Y:S01]  /*23920*/  STL.64 [R1+0x2760], R184 ;  /* 0x002760b801007387 */ /* 0x0003e20000100a00 */
[----:B------:R-:W-:-:S04]  /*23930*/  IMAD.WIDE R186, R252, 0x4, R76 ;  /* 0x00000004fcba7825 */ /* 0x000fc800078e024c */
[C---:B-1----:R-:W-:Y:S02]  /*23940*/  IMAD.WIDE R184, R252.reuse, 0x4, R78 ;  /* 0x00000004fcb87825 */ /* 0x042fe400078e024e */
[----:B------:R-:W2:Y:S04]  /*23950*/  LDL.LU.64 R78, [R1+0x5ae8] ;  /* 0x005ae800014e7983 */ /* 0x000ea80000300a00 */
[----:B------:R1:W-:Y:S04]  /*23960*/  STL.64 [R1+0x2768], R152 ;  /* 0x0027689801007387 */ /* 0x0003e80000100a00 */
[----:B-1----:R-:W2:Y:S04]  /*23970*/  LDL.LU.64 R152, [R1+0xc90] ;  /* 0x000c900001987983 */ /* 0x002ea80000300a00 */
[----:B------:R1:W-:Y:S04]  /*23980*/  STL.64 [R1+0x2770], R184 ;  /* 0x002770b801007387 */ /* 0x0003e80000100a00 */
[----:B------:R-:W2:Y:S01]  /*23990*/  LDL.LU.64 R76, [R1+0x5ae0] ;  /* 0x005ae000014c7983 */ /* 0x000ea20000300a00 */
[----:B-1----:R-:W-:-:S03]  /*239a0*/  IMAD.WIDE R184, R252, 0x4, R74 ;  /* 0x00000004fcb87825 */ /* 0x002fc600078e024a */
[----:B------:R-:W2:Y:S04]  /*239b0*/  LDL.LU.64 R74, [R1+0x5ad8] ;  /* 0x005ad800014a7983 */ /* 0x000ea80000300a00 */
[----:B------:R1:W-:Y:S04]  /*239c0*/  STL.64 [R1+0x2778], R186 ;  /* 0x002778ba01007387 */ /* 0x0003e80000100a00 */
[----:B-1----:R-:W2:Y:S04]  /*239d0*/  LDL.LU.64 R186, [R1+0xca0] ;  /* 0x000ca00001ba7983 */ /* 0x002ea80000300a00 */
[----:B------:R1:W-:Y:S02]  /*239e0*/  STL.64 [R1+0x2780], R184 ;  /* 0x002780b801007387 */ /* 0x0003e40000100a00 */
[----:B-1----:R-:W-:-:S02]  /*239f0*/  IMAD.WIDE R184, R252, 0x4, R72 ;  /* 0x00000004fcb87825 */ /* 0x002fc400078e0248 */
[----:B------:R-:W2:Y:S04]  /*23a00*/  LDL.LU.64 R72, [R1+0x5ad0] ;  /* 0x005ad00001487983 */ /* 0x000ea80000300a00 */
[----:B------:R1:W-:Y:S02]  /*23a10*/  STL.64 [R1+0x2788], R184 ;  /* 0x002788b801007387 */ /* 0x0003e40000100a00 */
[C---:B-1----:R-:W-:Y:S02]  /*23a20*/  IMAD.WIDE R184, R252.reuse, 0x4, R66 ;  /* 0x00000004fcb87825 */ /* 0x042fe400078e0242 */
[----:B------:R-:W2:Y:S04]  /*23a30*/  LDL.LU.64 R66, [R1+0x5ac8] ;  /* 0x005ac80001427983 */ /* 0x000ea80000300a00 */
[----:B------:R1:W-:Y:S01]  /*23a40*/  STL.64 [R1+0x2790], R184 ;  /* 0x002790b801007387 */ /* 0x0003e20000100a00 */
[----:B------:R-:W-:-:S04]  /*23a50*/  IMAD.WIDE R60, R252, 0x4, R60 ;  /* 0x00000004fc3c7825 */ /* 0x000fc800078e023c */
[C---:B-1----:R-:W-:Y:S02]  /*23a60*/  IMAD.WIDE R184, R252.reuse, 0x4, R64 ;  /* 0x00000004fcb87825 */ /* 0x042fe400078e0240 */
        /* <DEDUP_REMOVED lines=8> */
[----:B-1----:R-:W2:Y:S04]  /*23af0*/  LDL.LU.64 R60, [R1+0x5ab0] ;  /* 0x005ab000013c7983 */ /* 0x002ea80000300a00 */
[----:B------:R1:W-:Y:S04]  /*23b00*/  STL.64 [R1+0x27b8], R58 ;  /* 0x0027b83a01007387 */ /* 0x0003e80000100a00 */
[----:B-1----:R-:W2:Y:S01]  /*23b10*/  LDL.LU.64 R58, [R1+0x5aa8] ;  /* 0x005aa800013a7983 */ /* 0x002ea20000300a00 */
[----:B------:R-:W-:-:S05]  /*23b20*/  IMAD.WIDE R54, R252, 0x4, R54 ;  /* 0x00000004fc367825 */ /* 0x000fca00078e0236 */
[----:B------:R1:W-:Y:S01]  /*23b30*/  STL.64 [R1+0x27c0], R54 ;  /* 0x0027c03601007387 */ /* 0x0003e20000100a00 */
[----:B---3--:R-:W-:-:S04]  /*23b40*/  IMAD.WIDE R52, R252, 0x4, R52 ;  /* 0x00000004fc347825 */ /* 0x008fc800078e0234 */
[C---:B----4-:R-:W-:Y:S01]  /*23b50*/  IMAD.WIDE R50, R252.reuse, 0x4, R50 ;  /* 0x00000004fc327825 */ /* 0x050fe200078e0232 */
[----:B-1----:R-:W3:Y:S03]  /*23b60*/  LDL.LU.64 R54, [R1+0x5aa0] ;  /* 0x005aa00001367983 */ /* 0x002ee60000300a00 */
[C---:B------:R-:W-:Y:S01]  /*23b70*/  IMAD.WIDE R118, R252.reuse, 0x4, R118 ;  /* 0x00000004fc767825 */ /* 0x040fe200078e0276 */
[----:B------:R1:W-:Y:S03]  /*23b80*/  STL.64 [R1+0x27c8], R52 ;  /* 0x0027c83401007387 */ /* 0x0003e60000100a00 */
[----:B------:R-:W-:-:S04]  /*23b90*/  IMAD.WIDE R48, R252, 0x4, R48 ;  /* 0x00000004fc307825 */ /* 0x000fc800078e0230 */
[C---:B--2---:R-:W-:Y:S01]  /*23ba0*/  IMAD.WIDE R46, R252.reuse, 0x4, R46 ;  /* 0x00000004fc2e7825 */ /* 0x044fe200078e022e */
[----:B-1----:R-:W2:Y:S04]  /*23bb0*/  LDL.LU.64 R52, [R1+0x5a98] ;  /* 0x005a980001347983 */ /* 0x002ea80000300a00 */
[----:B------:R1:W-:Y:S01]  /*23bc0*/  STL.64 [R1+0x27d0], R50 ;  /* 0x0027d03201007387 */ /* 0x0003e20000100a00 */
[----:B------:R-:W-:-:S04]  /*23bd0*/  IMAD.WIDE R42, R252, 0x4, R42 ;  /* 0x00000004fc2a7825 */ /* 0x000fc800078e022a */
[C---:B------:R-:W-:Y:S01]  /*23be0*/  IMAD.WIDE R40, R252.reuse, 0x4, R40 ;  /* 0x00000004fc287825 */ /* 0x040fe200078e0228 */
[----:B-1----:R-:W4:Y:S04]  /*23bf0*/  LDL.LU.64 R50, [R1+0x5a90] ;  /* 0x005a900001327983 */ /* 0x002f280000300a00 */
[----:B------:R1:W-:Y:S01]  /*23c00*/  STL.64 [R1+0x27d8], R118 ;  /* 0x0027d87601007387 */ /* 0x0003e20000100a00 */
        /* <DEDUP_REMOVED lines=18> */
[----:B------:R1:W-:Y:S04]  /*23d30*/  STL.64 [R1+0x2808], R36 ;  /* 0x0028082401007387 */ /* 0x0003e80000100a00 */
        /* <DEDUP_REMOVED lines=8> */
[----:B-1----:R-:W3:Y:S04]  /*23dc0*/  LDL.LU.64 R26, [R1+0x5a40] ;  /* 0x005a4000011a7983 */ /* 0x002ee80000300a00 */
[----:B------:R1:W-:Y:S04]  /*23dd0*/  STL.64 [R1+0x2830], R24 ;  /* 0x0028301801007387 */ /* 0x0003e80000100a00 */
[----:B-1----:R-:W3:Y:S01]  /*23de0*/  LDL.LU.64 R24, [R1+0x5a38] ;  /* 0x005a380001187983 */ /* 0x002ee20000300a00 */
[----:B------:R-:W-:-:S05]  /*23df0*/  IMAD.WIDE R136, R252, 0x4, R136 ;  /* 0x00000004fc887825 */ /* 0x000fca00078e0288 */
[----:B------:R1:W-:Y:S04]  /*23e00*/  STL.64 [R1+0x2838], R136 ;  /* 0x0028388801007387 */ /* 0x0003e80000100a00 */
[----:B-1----:R-:W3:Y:S01]  /*23e10*/  LDL.LU.64 R136, [R1+0xcb8] ;  /* 0x000cb80001887983 */ /* 0x002ee20000300a00 */
[----:B----4-:R-:W-:-:S04]  /*23e20*/  IMAD.WIDE R50, R252, 0x4, R50 ;  /* 0x00000004fc327825 */ /* 0x010fc800078e0232 */
[----:B--2---:R-:W-:-:S04]  /*23e30*/  IMAD.WIDE R28, R252, 0x4, R28 ;  /* 0x00000004fc1c7825 */ /* 0x004fc800078e021c */
[----:B---3--:R-:W-:-:S04]  /*23e40*/  IMAD.WIDE R26, R252, 0x4, R26 ;  /* 0x00000004fc1a7825 */ /* 0x008fc800078e021a */
[----:B------:R-:W-:-:S05]  /*23e50*/  IMAD.WIDE R24, R252, 0x4, R24 ;  /* 0x00000004fc187825 */ /* 0x000fca00078e0218 */
[----:B------:R1:W-:Y:S04]  /*23e60*/  STL.64 [R1+0x2840], R24 ;  /* 0x0028401801007387 */ /* 0x0003e80000100a00 */
[----:B------:R2:W-:Y:S01]  /*23e70*/  STL.64 [R1+0x2848], R26 ;  /* 0x0028481a01007387 */ /* 0x0005e20000100a00 */
[----:B-1----:R-:W-:-:S04]  /*23e80*/  IMAD.WIDE R24, R252, 0x4, R152 ;  /* 0x00000004fc187825 */ /* 0x002fc800078e0298 */
[C---:B--2---:R-:W-:Y:S01]  /*23e90*/  IMAD.WIDE R26, R252.reuse, 0x4, R30 ;  /* 0x00000004fc1a7825 */ /* 0x044fe200078e021e */
[----:B------:R1:W-:Y:S04]  /*23ea0*/  STL.64 [R1+0x4998], R24 ;  /* 0x0049981801007387 */ /* 0x0003e80000100a00 */
[----:B------:R2:W-:Y:S01]  /*23eb0*/  STL.64 [R1+0x4990], R28 ;  /* 0x0049901c01007387 */ /* 0x0005e20000100a00 */
[----:B-1----:R-:W-:-:S03]  /*23ec0*/  IMAD.WIDE R24, R252, 0x4, R186 ;  /* 0x00000004fc187825 */ /* 0x002fc600078e02ba */
[----:B------:R-:W3:Y:S01]  /*23ed0*/  LDL.LU.64 R186, [R1+0xcc8] ;  /* 0x000cc80001ba7983 */ /* 0x000ee20000300a00 */
[----:B--2---:R-:W-:-:S03]  /*23ee0*/  IMAD.WIDE R28, R252, 0x4, R34 ;  /* 0x00000004fc1c7825 */ /* 0x004fc600078e0222 */
[----:B------:R1:W-:Y:S04]  /*23ef0*/  STL.64 [R1+0x4988], R26 ;  /* 0x0049881a01007387 */ /* 0x0003e80000100a00 */
[----:B------:R2:W-:Y:S04]  /*23f00*/  STL.64 [R1+0x49d0], R24 ;  /* 0x0049d01801007387 */ /* 0x0005e80000100a00 */
[----:B------:R4:W-:Y:S01]  /*23f10*/  STL.64 [R1+0x49c8], R28 ;  /* 0x0049c81c01007387 */ /* 0x0009e20000100a00 */
[----:B-1----:R-:W-:-:S04]  /*23f20*/  IMAD.WIDE R26, R252, 0x4, R36 ;  /* 0x00000004fc1a7825 */ /* 0x002fc800078e0224 */
[C---:B--2---:R-:W-:Y:S01]  /*23f30*/  IMAD.WIDE R24, R252.reuse, 0x4, R38 ;  /* 0x00000004fc187825 */ /* 0x044fe200078e0226 */
[----:B------:R1:W-:Y:S03]  /*23f40*/  STL.64 [R1+0x49c0], R26 ;  /* 0x0049c01a01007387 */ /* 0x0003e60000100a00 */
[C---:B----4-:R-:W-:Y:S01]  /*23f50*/  IMAD.WIDE R28, R252.reuse, 0x4, R184 ;  /* 0x00000004fc1c7825 */ /* 0x050fe200078e02b8 */
[----:B------:R2:W-:Y:S04]  /*23f60*/  STL.64 [R1+0x49b8], R24 ;  /* 0x0049b81801007387 */ /* 0x0005e80000100a00 */
[----:B------:R-:W-:Y:S01]  /*23f70*/  STL.64 [R1+0x49b0], R28 ;  /* 0x0049b01c01007387 */ /* 0x000fe20000100a00 */
[----:B-1----:R-:W-:-:S04]  /*23f80*/  IMAD.WIDE R26, R252, 0x4, R40 ;  /* 0x00000004fc1a7825 */ /* 0x002fc800078e0228 */
[C---:B--2---:R-:W-:Y:S02]  /*23f90*/  IMAD.WIDE R24, R252.reuse, 0x4, R42 ;  /* 0x00000004fc187825 */ /* 0x044fe400078e022a */
[----:B------:R-:W2:Y:S04]  /*23fa0*/  LDL.LU.64 R42, [R1+0xb98] ;  /* 0x000b9800012a7983 */ /* 0x000ea80000300a00 */
[----:B------:R-:W-:Y:S04]  /*23fb0*/  STL.64 [R1+0x49a8], R26 ;  /* 0x0049a81a01007387 */ /* 0x000fe80000100a00 */
[----:B------:R-:W4:Y:S04]  /*23fc0*/  LDL.LU.64 R40, [R1+0xb90] ;  /* 0x000b900001287983 */ /* 0x000f280000300a00 */
[----:B------:R1:W-:Y:S04]  /*23fd0*/  STL.64 [R1+0x49a0], R24 ;  /* 0x0049a01801007387 */ /* 0x0003e80000100a00 */
[----:B------:R-:W4:Y:S04]  /*23fe0*/  LDL.LU.64 R38, [R1+0xe98] ;  /* 0x000e980001267983 */ /* 0x000f280000300a00 */
[----:B------:R-:W4:Y:S01]  /*23ff0*/  LDL.LU.64 R184, [R1+0xb88] ;  /* 0x000b880001b87983 */ /* 0x000f220000300a00 */
[----:B-1----:R-:W-:-:S03]  /*24000*/  IMAD.WIDE R24, R252, 0x4, R118 ;  /* 0x00000004fc187825 */ /* 0x002fc600078e0276 */
[----:B------:R-:W4:Y:S04]  /*24010*/  LDL.LU.64 R36, [R1+0xae8] ;  /* 0x000ae80001247983 */ /* 0x000f280000300a00 */
[----:B------:R-:W4:Y:S04]  /*24020*/  LDL.LU.64 R118, [R1+0xea8] ;  /* 0x000ea80001767983 */ /* 0x000f280000300a00 */
[----:B------:R1:W-:Y:S01]  /*24030*/  STL.64 [R1+0x4a08], R24 ;  /* 0x004a081801007387 */ /* 0x0003e20000100a00 */
[----:B------:R-:W-:-:S04]  /*24040*/  IMAD.WIDE R152, R252, 0x4, R48 ;  /* 0x00000004fc987825 */ /* 0x000fc800078e0230 */
[C---:B-1----:R-:W-:Y:S02]  /*24050*/  IMAD.WIDE R24, R252.reuse, 0x4, R46 ;  /* 0x00000004fc187825 */ /* 0x042fe400078e022e */
[----:B------:R-:W4:Y:S04]  /*24060*/  LDL.LU.64 R46, [R1+0xba0] ;  /* 0x000ba000012e7983 */ /* 0x000f280000300a00 */
[----:B------:R-:W4:Y:S04]  /*24070*/  LDL.LU.64 R34, [R1+0xae0] ;  /* 0x000ae00001227983 */ /* 0x000f280000300a00 */
[----:B------:R1:W-:Y:S04]  /*24080*/  STL.64 [R1+0x4a00], R24 ;  /* 0x004a001801007387 */ /* 0x0003e80000100a00 */
[----:B------:R-:W4:Y:S01]  /*24090*/  LDL.LU.64 R30, [R1+0xad8] ;  /* 0x000ad800011e7983 */ /* 0x000f220000300a00 */
[----:B------:R-:W-:-:S03]  /*240a0*/  IMAD.WIDE R136, R252, 0x4, R136 ;  /* 0x00000004fc887825 */ /* 0x000fc600078e0288 */
[----:B------:R-:W4:Y:S04]  /*240b0*/  LDL.LU.64 R28, [R1+0xad0] ;  /* 0x000ad000011c7983 */ /* 0x000f280000300a00 */
[----:B------:R-:W4:Y:S04]  /*240c0*/  LDL.LU.64 R26, [R1+0xeb0] ;  /* 0x000eb000011a7983 */ /* 0x000f280000300a00 */
[----:B-1----:R-:W4:Y:S04]  /*240d0*/  LDL.LU.64 R24, [R1+0xac8] ;  /* 0x000ac80001187983 */ /* 0x002f280000300a00 */
[----:B------:R-:W4:Y:S04]  /*240e0*/  LDL.LU.64 R48, [R1+0xe90] ;  /* 0x000e900001307983 */ /* 0x000f280000300a00 */
[----:B------:R1:W-:Y:S04]  /*240f0*/  STL.64 [R1+0x49f8], R152 ;  /* 0x0049f89801007387 */ /* 0x0003e80000100a00 */
[----:B-1----:R-:W4:Y:S04]  /*24100*/  LDL.LU.64 R152, [R1+0xec0] ;  /* 0x000ec00001987983 */ /* 0x002f280000300a00 */
[----:B------:R1:W-:Y:S04]  /*24110*/  STL.64 [R1+0x49f0], R50 ;  /* 0x0049f03201007387 */ /* 0x0003e80000100a00 */
[----:B-1----:R-:W4:Y:S04]  /*24120*/  LDL.LU.64 R50, [R1+0xba8] ;  /* 0x000ba80001327983 */ /* 0x002f280000300a00 */
[----:B------:R1:W-:Y:S02]  /*24130*/  STL.64 [R1+0x49e8], R136 ;  /* 0x0049e88801007387 */ /* 0x0003e40000100a00 */
[----:B-1----:R-:W-:-:S02]  /*24140*/  IMAD.WIDE R136, R252, 0x4, R52 ;  /* 0x00000004fc887825 */ /* 0x002fc400078e0234 */
[----:B------:R-:W4:Y:S04]  /*24150*/  LDL.LU.64 R52, [R1+0xcd0] ;  /* 0x000cd00001347983 */ /* 0x000f280000300a00 */
[----:B------:R1:W-:Y:S04]  /*24160*/  STL.64 [R1+0x49e0], R136 ;  /* 0x0049e08801007387 */ /* 0x0003e80000100a00 */
[----:B-1----:R-:W4:Y:S01]  /*24170*/  LDL.LU.64 R136, [R1+0xec8] ;  /* 0x000ec80001887983 */ /* 0x002f220000300a00 */
[----:B------:R-:W-:-:S04]  /*24180*/  IMAD.WIDE R54, R252, 0x4, R54 ;  /* 0x00000004fc367825 */ /* 0x000fc800078e0236 */
[C---:B------:R-:W-:Y:S01]  /*24190*/  IMAD.WIDE R58, R252.reuse, 0x4, R58 ;  /* 0x00000004fc3a7825 */ /* 0x040fe200078e023a */
[----:B------:R1:W-:Y:S03]  /*241a0*/  STL.64 [R1+0x49d8], R54 ;  /* 0x0049d83601007387 */ /* 0x0003e60000100a00 */
[----:B-1----:R-:W-:-:S04]  /*241b0*/  IMAD.WIDE R54, R252, 0x4, R60 ;  /* 0x00000004fc367825 */ /* 0x002fc800078e023c */
[----:B------:R-:W-:-:S04]  /*241c0*/  IMAD.WIDE R60, R252, 0x4, R62 ;  /* 0x00000004fc3c7825 */ /* 0x000fc800078e023e */
[----:B---3--:R-:W-:-:S05]  /*241d0*/  IMAD.WIDE R186, R252, 0x4, R186 ;  /* 0x00000004fcba7825 */ /* 0x008fca00078e02ba */
[----:B------:R1:W-:Y:S04]  /*241e0*/  STL.64 [R1+0x4a40], R186 ;  /* 0x004a40ba01007387 */ /* 0x0003e80000100a00 */
[----:B-1----:R-:W3:Y:S04]  /*241f0*/  LDL.LU.64 R186, [R1+0xed0] ;  /* 0x000ed00001ba7983 */ /* 0x002ee80000300a00 */
[----:B------:R-:W-:Y:S04]  /*24200*/  STL.64 [R1+0x4a38], R58 ;  /* 0x004a383a01007387 */ /* 0x000fe80000100a00 */
[----:B------:R1:W-:Y:S04]  /*24210*/  STL.64 [R1+0x4a30], R54 ;  /* 0x004a303601007387 */ /* 0x0003e80000100a00 */
[----:B------:R2:W-:Y:S01]  /*24220*/  STL.64 [R1+0x4a28], R60 ;  /* 0x004a283c01007387 */ /* 0x0005e20000100a00 */
[----:B-1----:R-:W-:-:S04]  /*24230*/  IMAD.WIDE R54, R252, 0x4, R64 ;  /* 0x00000004fc367825 */ /* 0x002fc800078e0240 */
[----:B--2---:R-:W-:-:S04]  /*24240*/  IMAD.WIDE R64, R252, 0x4, R42 ;  /* 0x00000004fc407825 */ /* 0x004fc800078e022a */
[----:B----4-:R-:W-:-:S04]  /*24250*/  IMAD.WIDE R42, R252, 0x4, R40 ;  /* 0x00000004fc2a7825 */ /* 0x010fc800078e0228 */
[----:B------:R-:W-:-:S04]  /*24260*/  IMAD.WIDE R38, R252, 0x4, R38 ;  /* 0x00000004fc267825 */ /* 0x000fc800078e0226 */
[----:B------:R-:W-:-:S04]  /*24270*/  IMAD.WIDE R40, R252, 0x4, R184 ;  /* 0x00000004fc287825 */ /* 0x000fc800078e02b8 */
[----:B------:R-:W-:-:S04]  /*24280*/  IMAD.WIDE R60, R252, 0x4, R46 ;  /* 0x00000004fc3c7825 */ /* 0x000fc800078e022e */
[----:B------:R-:W-:-:S04]  /*24290*/  IMAD.WIDE R58, R252, 0x4, R52 ;  /* 0x00000004fc3a7825 */ /* 0x000fc800078e0234 */
[C---:B------:R-:W-:Y:S01]  /*242a0*/  IMAD.WIDE R52, R252.reuse, 0x4, R66 ;  /* 0x00000004fc347825 */ /* 0x040fe200078e0242 */
[----:B------:R-:W-:Y:S04]  /*242b0*/  STL.64 [R1+0x4a20], R58 ;  /* 0x004a203a01007387 */ /* 0x000fe80000100a00 */
[----:B------:R-:W-:Y:S04]  /*242c0*/  STL.64 [R1+0x4a18], R54 ;  /* 0x004a183601007387 */ /* 0x000fe80000100a00 */
[----:B------:R-:W-:Y:S04]  /*242d0*/  STL.64 [R1+0x4a10], R52 ;  /* 0x004a103401007387 */ /* 0x000fe80000100a00 */
[----:B------:R-:W-:Y:S04]  /*242e0*/  STL.64 [R1+0xa50], R42 ;  /* 0x000a502a01007387 */ /* 0x000fe80000100a00 */
[----:B------:R-:W2:Y:S04]  /*242f0*/  LDL.LU.64 R184, [R1+0xee0] ;  /* 0x000ee00001b87983 */ /* 0x000ea80000300a00 */
[----:B------:R1:W-:Y:S04]  /*24300*/  STL.64 [R1+0xc70], R38 ;  /* 0x000c702601007387 */ /* 0x0003e80000100a00 */
[----:B------:R-:W-:Y:S01]  /*24310*/  STL.64 [R1+0xc78], R40 ;  /* 0x000c782801007387 */ /* 0x000fe20000100a00 */
[----:B-1----:R-:W-:-:S04]  /*24320*/  IMAD.WIDE R38, R252, 0x4, R36 ;  /* 0x00000004fc267825 */ /* 0x002fc800078e0224 */
[C---:B------:R-:W-:Y:S02]  /*24330*/  IMAD.WIDE R36, R252.reuse, 0x4, R118 ;  /* 0x00000004fc247825 */ /* 0x040fe400078e0276 */
[----:B------:R-:W4:Y:S04]  /*24340*/  LDL.LU.64 R118, [R1+0xef0] ;  /* 0x000ef00001767983 */ /* 0x000f280000300a00 */
[----:B------:R1:W-:Y:S04]  /*24350*/  STL.64 [R1+0xc88], R38 ;  /* 0x000c882601007387 */ /* 0x0003e80000100a00 */
[----:B------:R1:W-:Y:S02]  /*24360*/  STL.64 [R1+0xc90], R36 ;  /* 0x000c902401007387 */ /* 0x0003e40000100a00 */
[----:B-1----:R-:W-:-:S04]  /*24370*/  IMAD.WIDE R38, R252, 0x4, R34 ;  /* 0x00000004fc267825 */ /* 0x002fc800078e0222 */
[C---:B------:R-:W-:Y:S01]  /*24380*/  IMAD.WIDE R36, R252.reuse, 0x4, R30 ;  /* 0x00000004fc247825 */ /* 0x040fe200078e021e */
[----:B------:R-:W-:Y:S03]  /*24390*/  STL.64 [R1+0xca0], R38 ;  /* 0x000ca02601007387 */ /* 0x000fe60000100a00 */
[C---:B------:R-:W-:Y:S01]  /*243a0*/  IMAD.WIDE R34, R252.reuse, 0x4, R28 ;  /* 0x00000004fc227825 */ /* 0x040fe200078e021c */
        /* <DEDUP_REMOVED lines=14> */
[----:B------:R-:W4:Y:S03]  /*24490*/  LDL.LU.64 R52, [R1+0xef8] ;  /* 0x000ef80001347983 */ /* 0x000f260000300a00 */
[C---:B------:R-:W-:Y:S01]  /*244a0*/  IMAD.WIDE R54, R252.reuse, 0x4, R48 ;  /* 0x00000004fc367825 */ /* 0x040fe200078e0230 */
[----:B------:R1:W-:Y:S04]  /*244b0*/  STL.64 [R1+0x48c0], R26 ;  /* 0x0048c01a01007387 */ /* 0x0003e80000100a00 */
[----:B------:R1:W-:Y:S02]  /*244c0*/  STL.64 [R1+0x48b8], R24 ;  /* 0x0048b81801007387 */ /* 0x0003e40000100a00 */
[----:B-1----:R-:W-:-:S02]  /*244d0*/  IMAD.WIDE R28, R252, 0x4, R84 ;  /* 0x00000004fc1c7825 */ /* 0x002fc400078e0254 */
[----:B------:R-:W4:Y:S02]  /*244e0*/  LDL.LU.64 R48, [R1+0xf08] ;  /* 0x000f080001307983 */ /* 0x000f240000300a00 */
[----:B------:R-:W-:-:S04]  /*244f0*/  IMAD.WIDE R26, R252, 0x4, R136 ;  /* 0x00000004fc1a7825 */ /* 0x000fc800078e0288 */
[C---:B------:R-:W-:Y:S01]  /*24500*/  IMAD.WIDE R24, R252.reuse, 0x4, R80 ;  /* 0x00000004fc187825 */ /* 0x040fe200078e0250 */
[----:B------:R1:W-:Y:S04]  /*24510*/  STL.64 [R1+0x48b0], R26 ;  /* 0x0048b01a01007387 */ /* 0x0003e80000100a00 */
[----:B------:R3:W-:Y:S04]  /*24520*/  STL.64 [R1+0x48a8], R24 ;  /* 0x0048a81801007387 */ /* 0x0007e80000100a00 */
[----:B------:R3:W-:Y:S04]  /*24530*/  STL.64 [R1+0x4910], R28 ;  /* 0x0049101c01007387 */ /* 0x0007e80000100a00 */
[----:B------:R-:W4:Y:S01]  /*24540*/  LDL.LU.64 R46, [R1+0xf10] ;  /* 0x000f1000012e7983 */ /* 0x000f220000300a00 */
[----:B-1----:R-:W-:-:S04]  /*24550*/  IMAD.WIDE R26, R252, 0x4, R86 ;  /* 0x00000004fc1a7825 */ /* 0x002fc800078e0256 */
[----:B------:R-:W-:-:S04]  /*24560*/  IMAD.WIDE R58, R252, 0x4, R90 ;  /* 0x00000004fc3a7825 */ /* 0x000fc800078e025a */
[----:B---3--:R-:W-:-:S05]  /*24570*/  IMAD.WIDE R24, R252, 0x4, R186 ;  /* 0x00000004fc187825 */ /* 0x008fca00078e02ba */
[----:B------:R1:W-:Y:S04]  /*24580*/  STL.64 [R1+0x4908], R24 ;  /* 0x0049081801007387 */ /* 0x0003e80000100a00 */
[----:B------:R-:W-:Y:S04]  /*24590*/  STL.64 [R1+0x4900], R26 ;  /* 0x0049001a01007387 */ /* 0x000fe80000100a00 */
[----:B------:R-:W3:Y:S01]  /*245a0*/  LDL.LU.64 R28, [R1+0xb80] ;  /* 0x000b8000011c7983 */ /* 0x000ee20000300a00 */
[----:B-1----:R-:W-:-:S03]  /*245b0*/  IMAD.WIDE R24, R252, 0x4, R88 ;  /* 0x00000004fc187825 */ /* 0x002fc600078e0258 */
[----:B------:R-:W3:Y:S04]  /*245c0*/  LDL.LU.64 R30, [R1+0xb78] ;  /* 0x000b7800011e7983 */ /* 0x000ee80000300a00 */
[----:B------:R1:W-:Y:S04]  /*245d0*/  STL.64 [R1+0x48f8], R24 ;  /* 0x0048f81801007387 */ /* 0x0003e80000100a00 */
[----:B------:R-:W3:Y:S04]  /*245e0*/  LDL.LU.64 R34, [R1+0xb70] ;  /* 0x000b700001227983 */ /* 0x000ee80000300a00 */
[----:B------:R-:W3:Y:S04]  /*245f0*/  LDL.LU.64 R36, [R1+0xb68] ;  /* 0x000b680001247983 */ /* 0x000ee80000300a00 */
[----:B------:R-:W3:Y:S01]  /*24600*/  LDL.LU.64 R38, [R1+0xb60] ;  /* 0x000b600001267983 */ /* 0x000ee20000300a00 */
[----:B-1----:R-:W-:-:S03]  /*24610*/  IMAD.WIDE R24, R252, 0x4, R92 ;  /* 0x00000004fc187825 */ /* 0x002fc600078e025c */
[----:B------:R-:W3:Y:S04]  /*24620*/  LDL.LU.64 R40, [R1+0xb58] ;  /* 0x000b580001287983 */ /* 0x000ee80000300a00 */
[----:B------:R-:W3:Y:S04]  /*24630*/  LDL.LU.64 R42, [R1+0xb50] ;  /* 0x000b5000012a7983 */ /* 0x000ee80000300a00 */
[----:B------:R1:W-:Y:S02]  /*24640*/  STL.64 [R1+0x48f0], R58 ;  /* 0x0048f03a01007387 */ /* 0x0003e40000100a00 */
[----:B-1----:R-:W-:-:S04]  /*24650*/  IMAD.WIDE R58, R252, 0x4, R96 ;  /* 0x00000004fc3a7825 */ /* 0x002fc800078e0260 */
[----:B------:R-:W-:-:S04]  /*24660*/  IMAD.WIDE R62, R252, 0x4, R104 ;  /* 0x00000004fc3e7825 */ /* 0x000fc800078e0268 */
[----:B------:R-:W-:-:S04]  /*24670*/  IMAD.WIDE R66, R252, 0x4, R140 ;  /* 0x00000004fc427825 */ /* 0x000fc800078e028c */
[----:B------:R-:W-:-:S04]  /*24680*/  IMAD.WIDE R72, R252, 0x4, R138 ;  /* 0x00000004fc487825 */ /* 0x000fc800078e028a */
[----:B------:R-:W-:-:S04]  /*24690*/  IMAD.WIDE R90, R252, 0x4, R124 ;  /* 0x00000004fc5a7825 */ /* 0x000fc800078e027c */
[----:B------:R-:W-:-:S04]  /*246a0*/  IMAD.WIDE R92, R252, 0x4, R122 ;  /* 0x00000004fc5c7825 */ /* 0x000fc800078e027a */
[----:B------:R-:W-:-:S04]  /*246b0*/  IMAD.WIDE R96, R252, 0x4, R126 ;  /* 0x00000004fc607825 */ /* 0x000fc800078e027e */
[----:B------:R-:W-:-:S04]  /*246c0*/  IMAD.WIDE R104, R252, 0x4, R134 ;  /* 0x00000004fc687825 */ /* 0x000fc800078e0286 */
[----:B--2---:R-:W-:-:S05]  /*246d0*/  IMAD.WIDE R26, R252, 0x4, R184 ;  /* 0x00000004fc1a7825 */ /* 0x004fca00078e02b8 */
[----:B------:R4:W-:Y:S04]  /*246e0*/  STL.64 [R1+0x48e8], R26 ;  /* 0x0048e81a01007387 */ /* 0x0009e80000100a00 */
[----:B------:R1:W-:Y:S04]  /*246f0*/  STL.64 [R1+0x48e0], R24 ;  /* 0x0048e01801007387 */ /* 0x0003e80000100a00 */
[----:B------:R2:W-:Y:S01]  /*24700*/  STL.64 [R1+0x4948], R58 ;  /* 0x0049483a01007387 */ /* 0x0005e20000100a00 */
[----:B----4-:R-:W-:-:S04]  /*24710*/  IMAD.WIDE R26, R252, 0x4, R118 ;  /* 0x00000004fc1a7825 */ /* 0x010fc800078e0276 */
[C---:B-1----:R-:W-:Y:S01]  /*24720*/  IMAD.WIDE R24, R252.reuse, 0x4, R98 ;  /* 0x00000004fc187825 */ /* 0x042fe200078e0262 */
[----:B------:R1:W-:Y:S03]  /*24730*/  STL.64 [R1+0x4940], R26 ;  /* 0x0049401a01007387 */ /* 0x0003e60000100a00 */
[C---:B--2---:R-:W-:Y:S01]  /*24740*/  IMAD.WIDE R58, R252.reuse, 0x4, R100 ;  /* 0x00000004fc3a7825 */ /* 0x044fe200078e0264 */
[----:B-1----:R-:W2:Y:S04]  /*24750*/  LDL.LU.64 R26, [R1+0xac0] ;  /* 0x000ac000011a7983 */ /* 0x002ea80000300a00 */
[----:B------:R1:W-:Y:S04]  /*24760*/  STL.64 [R1+0x4938], R24 ;  /* 0x0049381801007387 */ /* 0x0003e80000100a00 */
[----:B-1----:R-:W4:Y:S04]  /*24770*/  LDL.LU.64 R24, [R1+0xab8] ;  /* 0x000ab80001187983 */ /* 0x002f280000300a00 */
[----:B------:R1:W-:Y:S04]  /*24780*/  STL.64 [R1+0x4930], R58 ;  /* 0x0049303a01007387 */ /* 0x0003e80000100a00 */
[----:B------:R-:W3:Y:S04]  /*24790*/  LDL.LU.64 R152, [R1+0xab0] ;  /* 0x000ab00001987983 */ /* 0x000ee80000300a00 */
[----:B------:R-:W3:Y:S01]  /*247a0*/  LDL.LU.64 R136, [R1+0xaa8] ;  /* 0x000aa80001887983 */ /* 0x000ee20000300a00 */
[----:B-1----:R-:W-:-:S03]  /*247b0*/  IMAD.WIDE R58, R252, 0x4, R102 ;  /* 0x00000004fc3a7825 */ /* 0x002fc600078e0266 */
[----:B------:R-:W3:Y:S04]  /*247c0*/  LDL.LU.64 R186, [R1+0xaa0] ;  /* 0x000aa00001ba7983 */ /* 0x000ee80000300a00 */
[----:B------:R-:W3:Y:S01]  /*247d0*/  LDL.LU.64 R184, [R1+0xa98] ;  /* 0x000a980001b87983 */ /* 0x000ee20000300a00 */
[----:B------:R-:W-:-:S03]  /*247e0*/  IMAD.WIDE R52, R252, 0x4, R52 ;  /* 0x00000004fc347825 */ /* 0x000fc600078e0234 */
[----:B------:R-:W3:Y:S04]  /*247f0*/  LDL.LU.64 R118, [R1+0xa90] ;  /* 0x000a900001767983 */ /* 0x000ee80000300a00 */
        /* <DEDUP_REMOVED lines=9> */
[C---:B-1----:R-:W-:Y:S01]  /*24890*/  IMAD.WIDE R58, R252.reuse, 0x4, R112 ;  /* 0x00000004fc3a7825 */ /* 0x042fe200078e0270 */
[----:B------:R-:W-:Y:S01]  /*248a0*/  SEL R0, RZ, 0x4, P6 ;  /* 0x00000004ff007807 */ /* 0x000fe20003000000 */
[----:B------:R-:W1:Y:S02]  /*248b0*/  LDC R113, c[0x0][0x3a0] ;  /* 0x0000e800ff717b82 */ /* 0x000e640000000800 */
[C---:B------:R-:W-:Y:S01]  /*248c0*/  IMAD.WIDE R52, R252.reuse, 0x4, R114 ;  /* 0x00000004fc347825 */ /* 0x040fe200078e0272 */
[----:B------:R1:W-:Y:S03]  /*248d0*/  STL.64 [R1+0x4968], R58 ;  /* 0x0049683a01007387 */ /* 0x0003e60000100a00 */
[C---:B------:R-:W-:Y:S01]  /*248e0*/  IMAD.WIDE R48, R252.reuse, 0x4, R46 ;  /* 0x00000004fc307825 */ /* 0x040fe200078e022e */
[----:B------:R1:W-:Y:S01]  /*248f0*/  STL.64 [R1+0x4960], R52 ;  /* 0x0049603401007387 */ /* 0x0003e20000100a00 */
[----:B------:R-:W-:Y:S01]  /*24900*/  SEL R2, RZ, 0x4, P5 ;  /* 0x00000004ff027807 */ /* 0x000fe20002800000 */
[----:B------:R-:W2:Y:S01]  /*24910*/  LDC R112, c[0x0][0x3a0] ;  /* 0x0000e800ff707b82 */ /* 0x000ea20000000800 */
[C---:B------:R-:W-:Y:S01]  /*24920*/  IMAD.WIDE R46, R252.reuse, 0x4, R116 ;  /* 0x00000004fc2e7825 */ /* 0x040fe200078e0274 */
[----:B------:R1:W-:Y:S04]  /*24930*/  STL.64 [R1+0x4958], R48 ;  /* 0x0049583001007387 */ /* 0x0003e80000100a00 */
[----:B------:R1:W-:Y:S02]  /*24940*/  STL.64 [R1+0x4950], R46 ;  /* 0x0049502e01007387 */ /* 0x0003e40000100a00 */
[----:B-1----:R-:W-:-:S04]  /*24950*/  IMAD.WIDE R58, R252, 0x4, R144 ;  /* 0x00000004fc3a7825 */ /* 0x002fc800078e0290 */
[----:B------:R-:W-:-:S04]  /*24960*/  IMAD.WIDE R52, R252, 0x4, R146 ;  /* 0x00000004fc347825 */ /* 0x000fc800078e0292 */
[----:B------:R-:W-:-:S04]  /*24970*/  IMAD.WIDE R48, R252, 0x4, R148 ;  /* 0x00000004fc307825 */ /* 0x000fc800078e0294 */
[C---:B------:R-:W-:Y:S02]  /*24980*/  IMAD.WIDE R46, R252.reuse, 0x4, R150 ;  /* 0x00000004fc2e7825 */ /* 0x040fe400078e0296 */
[----:B------:R-:W3:Y:S02]  /*24990*/  LDL.LU.64 R150, [R1+0x5a30] ;  /* 0x005a300001967983 */ /* 0x000ee40000300a00 */
[C---:B------:R-:W-:Y:S02]  /*249a0*/  IMAD.WIDE R62, R252.reuse, 0x4, R142 ;  /* 0x00000004fc3e7825 */ /* 0x040fe400078e028e */
        /* <DEDUP_REMOVED lines=8> */
[----:B------:R-:W-:-:S03]  /*24a30*/  IMAD.WIDE R98, R252, 0x4, R128 ;  /* 0x00000004fc627825 */ /* 0x000fc600078e0280 */
[----:B------:R-:W3:Y:S01]  /*24a40*/  LDL.LU.64 R126, [R1+0x59e8] ;  /* 0x0059e800017e7983 */ /* 0x000ee20000300a00 */
[----:B------:R-:W-:-:S03]  /*24a50*/  IMAD.WIDE R100, R252, 0x4, R130 ;  /* 0x00000004fc647825 */ /* 0x000fc600078e0282 */
[----:B------:R-:W3:Y:S01]  /*24a60*/  LDL.LU.64 R128, [R1+0x59e0] ;  /* 0x0059e00001807983 */ /* 0x000ee20000300a00 */
[----:B------:R-:W-:-:S03]  /*24a70*/  IMAD.WIDE R102, R252, 0x4, R132 ;  /* 0x00000004fc667825 */ /* 0x000fc600078e0284 */
[----:B------:R-:W3:Y:S04]  /*24a80*/  LDL.LU.64 R130, [R1+0x59d8] ;  /* 0x0059d80001827983 */ /* 0x000ee80000300a00 */
[----:B------:R-:W3:Y:S04]  /*24a90*/  LDL.LU.64 R132, [R1+0x59d0] ;  /* 0x0059d00001847983 */ /* 0x000ee80000300a00 */
[----:B------:R-:W3:Y:S01]  /*24aa0*/  LDL.LU.64 R134, [R1+0x59c8] ;  /* 0x0059c80001867983 */ /* 0x000ee20000300a00 */
[----:B------:R-:W-:Y:S01]  /*24ab0*/  PLOP3.LUT P6, PT, PT, PT, UP0, 0x80, 0x8 ;  /* 0x000000000008781c */ /* 0x000fe20003fcf008 */
[----:B--2---:R-:W-:-:S04]  /*24ac0*/  IMAD.WIDE R74, R252, 0x4, R26 ;  /* 0x00000004fc4a7825 */ /* 0x004fc800078e021a */
[----:B----4-:R-:W-:-:S04]  /*24ad0*/  IMAD.WIDE R76, R252, 0x4, R24 ;  /* 0x00000004fc4c7825 */ /* 0x010fc800078e0218 */
[----:B---3--:R-:W-:-:S04]  /*24ae0*/  IMAD.WIDE R24, R252, 0x4, R124 ;  /* 0x00000004fc187825 */ /* 0x008fc800078e027c */
[----:B------:R-:W-:-:S04]  /*24af0*/  IMAD.WIDE R26, R252, 0x4, R122 ;  /* 0x00000004fc1a7825 */ /* 0x000fc800078e027a */
[C---:B------:R-:W-:Y:S01]  /*24b00*/  IMAD.WIDE R108, R252.reuse, 0x4, R126 ;  /* 0x00000004fc6c7825 */ /* 0x040fe200078e027e */
[----:B------:R1:W-:Y:S04]  /*24b10*/  STL.64 [R1+0xea8], R26 ;  /* 0x000ea81a01007387 */ /* 0x0003e80000100a00 */
[----:B------:R2:W-:Y:S04]  /*24b20*/  STL.64 [R1+0xe98], R24 ;  /* 0x000e981801007387 */ /* 0x0005e80000100a00 */
[----:B------:R3:W-:Y:S01]  /*24b30*/  STL.64 [R1+0xe90], R108 ;  /* 0x000e906c01007387 */ /* 0x0007e20000100a00 */
[----:B-1----:R-:W-:-:S04]  /*24b40*/  IMAD.WIDE R26, R252, 0x4, R128 ;  /* 0x00000004fc1a7825 */ /* 0x002fc800078e0280 */
[C---:B--2---:R-:W-:Y:S01]  /*24b50*/  IMAD.WIDE R24, R252.reuse, 0x4, R130 ;  /* 0x00000004fc187825 */ /* 0x044fe200078e0282 */
[----:B------:R1:W-:Y:S03]  /*24b60*/  STL.64 [R1+0xcd0], R26 ;  /* 0x000cd01a01007387 */ /* 0x0003e60000100a00 */
[C---:B---3--:R-:W-:Y:S01]  /*24b70*/  IMAD.WIDE R108, R252.reuse, 0x4, R132 ;  /* 0x00000004fc6c7825 */ /* 0x048fe200078e0284 */
        /* <DEDUP_REMOVED lines=10> */
[----:B------:R-:W-:Y:S04]  /*24c20*/  STL.64 [R1+0xec0], R26 ;  /* 0x000ec01a01007387 */ /* 0x000fe80000100a00 */
[----:B------:R1:W-:Y:S01]  /*24c30*/  STL.64 [R1+0xeb0], R24 ;  /* 0x000eb01801007387 */ /* 0x0003e20000100a00 */
[----:B---3--:R-:W-:-:S04]  /*24c40*/  IMAD.WIDE R108, R252, 0x4, R140 ;  /* 0x00000004fc6c7825 */ /* 0x008fc800078e028c */
[----:B-1----:R-:W-:-:S04]  /*24c50*/  IMAD.WIDE R24, R252, 0x4, R138 ;  /* 0x00000004fc187825 */ /* 0x002fc800078e028a */
        /* <DEDUP_REMOVED lines=10> */
[----:B-1----:R-:W-:-:S05]  /*24d00*/  IMAD.WIDE R24, R252, 0x4, R150 ;  /* 0x00000004fc187825 */ /* 0x002fca00078e0296 */
[----:B------:R1:W-:Y:S01]  /*24d10*/  STL.64 [R1+0xee0], R24 ;  /* 0x000ee01801007387 */ /* 0x0003e20000100a00 */
[----:B--2---:R-:W-:-:S04]  /*24d20*/  IMAD.WIDE R108, R252, 0x4, R156 ;  /* 0x00000004fc6c7825 */ /* 0x004fc800078e029c */
[----:B---3--:R-:W-:-:S04]  /*24d30*/  IMAD.WIDE R26, R252, 0x4, R158 ;  /* 0x00000004fc1a7825 */ /* 0x008fc800078e029e */
[----:B-1----:R-:W-:-:S05]  /*24d40*/  IMAD.WIDE R24, R252, 0x4, R154 ;  /* 0x00000004fc187825 */ /* 0x002fca00078e029a */
[----:B------:R1:W-:Y:S04]  /*24d50*/  STL.64 [R1+0x4860], R24 ;  /* 0x0048601801007387 */ /* 0x0003e80000100a00 */
[----:B------:R2:W-:Y:S04]  /*24d60*/  STL.64 [R1+0x4858], R108 ;  /* 0x0048586c01007387 */ /* 0x0005e80000100a00 */
[----:B------:R3:W-:Y:S01]  /*24d70*/  STL.64 [R1+0x4850], R26 ;  /* 0x0048501a01007387 */ /* 0x0007e20000100a00 */
[----:B-1----:R-:W-:-:S04]  /*24d80*/  IMAD.WIDE R24, R252, 0x4, R160 ;  /* 0x00000004fc187825 */ /* 0x002fc800078e02a0 */
[C---:B--2---:R-:W-:Y:S01]  /*24d90*/  IMAD.WIDE R108, R252.reuse, 0x4, R162 ;  /* 0x00000004fc6c7825 */ /* 0x044fe200078e02a2 */
[----:B------:R1:W-:Y:S03]  /*24da0*/  STL.64 [R1+0x4848], R24 ;  /* 0x0048481801007387 */ /* 0x0003e60000100a00 */
[C---:B---3--:R-:W-:Y:S01]  /*24db0*/  IMAD.WIDE R26, R252.reuse, 0x4, R164 ;  /* 0x00000004fc1a7825 */ /* 0x048fe200078e02a4 */
[----:B------:R-:W-:Y:S04]  /*24dc0*/  STL.64 [R1+0x4840], R108 ;  /* 0x0048406c01007387 */ /* 0x000fe80000100a00 */
[----:B------:R2:W-:Y:S01]  /*24dd0*/  STL.64 [R1+0x4838], R26 ;  /* 0x0048381a01007387 */ /* 0x0005e20000100a00 */
[----:B-1----:R-:W-:-:S05]  /*24de0*/  IMAD.WIDE R24, R252, 0x4, R166 ;  /* 0x00000004fc187825 */ /* 0x002fca00078e02a6 */
[----:B------:R1:W-:Y:S01]  /*24df0*/  STL.64 [R1+0x4830], R24 ;  /* 0x0048301801007387 */ /* 0x0003e20000100a00 */
[----:B--2---:R-:W-:-:S04]  /*24e00*/  IMAD.WIDE R26, R252, 0x4, R170 ;  /* 0x00000004fc1a7825 */ /* 0x004fc800078e02aa */
[C---:B------:R-:W-:Y:S01]  /*24e10*/  IMAD.WIDE R108, R252.reuse, 0x4, R174 ;  /* 0x00000004fc6c7825 */ /* 0x040fe200078e02ae */
[----:B------:R2:W-:Y:S03]  /*24e20*/  STL.64 [R1+0x4898], R26 ;  /* 0x0048981a01007387 */ /* 0x0005e60000100a00 */
[----:B-1----:R-:W-:-:S05]  /*24e30*/  IMAD.WIDE R24, R252, 0x4, R172 ;  /* 0x00000004fc187825 */ /* 0x002fca00078e02ac */
[----:B------:R1:W-:Y:S01]  /*24e40*/  STL.64 [R1+0x4890], R24 ;  /* 0x0048901801007387 */ /* 0x0003e20000100a00 */
[----:B--2---:R-:W-:-:S03]  /*24e50*/  IMAD.WIDE R26, R252, 0x4, R176 ;  /* 0x00000004fc1a7825 */ /* 0x004fc600078e02b0 */
[----:B------:R2:W-:Y:S04]  /*24e60*/  STL.64 [R1+0x4888], R108 ;  /* 0x0048886c01007387 */ /* 0x0005e80000100a00 */
[----:B------:R3:W-:Y:S01]  /*24e70*/  STL.64 [R1+0x4880], R26 ;  /* 0x0048801a01007387 */ /* 0x0007e20000100a00 */
[----:B-1----:R-:W-:-:S04]  /*24e80*/  IMAD.WIDE R24, R252, 0x4, R182 ;  /* 0x00000004fc187825 */ /* 0x002fc800078e02b6 */
[C---:B--2---:R-:W-:Y:S01]  /*24e90*/  IMAD.WIDE R108, R252.reuse, 0x4, R178 ;  /* 0x00000004fc6c7825 */ /* 0x044fe200078e02b2 */
[----:B------:R1:W-:Y:S03]  /*24ea0*/  STL.64 [R1+0x4878], R24 ;  /* 0x0048781801007387 */ /* 0x0003e60000100a00 */
[C---:B---3--:R-:W-:Y:S01]  /*24eb0*/  IMAD.WIDE R26, R252.reuse, 0x4, R180 ;  /* 0x00000004fc1a7825 */ /* 0x048fe200078e02b4 */
[----:B------:R-:W-:Y:S04]  /*24ec0*/  STL.64 [R1+0x4870], R108 ;  /* 0x0048706c01007387 */ /* 0x000fe80000100a00 */
[----:B------:R-:W-:Y:S01]  /*24ed0*/  STL.64 [R1+0x4868], R26 ;  /* 0x0048681a01007387 */ /* 0x000fe20000100a00 */
[----:B-1----:R-:W-:-:S05]  /*24ee0*/  IMAD.WIDE R24, R252, 0x4, R236 ;  /* 0x00000004fc187825 */ /* 0x002fca00078e02ec */
[----:B------:R1:W-:Y:S02]  /*24ef0*/  STL.64 [R1+0x48a0], R24 ;  /* 0x0048a01801007387 */ /* 0x0003e40000100a00 */
[----:B-1----:R-:W-:Y:S02]  /*24f00*/  SEL R25, R2, RZ, P6 ;  /* 0x000000ff02197207 */ /* 0x002fe40003000000 */
[----:B------:R-:W2:Y:S01]  /*24f10*/  LDL.LU R2, [R1+0x59c4] ;  /* 0x0059c40001027983 */ /* 0x000ea20000300800 */
[----:B------:R-:W-:Y:S02]  /*24f20*/  IMAD.WIDE R88, R252, 0x4, R118 ;  /* 0x00000004fc587825 */ /* 0x000fe400078e0276 */
[----:B------:R-:W1:Y:S01]  /*24f30*/  LDC R118, c[0x0][0x3a0] ;  /* 0x0000e800ff767b82 */ /* 0x000e620000000800 */
[----:B------:R-:W3:Y:S01]  /*24f40*/  S2R R119, SR_TID.X ;  /* 0x0000000000777919 */ /* 0x000ee20000002100 */
[----:B------:R-:W-:-:S04]  /*24f50*/  PLOP3.LUT P5, PT, PT, PT, UP0, 0x80, 0x8 ;  /* 0x000000000008781c */ /* 0x000fc80003faf008 */
[----:B------:R-:W-:Y:S02]  /*24f60*/  SEL R26, R0, RZ, P5 ;  /* 0x000000ff001a7207 */ /* 0x000fe40002800000 */
[----:B------:R-:W4:Y:S01]  /*24f70*/  S2R R0, SR_TID.X ;  /* 0x0000000000007919 */ /* 0x000f220000002100 */
[----:B-1----:R-:W-:Y:S02]  /*24f80*/  IADD3 R118, PT, PT, R118, -0x80, RZ ;  /* 0xffffff8076767810 */ /* 0x002fe40007ffe0ff */
[----:B---3--:R-:W-:-:S04]  /*24f90*/  LOP3.LUT R119, R119, 0x1f, RZ, 0xc0, !PT ;  /* 0x0000001f77777812 */ /* 0x008fc800078ec0ff */
[----:B------:R-:W-:-:S04]  /*24fa0*/  LOP3.LUT R119, R119, 0x60, RZ, 0xfc, !PT ;  /* 0x0000006077777812 */ /* 0x000fc800078efcff */
[----:B------:R-:W-:Y:S02]  /*24fb0*/  ISETP.GE.AND P6, PT, R119, R118, PT ;  /* 0x000000767700720c */ /* 0x000fe40003fc6270 */
[----:B------:R-:W1:Y:S01]  /*24fc0*/  LDC R119, c[0x0][0x3a0] ;  /* 0x0000e800ff777b82 */ /* 0x000e620000000800 */
[----:B------:R-:W-:Y:S02]  /*24fd0*/  SEL R24, RZ, 0x4, P4 ;  /* 0x00000004ff187807 */ /* 0x000fe40002000000 */
[----:B------:R-:W-:Y:S02]  /*24fe0*/  PLOP3.LUT P4, PT, PT, PT, UP0, 0x80, 0x8 ;  /* 0x000000000008781c */ /* 0x000fe40003f8f008 */
[----:B----4-:R-:W-:Y:S01]  /*24ff0*/  LOP3.LUT R0, R0, 0x1f, RZ, 0xc0, !PT ;  /* 0x0000001f00007812 */ /* 0x010fe200078ec0ff */
[----:B------:R-:W-:Y:S01]  /*25000*/  IMAD.WIDE R50, R252, 0x4, R50 ;  /* 0x00000004fc327825 */ /* 0x000fe200078e0232 */
[----:B------:R-:W-:Y:S02]  /*25010*/  SEL R108, R24, RZ, P4 ;  /* 0x000000ff186c7207 */ /* 0x000fe40002000000 */
[----:B------:R-:W-:Y:S01]  /*25020*/  ISETP.NE.U32.AND P5, PT, R25, RZ, PT ;  /* 0x000000ff1900720c */ /* 0x000fe20003fa5070 */
[----:B------:R-:W-:Y:S01]  /*25030*/  IMAD.WIDE R28, R252, 0x4, R28 ;  /* 0x00000004fc1c7825 */ /* 0x000fe200078e021c */
[----:B------:R-:W-:-:S03]  /*25040*/  ISETP.NE.U32.AND P4, PT, R26, RZ, PT ;  /* 0x000000ff1a00720c */ /* 0x000fc60003f85070 */
[----:B------:R-:W-:Y:S01]  /*25050*/  IMAD.WIDE R30, R252, 0x4, R30 ;  /* 0x00000004fc1e7825 */ /* 0x000fe200078e021e */
[----:B------:R-:W-:-:S03]  /*25060*/  USHF.L.U32 UR9, UR9, 0x7, URZ ;  /* 0x0000000709097899 */ /* 0x000fc600080006ff */
        /* <DEDUP_REMOVED lines=32> */
[----:B------:R-:W-:Y:S02]  /*25270*/  IMAD.SHL.U32 R0, R0, 0x4, RZ ;  /* 0x0000000400007824 */ /* 0x000fe400078e00ff */
[----:B-1----:R-:W-:Y:S01]  /*25280*/  VIADD R109, R119, 0xffffff7f ;  /* 0xffffff7f776d7836 */ /* 0x002fe20000000000 */
[----:B------:R-:W2:Y:S04]  /*25290*/  LDL.64 R124, [R1+0x3940] ;  /* 0x00394000017c7983 */ /* 0x000ea80000100a00 */
[----:B------:R-:W3:Y:S04]  /*252a0*/  LDL.64 R110, [R1+0x3938] ;  /* 0x00393800016e7983 */ /* 0x000ee80000100a00 */
[----:B------:R-:W4:Y:S04]  /*252b0*/  LDL.64 R184, [R1+0x3930] ;  /* 0x0039300001b87983 */ /* 0x000f280000100a00 */
[----:B------:R-:W3:Y:S04]  /*252c0*/  LDL.64 R148, [R1+0x3928] ;  /* 0x0039280001947983 */ /* 0x000ee80000100a00 */
[----:B------:R-:W4:Y:S04]  /*252d0*/  LDL.64 R122, [R1+0x38e0] ;  /* 0x0038e000017a7983 */ /* 0x000f280000100a00 */
        /* <DEDUP_REMOVED lines=13> */
[----:B------:R-:W0:Y:S01]  /*253b0*/  LDGDEPBAR ;  /* 0x00000000000079af */ /* 0x000e220000000000 */
[----:B------:R-:W-:-:S02]  /*253c0*/  LOP3.LUT R24, R0, 0x10, RZ, 0x3c, !PT ;  /* 0x0000001000187812 */ /* 0x000fc400078e3cff */
[C---:B------:R-:W-:Y:S01]  /*253d0*/  LOP3.LUT R25, R0.reuse, 0x30, RZ, 0x3c, !PT ;  /* 0x0000003000197812 */ /* 0x040fe200078e3cff */
[----:B------:R-:W4:Y:S01]  /*253e0*/  LDL.LU.64 R190, [R1+0x2d88] ;  /* 0x002d880001be7983 */ /* 0x000f220000300a00 */
[----:B------:R-:W-:Y:S02]  /*253f0*/  LOP3.LUT R26, R0, 0x50, RZ, 0x3c, !PT ;  /* 0x00000050001a7812 */ /* 0x000fe400078e3cff */
[----:B------:R-:W-:Y:S01]  /*25400*/  SEL R27, RZ, 0x4, P6 ;  /* 0x00000004ff1b7807 */ /* 0x000fe20003000000 */
[----:B------:R1:W-:Y:S01]  /*25410*/  STL.64 [R1+0x5c30], R14 ;  /* 0x005c300e01007387 */ /* 0x0003e20000100a00 */
[----:B------:R-:W-:Y:S01]  /*25420*/  IADD3 R113, PT, PT, R113, -0x85, RZ ;  /* 0xffffff7b71717810 */ /* 0x000fe20007ffe0ff */
[----:B------:R-:W-:Y:S01]  /*25430*/  VIADD R112, R112, 0xffffff77 ;  /* 0xffffff7770707836 */ /* 0x000fe20000000000 */
[----:B------:R-:W2:Y:S01]  /*25440*/  LDCU UR6, c[0x0][0x3a0] ;  /* 0x00007400ff0677ac */ /* 0x000ea20008000800 */
        /* <DEDUP_REMOVED lines=28> */
[----:B--2---:R-:W-:Y:S04]  /*25610*/  LDGSTS.E [R2+0x40000], desc[UR76][R124.64], P0 ;  /* 0x400000007c027fae */ /* 0x004fe800081a104c */
[----:B---3--:R-:W-:Y:S04]  /*25620*/  LDGSTS.E [R2+0x40080], desc[UR76][R110.64], P1 ;  /* 0x400800006e027fae */ /* 0x008fe800089a104c */
[----:B-1----:R-:W2:Y:S04]  /*25630*/  LDL.LU.64 R120, [R1+0x2a58] ;  /* 0x002a580001787983 */ /* 0x002ea80000300a00 */
[----:B------:R1:W-:Y:S04]  /*25640*/  STL.64 [R1+0x5bb8], R106 ;  /* 0x005bb86a01007387 */ /* 0x0003e80000100a00 */
[----:B----4-:R-:W-:Y:S04]  /*25650*/  LDGSTS.E [R2+0x40100], desc[UR76][R184.64], P3 ;  /* 0x40100000b8027fae */ /* 0x010fe800099a104c */
[----:B------:R-:W-:Y:S04]  /*25660*/  LDGSTS.E [R2+0x40180], desc[UR76][R148.64], P2 ;  /* 0x4018000094027fae */ /* 0x000fe800091a104c */
[----:B-1----:R-:W3:Y:S04]  /*25670*/  LDL.LU.64 R106, [R1+0x29d0] ;  /* 0x0029d000016a7983 */ /* 0x002ee80000300a00 */
[----:B------:R1:W-:Y:S04]  /*25680*/  STL.64 [R1+0x5bb0], R94 ;  /* 0x005bb05e01007387 */ /* 0x0003e80000100a00 */
[----:B------:R-:W-:Y:S04]  /*25690*/  LDGSTS.E [R2+0x41000], desc[UR76][R122.64], P0 ;  /* 0x410000007a027fae */ /* 0x000fe800081a104c */
[----:B------:R-:W-:Y:S04]  /*256a0*/  LDGSTS.E [R2+0x41080], desc[UR76][R116.64], P1 ;  /* 0x4108000074027fae */ /* 0x000fe800089a104c */
[----:B-1----:R-:W4:Y:S04]  /*256b0*/  LDL.LU.64 R94, [R1+0x2948] ;  /* 0x00294800015e7983 */ /* 0x002f280000300a00 */
[----:B------:R1:W-:Y:S04]  /*256c0*/  STL.64 [R1+0x5ba8], R82 ;  /* 0x005ba85201007387 */ /* 0x0003e80000100a00 */
[----:B------:R-:W-:Y:S04]  /*256d0*/  LDGSTS.E [R2+0x41100], desc[UR76][R118.64], P3 ;  /* 0x4110000076027fae */ /* 0x000fe800099a104c */
[----:B-1----:R-:W2:Y:S04]  /*256e0*/  LDL.LU.64 R82, [R1+0x2c38] ;  /* 0x002c380001527983 */ /* 0x002ea80000300a00 */
[----:B------:R1:W-:Y:S04]  /*256f0*/  STL.64 [R1+0x5ba0], R70 ;  /* 0x005ba04601007387 */ /* 0x0003e80000100a00 */
[----:B------:R-:W-:Y:S04]  /*25700*/  LDGSTS.E [R2+0x41180], desc[UR76][R190.64], P2 ;  /* 0x41180000be027fae */ /* 0x000fe800091a104c */
[----:B-1----:R-:W2:Y:S04]  /*25710*/  LDL.LU.64 R70, [R1+0x2c30] ;  /* 0x002c300001467983 */ /* 0x002ea80000300a00 */
[----:B------:R1:W-:Y:S04]  /*25720*/  STL.64 [R1+0x5b98], R68 ;  /* 0x005b984401007387 */ /* 0x0003e80000100a00 */
[----:B------:R-:W-:Y:S04]  /*25730*/  LDGSTS.E [R2+0x42000], desc[UR76][R146.64], P0 ;  /* 0x4200000092027fae */ /* 0x000fe800081a104c */
        /* <DEDUP_REMOVED lines=133> */
[----:B-1----:R-:W2:Y:S01]  /*25f90*/  LDL.LU.64 R204, [R1+0x2b40] ;  /* 0x002b400001cc7983 */ /* 0x002ea20000300a00 */
[----:B------:R-:W-:Y:S01]  /*25fa0*/  VIADD R24, R24, UR8 ;  /* 0x0000000818187c36 */ /* 0x000fe20008000000 */
[----:B------:R-:W-:Y:S01]  /*25fb0*/  IADD3 R25, PT, PT, R25, UR8, RZ ;  /* 0x0000000819197c10 */ /* 0x000fe2000fffe0ff */
[----:B------:R-:W-:Y:S01]  /*25fc0*/  VIADD R26, R26, UR8 ;  /* 0x000000081a1a7c36 */ /* 0x000fe20008000000 */
[----:B------:R-:W2:Y:S01]  /*25fd0*/  LDL.64 R192, [R1+0x2cd8] ;  /* 0x002cd80001c07983 */ /* 0x000ea20000100a00 */
[----:B------:R-:W-:-:S02]  /*25fe0*/  PLOP3.LUT P6, PT, PT, PT, UP0, 0x80, 0x8 ;  /* 0x000000000008781c */ /* 0x000fc40003fcf008 */
[----:B------:R-:W-:Y:S01]  /*25ff0*/  LOP3.LUT R0, R0, 0x70, RZ, 0x3c, !PT ;  /* 0x0000007000007812 */ /* 0x000fe200078e3cff */
[----:B------:R-:W3:Y:S01]  /*26000*/  LDL.64 R128, [R1+0x37b8] ;  /* 0x0037b80001807983 */ /* 0x000ee20000100a00 */
[----:B------:R-:W-:-:S03]  /*26010*/  SEL R27, R27, RZ, P6 ;  /* 0x000000ff1b1b7207 */ /* 0x000fc60003000000 */
[----:B------:R-:W4:Y:S04]  /*26020*/  LDL.64 R124, [R1+0x33b0] ;  /* 0x0033b000017c7983 */ /* 0x000f280000100a00 */
[----:B------:R-:W4:Y:S04]  /*26030*/  LDL.64 R110, [R1+0x2fc0] ;  /* 0x002fc000016e7983 */ /* 0x000f280000100a00 */
[----:B------:R-:W4:Y:S04]  /*26040*/  LDL.64 R184, [R1+0x2c88] ;  /* 0x002c880001b87983 */ /* 0x000f280000100a00 */
[----:B------:R-:W4:Y:S04]  /*26050*/  LDL.64 R122, [R1+0x3770] ;  /* 0x00377000017a7983 */ /* 0x000f280000100a00 */
[----:B------:R-:W4:Y:S04]  /*26060*/  LDL.64 R116, [R1+0x3370] ;  /* 0x0033700001747983 */ /* 0x000f280000100a00 */
[----:B------:R-:W4:Y:S01]  /*26070*/  LDL.64 R118, [R1+0x2f80] ;  /* 0x002f800001767983 */ /* 0x000f220000100a00 */
[----:B------:R-:W-:-:S03]  /*26080*/  VIADD R0, R0, UR8 ;  /* 0x0000000800007c36 */ /* 0x000fc60008000000 */
[----:B------:R-:W-:Y:S04]  /*26090*/  STL.64 [R1+0x5d28], R190 ;  /* 0x005d28be01007387 */ /* 0x000fe80000100a00 */
[----:B------:R-:W4:Y:S04]  /*260a0*/  LDL.64 R188, [R1+0x3728] ;  /* 0x0037280001bc7983 */ /* 0x000f280000100a00 */
[----:B------:R-:W4:Y:S04]  /*260b0*/  LDL.64 R132, [R1+0x3330] ;  /* 0x0033300001847983 */ /* 0x000f280000100a00 */
[----:B------:R-:W4:Y:S04]  /*260c0*/  LDL.64 R114, [R1+0x2f40] ;  /* 0x002f400001727983 */ /* 0x000f280000100a00 */
[----:B------:R-:W4:Y:S04]  /*260d0*/  LDL.64 R130, [R1+0x36e8] ;  /* 0x0036e80001827983 */ /* 0x000f280000100a00 */
[----:B------:R-:W4:Y:S04]  /*260e0*/  LDL.64 R152, [R1+0x32f8] ;  /* 0x0032f80001987983 */ /* 0x000f280000100a00 */
[----:B------:R-:W4:Y:S04]  /*260f0*/  LDL.64 R136, [R1+0x2f08] ;  /* 0x002f080001887983 */ /* 0x000f280000100a00 */
[----:B--2---:R-:W-:Y:S04]  /*26100*/  LDGSTS.E [R2+0x44180], desc[UR76][R192.64], P2 ;  /* 0x44180000c0027fae */ /* 0x004fe800091a104c */
[----:B---3--:R-:W-:Y:S04]  /*26110*/  LDGSTS.E [R2+0x45000], desc[UR76][R128.64], P0 ;  /* 0x4500000080027fae */ /* 0x008fe800081a104c */
[----:B----4-:R-:W-:Y:S04]  /*26120*/  LDGSTS.E [R2+0x45080], desc[UR76][R124.64], P1 ;  /* 0x450800007c027fae */ /* 0x010fe800089a104c */
[----:B------:R-:W-:Y:S04]  /*26130*/  LDGSTS.E [R2+0x45100], desc[UR76][R110.64], P3 ;  /* 0x451000006e027fae */ /* 0x000fe800099a104c */
[----:B------:R-:W-:Y:S04]  /*26140*/  LDGSTS.E [R2+0x45180], desc[UR76][R184.64], P2 ;  /* 0x45180000b8027fae */ /* 0x000fe800091a104c */
[----:B------:R-:W2:Y:S04]  /*26150*/  LDL.64 R128, [R1+0x36a0] ;  /* 0x0036a00001807983 */ /* 0x000ea80000100a00 */
[----:B------:R-:W-:Y:S04]  /*26160*/  LDGSTS.E [R2+0x46000], desc[UR76][R122.64], P0 ;  /* 0x460000007a027fae */ /* 0x000fe800081a104c */
[----:B------:R-:W3:Y:S04]  /*26170*/  LDL.64 R184, [R1+0x32b8] ;  /* 0x0032b80001b87983 */ /* 0x000ee80000100a00 */
[----:B------:R-:W4:Y:S04]  /*26180*/  LDL.LU.64 R110, [R1+0x2dc0] ;  /* 0x002dc000016e7983 */ /* 0x000f280000300a00 */
[----:B------:R-:W4:Y:S04]  /*26190*/  LDL.LU.64 R192, [R1+0x2d80] ;  /* 0x002d800001c07983 */ /* 0x000f280000300a00 */
[----:B------:R-:W4:Y:S04]  /*261a0*/  LDL.64 R124, [R1+0x2ec8] ;  /* 0x002ec800017c7983 */ /* 0x000f280000100a00 */
[----:B------:R-:W-:Y:S04]  /*261b0*/  LDGSTS.E [R2+0x46080], desc[UR76][R116.64], P1 ;  /* 0x4608000074027fae */ /* 0x000fe800089a104c */
[----:B------:R-:W4:Y:S04]  /*261c0*/  LDL.64 R122, [R1+0x3660] ;  /* 0x00366000017a7983 */ /* 0x000f280000100a00 */
[----:B------:R-:W-:Y:S04]  /*261d0*/  LDGSTS.E [R2+0x46100], desc[UR76][R118.64], P3 ;  /* 0x4610000076027fae */ /* 0x000fe800099a104c */
[----:B------:R-:W4:Y:S04]  /*261e0*/  LDL.64 R116, [R1+0x3278] ;  /* 0x0032780001747983 */ /* 0x000f280000100a00 */
[----:B------:R-:W-:Y:S04]  /*261f0*/  LDGSTS.E [R2+0x46180], desc[UR76][R234.64], P2 ;  /* 0x46180000ea027fae */ /* 0x000fe800091a104c */
[----:B------:R-:W4:Y:S04]  /*26200*/  LDL.64 R118, [R1+0x2e88] ;  /* 0x002e880001767983 */ /* 0x000f280000100a00 */
[----:B------:R1:W-:Y:S04]  /*26210*/  STL.64 [R1+0x5c38], R234 ;  /* 0x005c38ea01007387 */ /* 0x0003e80000100a00 */
[----:B------:R-:W-:Y:S04]  /*26220*/  LDGSTS.E [R2+0x47000], desc[UR76][R188.64], P0 ;  /* 0x47000000bc027fae */ /* 0x000fe800081a104c */
[----:B------:R-:W-:Y:S04]  /*26230*/  LDGSTS.E [R2+0x47080], desc[UR76][R132.64], P1 ;  /* 0x4708000084027fae */ /* 0x000fe800089a104c */
[----:B-1----:R-:W4:Y:S04]  /*26240*/  LDL.LU.64 R234, [R1+0x2c80] ;  /* 0x002c800001ea7983 */ /* 0x002f280000300a00 */
        /* <DEDUP_REMOVED lines=9> */
[----:B------:R-:W-:Y:S04]  /*262e0*/  LDGSTS.E [R2+0x48100], desc[UR76][R136.64], P3 ;  /* 0x4810000088027fae */ /* 0x000fe800099a104c */
[----:B------:R-:W4:Y:S04]  /*262f0*/  LDL.64 R152, [R1+0x35e0] ;  /* 0x0035e00001987983 */ /* 0x000f280000100a00 */
[----:B------:R-:W4:Y:S04]  /*26300*/  LDL.64 R130, [R1+0x31f8] ;  /* 0x0031f80001827983 */ /* 0x000f280000100a00 */
[----:B------:R-:W4:Y:S04]  /*26310*/  LDL.64 R136, [R1+0x2e08] ;  /* 0x002e080001887983 */ /* 0x000f280000100a00 */
[----:B------:R-:W-:Y:S04]  /*26320*/  LDGSTS.E [R2+0x48180], desc[UR76][R50.64], P2 ;  /* 0x4818000032027fae */ /* 0x000fe800091a104c */
[----:B------:R1:W-:Y:S04]  /*26330*/  STL.64 [R1+0x5c48], R50 ;  /* 0x005c483201007387 */ /* 0x0003e80000100a00 */
[----:B-1----:R-:W4:Y:S04]  /*26340*/  LDL.LU.64 R50, [R1+0x2c98] ;  /* 0x002c980001327983 */ /* 0x002f280000300a00 */
[----:B--2---:R-:W-:Y:S04]  /*26350*/  LDGSTS.E [R2+0x49000], desc[UR76][R128.64], P0 ;  /* 0x4900000080027fae */ /* 0x004fe800081a104c */
[----:B---3--:R-:W-:Y:S04]  /*26360*/  LDGSTS.E [R2+0x49080], desc[UR76][R184.64], P1 ;  /* 0x49080000b8027fae */ /* 0x008fe800089a104c */
[----:B------:R-:W2:Y:S04]  /*26370*/  LDL.64 R128, [R1+0x35a0] ;  /* 0x0035a00001807983 */ /* 0x000ea80000100a00 */
[----:B------:R-:W3:Y:S04]  /*26380*/  LDL.64 R184, [R1+0x31b8] ;  /* 0x0031b80001b87983 */ /* 0x000ee80000100a00 */
[----:B----4-:R-:W-:Y:S04]  /*26390*/  LDGSTS.E [R2+0x49100], desc[UR76][R124.64], P3 ;  /* 0x491000007c027fae */ /* 0x010fe800099a104c */
[----:B------:R-:W-:Y:S04]  /*263a0*/  LDGSTS.E [R2+0x49180], desc[UR76][R54.64], P2 ;  /* 0x4918000036027fae */ /* 0x000fe800091a104c */
[----:B------:R-:W-:Y:S04]  /*263b0*/  LDGSTS.E [R2+0x4a000], desc[UR76][R122.64], P0 ;  /* 0x4a0000007a027fae */ /* 0x000fe800081a104c */
[----:B------:R-:W4:Y:S04]  /*263c0*/  LDL.64 R124, [R1+0x2dc8] ;  /* 0x002dc800017c7983 */ /* 0x000f280000100a00 */
[----:B------:R1:W-:Y:S04]  /*263d0*/  STL.64 [R1+0x5c50], R54 ;  /* 0x005c503601007387 */ /* 0x0003e80000100a00 */
[----:B------:R-:W-:Y:S04]  /*263e0*/  LDGSTS.E [R2+0x4a080], desc[UR76][R116.64], P1 ;  /* 0x4a08000074027fae */ /* 0x000fe800089a104c */
[----:B------:R-:W-:Y:S04]  /*263f0*/  LDGSTS.E [R2+0x4a100], desc[UR76][R118.64], P3 ;  /* 0x4a10000076027fae */ /* 0x000fe800099a104c */
[----:B-1----:R-:W4:Y:S04]  /*26400*/  LDL.LU.64 R54, [R1+0x2ca0] ;  /* 0x002ca00001367983 */ /* 0x002f280000300a00 */
[----:B------:R-:W4:Y:S04]  /*26410*/  LDL.64 R122, [R1+0x3560] ;  /* 0x00356000017a7983 */ /* 0x000f280000100a00 */
[----:B------:R-:W4:Y:S04]  /*26420*/  LDL.64 R116, [R1+0x3178] ;  /* 0x0031780001747983 */ /* 0x000f280000100a00 */
[----:B------:R-:W4:Y:S04]  /*26430*/  LDL.64 R118, [R1+0x29d8] ;  /* 0x0029d80001767983 */ /* 0x000f280000100a00 */
[----:B------:R-:W-:Y:S04]  /*26440*/  LDGSTS.E [R2+0x4a180], desc[UR76][R60.64], P2 ;  /* 0x4a1800003c027fae */ /* 0x000fe800091a104c */
[----:B------:R-:W-:Y:S04]  /*26450*/  LDGSTS.E [R2+0x4b000], desc[UR76][R188.64], P0 ;  /* 0x4b000000bc027fae */ /* 0x000fe800081a104c */
[----:B------:R1:W-:Y:S04]  /*26460*/  STL.64 [R1+0x5c58], R60 ;  /* 0x005c583c01007387 */ /* 0x0003e80000100a00 */
[----:B------:R-:W-:Y:S04]  /*26470*/  LDGSTS.E [R2+0x4b080], desc[UR76][R132.64], P1 ;  /* 0x4b08000084027fae */ /* 0x000fe800089a104c */
[----:B------:R-:W-:Y:S04]  /*26480*/  LDGSTS.E [R2+0x4b100], desc[UR76][R114.64], P3 ;  /* 0x4b10000072027fae */ /* 0x000fe800099a104c */
[----:B-1----:R-:W4:Y:S04]  /*26490*/  LDL.LU.64 R60, [R1+0x2ca8] ;  /* 0x002ca800013c7983 */ /* 0x002f280000300a00 */
        /* <DEDUP_REMOVED lines=8> */
[----:B------:R-:W-:Y:S04]  /*26520*/  LDGSTS.E [R2+0x4c180], desc[UR76][R168.64], P2 ;  /* 0x4c180000a8027fae */ /* 0x000fe800091a104c */
[----:B------:R-:W4:Y:S04]  /*26530*/  LDL.64 R136, [R1+0x2950] ;  /* 0x0029500001887983 */ /* 0x000f280000100a00 */
[----:B------:R1:W-:Y:S04]  /*26540*/  STL.64 [R1+0x5c68], R168 ;  /* 0x005c68a801007387 */ /* 0x0003e80000100a00 */
[----:B-1----:R-:W4:Y:S04]  /*26550*/  LDL.LU.64 R168, [R1+0x2cb8] ;  /* 0x002cb80001a87983 */ /* 0x002f280000300a00 */
[----:B------:R-:W4:Y:S04]  /*26560*/  LDL.64 R144, [R1+0x34e8] ;  /* 0x0034e80001907983 */ /* 0x000f280000100a00 */
[----:B------:R-:W4:Y:S04]  /*26570*/  LDL.64 R130, [R1+0x30f8] ;  /* 0x0030f80001827983 */ /* 0x000f280000100a00 */
[----:B--2---:R-:W-:Y:S04]  /*26580*/  LDGSTS.E [R2+0x4d000], desc[UR76][R128.64], P0 ;  /* 0x4d00000080027fae */ /* 0x004fe800081a104c */
[----:B---3--:R-:W-:Y:S04]  /*26590*/  LDGSTS.E [R2+0x4d080], desc[UR76][R184.64], P1 ;  /* 0x4d080000b8027fae */ /* 0x008fe800089a104c */
[----:B------:R-:W2:Y:S04]  /*265a0*/  LDL.64 R128, [R1+0x38d8] ;  /* 0x0038d80001807983 */ /* 0x000ea80000100a00 */
[----:B------:R-:W3:Y:S04]  /*265b0*/  LDL.64 R184, [R1+0x3920] ;  /* 0x0039200001b87983 */ /* 0x000ee80000100a00 */
[----:B----4-:R-:W-:Y:S04]  /*265c0*/  LDGSTS.E [R2+0x4d100], desc[UR76][R124.64], P3 ;  /* 0x4d1000007c027fae */ /* 0x010fe800099a104c */
        /* <DEDUP_REMOVED lines=8> */
[----:B------:R-:W-:Y:S04]  /*26650*/  LDGSTS.E [R2+0x4e100], desc[UR76][R118.64], P3 ;  /* 0x4e10000076027fae */ /* 0x000fe800099a104c */
[----:B------:R-:W4:Y:S04]  /*26660*/  LDL.64 R194, [R1+0x3468] ;  /* 0x0034680001c27983 */ /* 0x000f280000100a00 */
[----:B------:R-:W4:Y:S04]  /*26670*/  LDL.64 R116, [R1+0x2d40] ;  /* 0x002d400001747983 */ /* 0x000f280000100a00 */
[----:B------:R-:W4:Y:S04]  /*26680*/  LDL.64 R118, [R1+0x3078] ;  /* 0x0030780001767983 */ /* 0x000f280000100a00 */
[----:B------:R-:W-:Y:S04]  /*26690*/  LDGSTS.E [R2+0x4e180], desc[UR76][R106.64], P2 ;  /* 0x4e1800006a027fae */ /* 0x000fe800091a104c */
[----:B------:R-:W-:Y:S04]  /*266a0*/  STL.64 [R1+0x5c78], R106 ;  /* 0x005c786a01007387 */ /* 0x000fe80000100a00 */
[----:B------:R-:W-:Y:S04]  /*266b0*/  LDGSTS.E [R2+0x4f000], desc[UR76][R114.64], P0 ;  /* 0x4f00000072027fae */ /* 0x000fe800081a104c */
[----:B------:R-:W4:Y:S04]  /*266c0*/  LDL.64 R188, [R1+0x3840] ;  /* 0x0038400001bc7983 */ /* 0x000f280000100a00 */
[----:B------:R-:W4:Y:S04]  /*266d0*/  LDL.64 R132, [R1+0x3038] ;  /* 0x0030380001847983 */ /* 0x000f280000100a00 */
[----:B------:R-:W4:Y:S04]  /*266e0*/  LDL.64 R114, [R1+0x3428] ;  /* 0x0034280001727983 */ /* 0x000f280000100a00 */
[----:B------:R-:W4:Y:S04]  /*266f0*/  LDL.64 R122, [R1+0x2d08] ;  /* 0x002d0800017a7983 */ /* 0x000f280000100a00 */
[----:B------:R-:W-:Y:S04]  /*26700*/  LDGSTS.E [R2+0x4f080], desc[UR76][R152.64], P1 ;  /* 0x4f08000098027fae */ /* 0x000fe800089a104c */
[----:B------:R-:W-:Y:S04]  /*26710*/  LDGSTS.E [R2+0x4f100], desc[UR76][R136.64], P3 ;  /* 0x4f10000088027fae */ /* 0x000fe800099a104c */
[----:B------:R-:W-:Y:S04]  /*26720*/  LDGSTS.E [R2+0x4f180], desc[UR76][R94.64], P2 ;  /* 0x4f1800005e027fae */ /* 0x000fe800091a104c */
[----:B------:R-:W4:Y:S04]  /*26730*/  LDL.64 R152, [R1+0x37f8] ;  /* 0x0037f80001987983 */ /* 0x000f280000100a00 */
[----:B------:R-:W4:Y:S04]  /*26740*/  LDL.64 R136, [R1+0x33e8] ;  /* 0x0033e80001887983 */ /* 0x000f280000100a00 */
[----:B------:R1:W-:Y:S04]  /*26750*/  STL.64 [R1+0x5c80], R94 ;  /* 0x005c805e01007387 */ /* 0x0003e80000100a00 */
[----:B-1----:R-:W4:Y:S04]  /*26760*/  LDL.LU.64 R94, [R1+0x2cc0] ;  /* 0x002cc000015e7983 */ /* 0x002f280000300a00 */
[----:B---3--:R-:W-:Y:S04]  /*26770*/  LDGSTS.E [R24+0x40200], desc[UR76][R184.64], P0 ;  /* 0x40200000b8187fae */ /* 0x008fe800081a104c */
[----:B------:R-:W-:Y:S04]  /*26780*/  LDGSTS.E [R24+0x40280], desc[UR76][R144.64], P1 ;  /* 0x4028000090187fae */ /* 0x000fe800089a104c */
[----:B------:R-:W-:Y:S04]  /*26790*/  LDGSTS.E [R24+0x40300], desc[UR76][R130.64], P3 ;  /* 0x4030000082187fae */ /* 0x000fe800099a104c */
[----:B------:R-:W3:Y:S04]  /*267a0*/  LDL.64 R184, [R1+0x2ff8] ;  /* 0x002ff80001b87983 */ /* 0x000ee80000100a00 */
[----:B------:R-:W-:Y:S04]  /*267b0*/  LDGSTS.E [R24+0x40380], desc[UR76][R110.64], P2 ;  /* 0x403800006e187fae */ /* 0x000fe800091a104c */
[----:B--2---:R-:W-:Y:S04]  /*267c0*/  LDGSTS.E [R24+0x41200], desc[UR76][R128.64], P0 ;  /* 0x4120000080187fae */ /* 0x004fe800081a104c */
[----:B----4-:R-:W-:Y:S04]  /*267d0*/  LDGSTS.E [R24+0x41280], desc[UR76][R124.64], P1 ;  /* 0x412800007c187fae */ /* 0x010fe800089a104c */
[----:B------:R-:W-:Y:S04]  /*267e0*/  STL.64 [R1+0x5d30], R110 ;  /* 0x005d306e01007387 */ /* 0x000fe80000100a00 */
[----:B------:R-:W2:Y:S04]  /*267f0*/  LDL.64 R130, [R1+0x37b0] ;  /* 0x0037b00001827983 */ /* 0x000ea80000100a00 */
[----:B------:R-:W-:Y:S04]  /*26800*/  LDGSTS.E [R24+0x41300], desc[UR76][R140.64], P3 ;  /* 0x413000008c187fae */ /* 0x000fe800099a104c */
[----:B------:R-:W-:Y:S04]  /*26810*/  LDGSTS.E [R24+0x41380], desc[UR76][R192.64], P2 ;  /* 0x41380000c0187fae */ /* 0x000fe800091a104c */
[----:B------:R-:W4:Y:S04]  /*26820*/  LDL.64 R128, [R1+0x33a8] ;  /* 0x0033a80001807983 */ /* 0x000f280000100a00 */
[----:B------:R-:W-:Y:S04]  /*26830*/  LDGSTS.E [R24+0x42200], desc[UR76][R138.64], P0 ;  /* 0x422000008a187fae */ /* 0x000fe800081a104c */
[----:B------:R-:W4:Y:S04]  /*26840*/  LDL.64 R124, [R1+0x2fb8] ;  /* 0x002fb800017c7983 */ /* 0x000f280000100a00 */
[----:B------:R-:W-:Y:S04]  /*26850*/  LDGSTS.E [R24+0x42280], desc[UR76][R194.64], P1 ;  /* 0x42280000c2187fae */ /* 0x000fe800089a104c */
[----:B------:R-:W-:Y:S04]  /*26860*/  STL.64 [R1+0x5d38], R192 ;  /* 0x005d38c001007387 */ /* 0x000fe80000100a00 */
[----:B------:R-:W-:Y:S04]  /*26870*/  LDGSTS.E [R24+0x42300], desc[UR76][R118.64], P3 ;  /* 0x4230000076187fae */ /* 0x000fe800099a104c */
[----:B------:R-:W-:Y:S04]  /*26880*/  LDGSTS.E [R24+0x42380], desc[UR76][R116.64], P2 ;  /* 0x4238000074187fae */ /* 0x000fe800091a104c */
[----:B------:R-:W-:Y:S04]  /*26890*/  LDGSTS.E [R24+0x43200], desc[UR76][R188.64], P0 ;  /* 0x43200000bc187fae */ /* 0x000fe800081a104c */
[----:B------:R-:W4:Y:S04]  /*268a0*/  LDL.64 R118, [R1+0x3768] ;  /* 0x0037680001767983 */ /* 0x000f280000100a00 */
[----:B------:R-:W-:Y:S04]  /*268b0*/  LDGSTS.E [R24+0x43280], desc[UR76][R114.64], P1 ;  /* 0x4328000072187fae */ /* 0x000fe800089a104c */
[----:B------:R-:W-:Y:S04]  /*268c0*/  LDGSTS.E [R24+0x43300], desc[UR76][R132.64], P3 ;  /* 0x4330000084187fae */ /* 0x000fe800099a104c */
[----:B------:R-:W4:Y:S04]  /*268d0*/  LDL.64 R116, [R1+0x3368] ;  /* 0x0033680001747983 */ /* 0x000f280000100a00 */
[----:B------:R-:W4:Y:S04]  /*268e0*/  LDL.64 R114, [R1+0x2f78] ;  /* 0x002f780001727983 */ /* 0x000f280000100a00 */
[----:B------:R-:W-:Y:S04]  /*268f0*/  LDGSTS.E [R24+0x43380], desc[UR76][R122.64], P2 ;  /* 0x433800007a187fae */ /* 0x000fe800091a104c */
[----:B------:R-:W-:Y:S04]  /*26900*/  LDGSTS.E [R24+0x44200], desc[UR76][R152.64], P0 ;  /* 0x4420000098187fae */ /* 0x000fe800081a104c */
[----:B------:R-:W4:Y:S04]  /*26910*/  LDL.LU.64 R122, [R1+0x2db8] ;  /* 0x002db800017a7983 */ /* 0x000f280000300a00 */
[----:B------:R-:W4:Y:S04]  /*26920*/  LDL.LU.64 R194, [R1+0x2d78] ;  /* 0x002d780001c27983 */ /* 0x000f280000300a00 */
[----:B------:R-:W4:Y:S04]  /*26930*/  LDL.64 R146, [R1+0x3720] ;  /* 0x0037200001927983 */ /* 0x000f280000100a00 */
[----:B------:R-:W4:Y:S04]  /*26940*/  LDL.64 R144, [R1+0x3328] ;  /* 0x0033280001907983 */ /* 0x000f280000100a00 */
[----:B------:R-:W4:Y:S04]  /*26950*/  LDL.64 R140, [R1+0x2f38] ;  /* 0x002f3800018c7983 */ /* 0x000f280000100a00 */
[----:B------:R-:W-:Y:S04]  /*26960*/  LDGSTS.E [R24+0x44280], desc[UR76][R136.64], P1 ;  /* 0x4428000088187fae */ /* 0x000fe800089a104c */
[----:B------:R-:W4:Y:S04]  /*26970*/  LDL.64 R152, [R1+0x36e0] ;  /* 0x0036e00001987983 */ /* 0x000f280000100a00 */
[----:B------:R-:W4:Y:S04]  /*26980*/  LDL.64 R136, [R1+0x32f0] ;  /* 0x0032f00001887983 */ /* 0x000f280000100a00 */
[----:B---3--:R-:W-:Y:S04]  /*26990*/  LDGSTS.E [R24+0x44300], desc[UR76][R184.64], P3 ;  /* 0x44300000b8187fae */ /* 0x008fe800099a104c */
[----:B------:R-:W-:Y:S04]  /*269a0*/  LDGSTS.E [R24+0x44380], desc[UR76][R120.64], P2 ;  /* 0x4438000078187fae */ /* 0x000fe800091a104c */
[----:B------:R-:W3:Y:S04]  /*269b0*/  LDL.64 R184, [R1+0x2f00] ;  /* 0x002f000001b87983 */ /* 0x000ee80000100a00 */
[----:B------:R1:W-:Y:S04]  /*269c0*/  STL.64 [R1+0x5c88], R120 ;  /* 0x005c887801007387 */ /* 0x0003e80000100a00 */
[----:B--2---:R-:W-:Y:S04]  /*269d0*/  LDGSTS.E [R24+0x45200], desc[UR76][R130.64], P0 ;  /* 0x4520000082187fae */ /* 0x004fe800081a104c */
[----:B-1----:R-:W2:Y:S04]  /*269e0*/  LDL.LU.64 R120, [R1+0x2ce0] ;  /* 0x002ce00001787983 */ /* 0x002ea80000300a00 */
[----:B----4-:R-:W-:Y:S04]  /*269f0*/  LDGSTS.E [R24+0x45280], desc[UR76][R128.64], P1 ;  /* 0x4528000080187fae */ /* 0x010fe800089a104c */
[----:B------:R-:W4:Y:S04]  /*26a00*/  LDL.64 R138, [R1+0x3698] ;  /* 0x00369800018a7983 */ /* 0x000f280000100a00 */
[----:B------:R-:W-:Y:S04]  /*26a10*/  LDGSTS.E [R24+0x45300], desc[UR76][R124.64], P3 ;  /* 0x453000007c187fae */ /* 0x000fe800099a104c */
[----:B------:R-:W2:Y:S04]  /*26a20*/  LDL.64 R188, [R1+0x32b0] ;  /* 0x0032b00001bc7983 */ /* 0x000ea80000100a00 */
[----:B------:R-:W2:Y:S04]  /*26a30*/  LDL.64 R132, [R1+0x2ec0] ;  /* 0x002ec00001847983 */ /* 0x000ea80000100a00 */
[----:B------:R-:W-:Y:S04]  /*26a40*/  LDGSTS.E [R24+0x45380], desc[UR76][R234.64], P2 ;  /* 0x45380000ea187fae */ /* 0x000fe800091a104c */
[----:B------:R1:W-:Y:S04]  /*26a50*/  STL.64 [R1+0x5c90], R234 ;  /* 0x005c90ea01007387 */ /* 0x0003e80000100a00 */
[----:B------:R-:W-:Y:S04]  /*26a60*/  LDGSTS.E [R24+0x46200], desc[UR76][R118.64], P0 ;  /* 0x4620000076187fae */ /* 0x000fe800081a104c */
[----:B-1----:R-:W2:Y:S04]  /*26a70*/  LDL.LU.64 R234, [R1+0x2ce8] ;  /* 0x002ce80001ea7983 */ /* 0x002ea80000300a00 */
[----:B------:R-:W2:Y:S04]  /*26a80*/  LDL.64 R130, [R1+0x3270] ;  /* 0x0032700001827983 */ /* 0x000ea80000100a00 */
[----:B------:R-:W2:Y:S04]  /*26a90*/  LDL.64 R118, [R1+0x3658] ;  /* 0x0036580001767983 */ /* 0x000ea80000100a00 */
[----:B------:R-:W2:Y:S04]  /*26aa0*/  LDL.64 R128, [R1+0x2e80] ;  /* 0x002e800001807983 */ /* 0x000ea80000100a00 */
[----:B------:R-:W-:Y:S04]  /*26ab0*/  LDGSTS.E [R24+0x46280], desc[UR76][R116.64], P1 ;  /* 0x4628000074187fae */ /* 0x000fe800089a104c */
[----:B------:R-:W2:Y:S04]  /*26ac0*/  LDL.64 R124, [R1+0x3618] ;  /* 0x00361800017c7983 */ /* 0x000ea80000100a00 */
[----:B------:R-:W-:Y:S04]  /*26ad0*/  LDGSTS.E [R24+0x46300], desc[UR76][R114.64], P3 ;  /* 0x4630000072187fae */ /* 0x000fe800099a104c */
[----:B------:R-:W2:Y:S04]  /*26ae0*/  LDL.64 R116, [R1+0x3230] ;  /* 0x0032300001747983 */ /* 0x000ea80000100a00 */
[----:B------:R-:W-:Y:S04]  /*26af0*/  LDGSTS.E [R24+0x46380], desc[UR76][R218.64], P2 ;  /* 0x46380000da187fae */ /* 0x000fe800091a104c */
[----:B------:R-:W2:Y:S04]  /*26b00*/  LDL.64 R114, [R1+0x2e40] ;  /* 0x002e400001727983 */ /* 0x000ea80000100a00 */
[----:B------:R-:W-:Y:S04]  /*26b10*/  LDGSTS.E [R24+0x47200], desc[UR76][R146.64], P0 ;  /* 0x4720000092187fae */ /* 0x000fe800081a104c */
[----:B------:R1:W-:Y:S04]  /*26b20*/  STL.64 [R1+0x5c98], R218 ;  /* 0x005c98da01007387 */ /* 0x0003e80000100a00 */
[----:B------:R-:W-:Y:S04]  /*26b30*/  LDGSTS.E [R24+0x47280], desc[UR76][R144.64], P1 ;  /* 0x4728000090187fae */ /* 0x000fe800089a104c */
[----:B------:R-:W-:Y:S04]  /*26b40*/  LDGSTS.E [R24+0x47300], desc[UR76][R140.64], P3 ;  /* 0x473000008c187fae */ /* 0x000fe800099a104c */
[----:B-1----:R-:W2:Y:S04]  /*26b50*/  LDL.LU.64 R218, [R1+0x2cf0] ;  /* 0x002cf00001da7983 */ /* 0x002ea80000300a00 */
[----:B------:R-:W-:Y:S04]  /*26b60*/  LDGSTS.E [R24+0x47380], desc[UR76][R36.64], P2 ;  /* 0x4738000024187fae */ /* 0x000fe800091a104c */
[----:B------:R1:W-:Y:S04]  /*26b70*/  STL.64 [R1+0x5ca0], R36 ;  /* 0x005ca02401007387 */ /* 0x0003e80000100a00 */
[----:B------:R-:W-:Y:S04]  /*26b80*/  LDGSTS.E [R24+0x48200], desc[UR76][R152.64], P0 ;  /* 0x4820000098187fae */ /* 0x000fe800081a104c */
[----:B------:R-:W-:Y:S04]  /*26b90*/  LDGSTS.E [R24+0x48280], desc[UR76][R136.64], P1 ;  /* 0x4828000088187fae */ /* 0x000fe800089a104c */
[----:B-1----:R-:W2:Y:S04]  /*26ba0*/  LDL.LU.64 R36, [R1+0x2cf8] ;  /* 0x002cf80001247983 */ /* 0x002ea80000300a00 */
[----:B------:R-:W2:Y:S04]  /*26bb0*/  LDL.64 R152, [R1+0x35d8] ;  /* 0x0035d80001987983 */ /* 0x000ea80000100a00 */
[----:B------:R-:W2:Y:S04]  /*26bc0*/  LDL.64 R136, [R1+0x31f0] ;  /* 0x0031f00001887983 */ /* 0x000ea80000100a00 */
[----:B---3--:R-:W-:Y:S04]  /*26bd0*/  LDGSTS.E [R24+0x48300], desc[UR76][R184.64], P3 ;  /* 0x48300000b8187fae */ /* 0x008fe800099a104c */
[----:B------:R-:W-:Y:S04]  /*26be0*/  LDGSTS.E [R24+0x48380], desc[UR76][R38.64], P2 ;  /* 0x4838000026187fae */ /* 0x000fe800091a104c */
[----:B------:R-:W3:Y:S04]  /*26bf0*/  LDL.64 R184, [R1+0x2e00] ;  /* 0x002e000001b87983 */ /* 0x000ee80000100a00 */
[----:B------:R1:W-:Y:S04]  /*26c00*/  STL.64 [R1+0x5ca8], R38 ;  /* 0x005ca82601007387 */ /* 0x0003e80000100a00 */
[----:B----4-:R-:W-:Y:S04]  /*26c10*/  LDGSTS.E [R24+0x49200], desc[UR76][R138.64], P0 ;  /* 0x492000008a187fae */ /* 0x010fe800081a104c */
[----:B-1----:R-:W4:Y:S04]  /*26c20*/  LDL.LU.64 R38, [R1+0x2d00] ;  /* 0x002d000001267983 */ /* 0x002f280000300a00 */
[----:B--2---:R-:W-:Y:S04]  /*26c30*/  LDGSTS.E [R24+0x49280], desc[UR76][R188.64], P1 ;  /* 0x49280000bc187fae */ /* 0x004fe800089a104c */
[----:B------:R-:W-:Y:S04]  /*26c40*/  LDGSTS.E [R24+0x49300], desc[UR76][R132.64], P3 ;  /* 0x4930000084187fae */ /* 0x000fe800099a104c */
[----:B------:R-:W-:Y:S04]  /*26c50*/  LDGSTS.E [R24+0x49380], desc[UR76][R40.64], P2 ;  /* 0x4938000028187fae */ /* 0x000fe800091a104c */
[----:B------:R-:W-:Y:S04]  /*26c60*/  STL.64 [R1+0x5cb0], R40 ;  /* 0x005cb02801007387 */ /* 0x000fe80000100a00 */
[----:B------:R-:W2:Y:S04]  /*26c70*/  LDL.64 R156, [R1+0x31b0] ;  /* 0x0031b000019c7983 */ /* 0x000ea80000100a00 */
[----:B------:R-:W2:Y:S04]  /*26c80*/  LDL.64 R154, [R1+0x2a50] ;  /* 0x002a5000019a7983 */ /* 0x000ea80000100a00 */
[----:B------:R-:W-:Y:S04]  /*26c90*/  LDGSTS.E [R24+0x4a200], desc[UR76][R118.64], P0 ;  /* 0x4a20000076187fae */ /* 0x000fe800081a104c */
[----:B------:R-:W-:Y:S04]  /*26ca0*/  LDGSTS.E [R24+0x4a280], desc[UR76][R130.64], P1 ;  /* 0x4a28000082187fae */ /* 0x000fe800089a104c */
[----:B------:R-:W-:Y:S04]  /*26cb0*/  LDGSTS.E [R24+0x4a300], desc[UR76][R128.64], P3 ;  /* 0x4a30000080187fae */ /* 0x000fe800099a104c */
[----:B------:R-:W2:Y:S04]  /*26cc0*/  LDL.64 R118, [R1+0x3598] ;  /* 0x0035980001767983 */ /* 0x000ea80000100a00 */
[----:B------:R-:W-:Y:S04]  /*26cd0*/  STL.64 [R1+0x5cb8], R42 ;  /* 0x005cb82a01007387 */ /* 0x000fe80000100a00 */
[----:B------:R-:W4:Y:S04]  /*26ce0*/  LDL.64 R148, [R1+0x3558] ;  /* 0x0035580001947983 */ /* 0x000f280000100a00 */
[----:B------:R-:W4:Y:S04]  /*26cf0*/  LDL.64 R146, [R1+0x3170] ;  /* 0x0031700001927983 */ /* 0x000f280000100a00 */
[----:B------:R-:W-:Y:S04]  /*26d00*/  LDGSTS.E [R24+0x4a380], desc[UR76][R42.64], P2 ;  /* 0x4a3800002a187fae */ /* 0x000fe800091a104c */
[----:B------:R-:W4:Y:S04]  /*26d10*/  LDL.64 R144, [R1+0x29c8] ;  /* 0x0029c80001907983 */ /* 0x000f280000100a00 */
[----:B------:R-:W-:Y:S04]  /*26d20*/  LDGSTS.E [R24+0x4b200], desc[UR76][R124.64], P0 ;  /* 0x4b2000007c187fae */ /* 0x000fe800081a104c */
[----:B------:R-:W-:Y:S04]  /*26d30*/  LDGSTS.E [R24+0x4b280], desc[UR76][R116.64], P1 ;  /* 0x4b28000074187fae */ /* 0x000fe800089a104c */
[----:B------:R-:W4:Y:S04]  /*26d40*/  LDL.64 R140, [R1+0x3518] ;  /* 0x00351800018c7983 */ /* 0x000f280000100a00 */
[----:B------:R-:W-:Y:S04]  /*26d50*/  LDGSTS.E [R24+0x4b300], desc[UR76][R114.64], P3 ;  /* 0x4b30000072187fae */ /* 0x000fe800099a104c */
[----:B------:R-:W4:Y:S04]  /*26d60*/  LDL.64 R138, [R1+0x3130] ;  /* 0x00313000018a7983 */ /* 0x000f280000100a00 */
[----:B------:R-:W4:Y:S04]  /*26d70*/  LDL.64 R188, [R1+0x2940] ;  /* 0x0029400001bc7983 */ /* 0x000f280000100a00 */
[----:B------:R-:W-:Y:S04]  /*26d80*/  LDGSTS.E [R24+0x4b380], desc[UR76][R74.64], P2 ;  /* 0x4b3800004a187fae */ /* 0x000fe800091a104c */
[----:B------:R1:W-:Y:S04]  /*26d90*/  STL.64 [R1+0x5cc0], R74 ;  /* 0x005cc04a01007387 */ /* 0x0003e80000100a00 */
[----:B------:R-:W-:Y:S04]  /*26da0*/  LDGSTS.E [R24+0x4c200], desc[UR76][R152.64], P0 ;  /* 0x4c20000098187fae */ /* 0x000fe800081a104c */
[----:B-1----:R-:W4:Y:S04]  /*26db0*/  LDL.LU.64 R74, [R1+0x2cc8] ;  /* 0x002cc800014a7983 */ /* 0x002f280000300a00 */
[----:B------:R-:W4:Y:S04]  /*26dc0*/  LDL.64 R132, [R1+0x3918] ;  /* 0x0039180001847983 */ /* 0x000f280000100a00 */
[----:B------:R-:W4:Y:S04]  /*26dd0*/  LDL.64 R130, [R1+0x34e0] ;  /* 0x0034e00001827983 */ /* 0x000f280000100a00 */
[----:B------:R-:W4:Y:S04]  /*26de0*/  LDL.64 R128, [R1+0x30f0] ;  /* 0x0030f00001807983 */ /* 0x000f280000100a00 */
[----:B------:R-:W-:Y:S04]  /*26df0*/  LDGSTS.E [R24+0x4c280], desc[UR76][R136.64], P1 ;  /* 0x4c28000088187fae */ /* 0x000fe800089a104c */
[----:B------:R-:W4:Y:S04]  /*26e00*/  LDL.64 R124, [R1+0x38d0] ;  /* 0x0038d000017c7983 */ /* 0x000f280000100a00 */
[----:B------:R-:W4:Y:S04]  /*26e10*/  LDL.64 R116, [R1+0x34a0] ;  /* 0x0034a00001747983 */ /* 0x000f280000100a00 */
[----:B------:R-:W4:Y:S04]  /*26e20*/  LDL.64 R114, [R1+0x30b0] ;  /* 0x0030b00001727983 */ /* 0x000f280000100a00 */
[----:B------:R1:W-:Y:S04]  /*26e30*/  STL.64 [R1+0x5cc8], R76 ;  /* 0x005cc84c01007387 */ /* 0x0003e80000100a00 */
[----:B---3--:R-:W-:Y:S04]  /*26e40*/  LDGSTS.E [R24+0x4c300], desc[UR76][R184.64], P3 ;  /* 0x4c300000b8187fae */ /* 0x008fe800099a104c */
[----:B------:R-:W-:Y:S04]  /*26e50*/  LDGSTS.E [R24+0x4c380], desc[UR76][R76.64], P2 ;  /* 0x4c3800004c187fae */ /* 0x000fe800091a104c */
[----:B-1----:R-:W3:Y:S04]  /*26e60*/  LDL.LU.64 R76, [R1+0x2d18] ;  /* 0x002d1800014c7983 */ /* 0x002ee80000300a00 */
[----:B------:R-:W3:Y:S04]  /*26e70*/  LDL.64 R152, [R1+0x3880] ;  /* 0x0038800001987983 */ /* 0x000ee80000100a00 */
[----:B------:R-:W3:Y:S04]  /*26e80*/  LDL.64 R136, [R1+0x3460] ;  /* 0x0034600001887983 */ /* 0x000ee80000100a00 */
[----:B------:R-:W3:Y:S04]  /*26e90*/  LDL.64 R184, [R1+0x3070] ;  /* 0x0030700001b87983 */ /* 0x000ee80000100a00 */
[----:B--2---:R-:W-:Y:S04]  /*26ea0*/  LDGSTS.E [R24+0x4d200], desc[UR76][R118.64], P0 ;  /* 0x4d20000076187fae */ /* 0x004fe800081a104c */
[----:B------:R-:W-:Y:S04]  /*26eb0*/  LDGSTS.E [R24+0x4d280], desc[UR76][R156.64], P1 ;  /* 0x4d2800009c187fae */ /* 0x000fe800089a104c */
[----:B------:R-:W-:Y:S04]  /*26ec0*/  LDGSTS.E [R24+0x4d300], desc[UR76][R154.64], P3 ;  /* 0x4d3000009a187fae */ /* 0x000fe800099a104c */
[----:B------:R-:W2:Y:S04]  /*26ed0*/  LDL.64 R118, [R1+0x2d38] ;  /* 0x002d380001767983 */ /* 0x000ea80000100a00 */
[----:B------:R-:W-:Y:S04]  /*26ee0*/  LDGSTS.E [R24+0x4d380], desc[UR76][R78.64], P2 ;  /* 0x4d3800004e187fae */ /* 0x000fe800091a104c */
[----:B----4-:R-:W-:Y:S04]  /*26ef0*/  LDGSTS.E [R24+0x4e200], desc[UR76][R148.64], P0 ;  /* 0x4e20000094187fae */ /* 0x010fe800081a104c */
[----:B------:R-:W-:Y:S04]  /*26f00*/  LDGSTS.E [R24+0x4e280], desc[UR76][R146.64], P1 ;  /* 0x4e28000092187fae */ /* 0x000fe800089a104c */
[----:B------:R-:W-:Y:S04]  /*26f10*/  LDGSTS.E [R24+0x4e300], desc[UR76][R144.64], P3 ;  /* 0x4e30000090187fae */ /* 0x000fe800099a104c */
[----:B------:R-:W-:Y:S04]  /*26f20*/  LDGSTS.E [R24+0x4e380], desc[UR76][R80.64], P2 ;  /* 0x4e38000050187fae */ /* 0x000fe800091a104c */
[----:B------:R-:W-:Y:S04]  /*26f30*/  LDGSTS.E [R24+0x4f200], desc[UR76][R140.64], P0 ;  /* 0x4f2000008c187fae */ /* 0x000fe800081a104c */
[----:B------:R-:W-:Y:S04]  /*26f40*/  LDGSTS.E [R24+0x4f280], desc[UR76][R138.64], P1 ;  /* 0x4f2800008a187fae */ /* 0x000fe800089a104c */
[----:B------:R-:W-:Y:S04]  /*26f50*/  LDGSTS.E [R24+0x4f300], desc[UR76][R188.64], P3 ;  /* 0x4f300000bc187fae */ /* 0x000fe800099a104c */
[----:B------:R-:W-:Y:S04]  /*26f60*/  LDGSTS.E [R24+0x4f380], desc[UR76][R84.64], P2 ;  /* 0x4f38000054187fae */ /* 0x000fe800091a104c */
[----:B------:R1:W-:Y:S04]  /*26f70*/  STL.64 [R1+0x5cd0], R78 ;  /* 0x005cd04e01007387 */ /* 0x0003e80000100a00 */
[----:B-1----:R-:W4:Y:S04]  /*26f80*/  LDL.LU.64 R78, [R1+0x2d20] ;  /* 0x002d2000014e7983 */ /* 0x002f280000300a00 */
[----:B------:R-:W-:Y:S04]  /*26f90*/  LDGSTS.E [R3+0x40400], desc[UR76][R132.64], P0 ;  /* 0x4040000084037fae */ /* 0x000fe800081a104c */
[----:B------:R-:W-:Y:S04]  /*26fa0*/  LDGSTS.E [R3+0x40480], desc[UR76][R130.64], P1 ;  /* 0x4048000082037fae */ /* 0x000fe800089a104c */
[----:B------:R-:W-:Y:S04]  /*26fb0*/  LDGSTS.E [R3+0x40500], desc[UR76][R128.64], P3 ;  /* 0x4050000080037fae */ /* 0x000fe800099a104c */
[----:B------:R-:W-:Y:S04]  /*26fc0*/  LDGSTS.E [R3+0x40580], desc[UR76][R122.64], P2 ;  /* 0x405800007a037fae */ /* 0x000fe800091a104c */
[----:B------:R1:W-:Y:S04]  /*26fd0*/  STL.64 [R1+0x5cd8], R80 ;  /* 0x005cd85001007387 */ /* 0x0003e80000100a00 */
[----:B------:R-:W-:Y:S04]  /*26fe0*/  LDGSTS.E [R3+0x41400], desc[UR76][R124.64], P0 ;  /* 0x414000007c037fae */ /* 0x000fe800081a104c */
[----:B------:R-:W-:Y:S04]  /*26ff0*/  LDGSTS.E [R3+0x41480], desc[UR76][R116.64], P1 ;  /* 0x4148000074037fae */ /* 0x000fe800089a104c */
[----:B-1----:R-:W4:Y:S04]  /*27000*/  LDL.LU.64 R80, [R1+0x2d28] ;  /* 0x002d280001507983 */ /* 0x002f280000300a00 */
[----:B------:R1:W-:Y:S04]  /*27010*/  STL.64 [R1+0x5ce0], R84 ;  /* 0x005ce05401007387 */ /* 0x0003e80000100a00 */
[----:B------:R-:W-:Y:S04]  /*27020*/  LDGSTS.E [R3+0x41500], desc[UR76][R114.64], P3 ;  /* 0x4150000072037fae */ /* 0x000fe800099a104c */
[----:B------:R-:W-:Y:S04]  /*27030*/  LDGSTS.E [R3+0x41580], desc[UR76][R194.64], P2 ;  /* 0x41580000c2037fae */ /* 0x000fe800091a104c */
[----:B-1----:R-:W4:Y:S04]  /*27040*/  LDL.LU.64 R84, [R1+0x2d30] ;  /* 0x002d300001547983 */ /* 0x002f280000300a00 */
[----:B------:R-:W-:Y:S04]  /*27050*/  STL.64 [R1+0x5d40], R122 ;  /* 0x005d407a01007387 */ /* 0x000fe80000100a00 */
[----:B------:R1:W-:Y:S04]  /*27060*/  STL.64 [R1+0x5d48], R194 ;  /* 0x005d48c201007387 */ /* 0x0003e80000100a00 */
        /* <DEDUP_REMOVED lines=10> */
[----:B---3--:R-:W-:Y:S04]  /*27110*/  LDGSTS.E [R3+0x42400], desc[UR76][R152.64], P0 ;  /* 0x4240000098037fae */ /* 0x008fe800081a104c */
[----:B------:R-:W-:Y:S04]  /*27120*/  LDGSTS.E [R3+0x42480], desc[UR76][R136.64], P1 ;  /* 0x4248000088037fae */ /* 0x000fe800089a104c */
[----:B------:R-:W-:Y:S04]  /*27130*/  LDGSTS.E [R3+0x42500], desc[UR76][R184.64], P3 ;  /* 0x42500000b8037fae */ /* 0x000fe800099a104c */
[----:B------:R-:W3:Y:S04]  /*27140*/  LDL.64 R184, [R1+0x3420] ;  /* 0x0034200001b87983 */ /* 0x000ee80000100a00 */
[----:B--2---:R-:W-:Y:S04]  /*27150*/  LDGSTS.E [R3+0x42580], desc[UR76][R118.64], P2 ;  /* 0x4258000076037fae */ /* 0x004fe800091a104c */
[----:B------:R-:W2:Y:S04]  /*27160*/  LDL.64 R118, [R1+0x3030] ;  /* 0x0030300001767983 */ /* 0x000ea80000100a00 */
[----:B------:R-:W2:Y:S04]  /*27170*/  LDL.LU.64 R160, [R1+0x2008] ;  /* 0x0020080001a07983 */ /* 0x000ea80000300a00 */
[----:B------:R-:W2:Y:S04]  /*27180*/  LDL.LU.64 R180, [R1+0x2e90] ;  /* 0x002e900001b47983 */ /* 0x000ea80000300a00 */
        /* <DEDUP_REMOVED lines=18> */
[----:B----4-:R-:W-:Y:S04]  /*272b0*/  LDGSTS.E [R3+0x43400], desc[UR76][R154.64], P0 ;  /* 0x434000009a037fae */ /* 0x010fe800081a104c */
[----:B---3--:R-:W-:Y:S04]  /*272c0*/  LDGSTS.E [R3+0x43480], desc[UR76][R184.64], P1 ;  /* 0x43480000b8037fae */ /* 0x008fe800089a104c */
[----:B------:R-:W3:Y:S04]  /*272d0*/  LDL.64 R184, [R1+0x2018] ;  /* 0x0020180001b87983 */ /* 0x000ee80000100a00 */
[----:B--2---:R-:W-:Y:S04]  /*272e0*/  LDGSTS.E [R3+0x43500], desc[UR76][R118.64], P3 ;  /* 0x4350000076037fae */ /* 0x004fe800099a104c */
[----:B------:R-:W-:Y:S04]  /*272f0*/  LDGSTS.E [R3+0x43580], desc[UR76][R38.64], P2 ;  /* 0x4358000026037fae */ /* 0x000fe800091a104c */
[----:B------:R-:W-:Y:S04]  /*27300*/  LDGSTS.E [R3+0x44400], desc[UR76][R148.64], P0 ;  /* 0x4440000094037fae */ /* 0x000fe800081a104c */
[----:B------:R-:W2:Y:S04]  /*27310*/  LDL.64 R118, [R1+0x2010] ;  /* 0x0020100001767983 */ /* 0x000ea80000100a00 */
[----:B------:R1:W-:Y:S04]  /*27320*/  STL.64 [R1+0x5ce8], R38 ;  /* 0x005ce82601007387 */ /* 0x0003e80000100a00 */
[----:B------:R-:W-:Y:S04]  /*27330*/  LDGSTS.E [R3+0x44480], desc[UR76][R140.64], P1 ;  /* 0x444800008c037fae */ /* 0x000fe800089a104c */
[----:B------:R-:W-:Y:S04]  /*27340*/  LDGSTS.E [R3+0x44500], desc[UR76][R138.64], P3 ;  /* 0x445000008a037fae */ /* 0x000fe800099a104c */
[----:B-1----:R-:W4:Y:S04]  /*27350*/  LDL.LU.64 R38, [R1+0x29f8] ;  /* 0x0029f80001267983 */ /* 0x002f280000300a00 */
[----:B------:R-:W4:Y:S04]  /*27360*/  LDL.64 R154, [R1+0x36d8] ;  /* 0x0036d800019a7983 */ /* 0x000f280000100a00 */
[----:B------:R-:W-:Y:S04]  /*27370*/  LDGSTS.E [R3+0x44580], desc[UR76][R168.64], P2 ;  /* 0x44580000a8037fae */ /* 0x000fe800091a104c */
[----:B------:R-:W4:Y:S04]  /*27380*/  LDL.64 R140, [R1+0x32e8] ;  /* 0x0032e800018c7983 */ /* 0x000f280000100a00 */
[----:B------:R-:W4:Y:S04]  /*27390*/  LDL.64 R138, [R1+0x2ef8] ;  /* 0x002ef800018a7983 */ /* 0x000f280000100a00 */
[----:B------:R-:W-:Y:S04]  /*273a0*/  LDGSTS.E [R3+0x45400], desc[UR76][R146.64], P0 ;  /* 0x4540000092037fae */ /* 0x000fe800081a104c */
[----:B------:R1:W-:Y:S04]  /*273b0*/  STL.64 [R1+0x5cf0], R168 ;  /* 0x005cf0a801007387 */ /* 0x0003e80000100a00 */
[----:B------:R-:W-:Y:S04]  /*273c0*/  LDGSTS.E [R3+0x45480], desc[UR76][R132.64], P1 ;  /* 0x4548000084037fae */ /* 0x000fe800089a104c */
[----:B------:R-:W-:Y:S04]  /*273d0*/  LDGSTS.E [R3+0x45500], desc[UR76][R124.64], P3 ;  /* 0x455000007c037fae */ /* 0x000fe800099a104c */
[----:B-1----:R-:W4:Y:S04]  /*273e0*/  LDL.LU.64 R168, [R1+0x2dd8] ;  /* 0x002dd80001a87983 */ /* 0x002f280000300a00 */
        /* <DEDUP_REMOVED lines=16> */
[----:B---3--:R-:W-:Y:S04]  /*274f0*/  LDGSTS.E [R3+0x47400], desc[UR76][R184.64], P0 ;  /* 0x47400000b8037fae */ /* 0x008fe800081a104c */
[----:B------:R-:W3:Y:S04]  /*27500*/  LDL.64 R184, [R1+0x2e78] ;  /* 0x002e780001b87983 */ /* 0x000ee80000100a00 */
[----:B--2---:R-:W-:Y:S04]  /*27510*/  LDGSTS.E [R3+0x47480], desc[UR76][R118.64], P1 ;  /* 0x4748000076037fae */ /* 0x004fe800089a104c */
[----:B------:R-:W-:Y:S04]  /*27520*/  LDGSTS.E [R3+0x47500], desc[UR76][R160.64], P3 ;  /* 0x47500000a0037fae */ /* 0x000fe800099a104c */
[----:B------:R-:W-:Y:S04]  /*27530*/  LDGSTS.E [R3+0x47580], desc[UR76][R86.64], P2 ;  /* 0x4758000056037fae */ /* 0x000fe800091a104c */
[----:B------:R-:W2:Y:S04]  /*27540*/  LDL.64 R118, [R1+0x2e38] ;  /* 0x002e380001767983 */ /* 0x000ea80000100a00 */
[----:B------:R-:W-:Y:S04]  /*27550*/  STL.64 [R1+0x5e58], R160 ;  /* 0x005e58a001007387 */ /* 0x000fe80000100a00 */
[----:B------:R1:W-:Y:S04]  /*27560*/  STL.64 [R1+0x5d08], R86 ;  /* 0x005d085601007387 */ /* 0x0003e80000100a00 */
[----:B----4-:R-:W-:Y:S04]  /*27570*/  LDGSTS.E [R3+0x48400], desc[UR76][R154.64], P0 ;  /* 0x484000009a037fae */ /* 0x010fe800081a104c */
        /* <DEDUP_REMOVED lines=14> */
[----:B------:R-:W-:Y:S04]  /*27660*/  LDGSTS.E [R3+0x49580], desc[UR76][R18.64], P2 ;  /* 0x4958000012037fae */ /* 0x000fe800091a104c */
[----:B------:R-:W-:Y:S04]  /*27670*/  LDGSTS.E [R3+0x4a400], desc[UR76][R146.64], P0 ;  /* 0x4a40000092037fae */ /* 0x000fe800081a104c */
[----:B------:R-:W4:Y:S04]  /*27680*/  LDL.64 R116, [R1+0x2a40] ;  /* 0x002a400001747983 */ /* 0x000f280000100a00 */
[----:B------:R1:W-:Y:S04]  /*27690*/  STL.64 [R1+0x5d18], R18 ;  /* 0x005d181201007387 */ /* 0x0003e80000100a00 */
[----:B------:R-:W-:Y:S04]  /*276a0*/  LDGSTS.E [R3+0x4a480], desc[UR76][R114.64], P1 ;  /* 0x4a48000072037fae */ /* 0x000fe800089a104c */
[----:B-1----:R-:W4:Y:S04]  /*276b0*/  LDL.LU.64 R18, [R1+0x2d68] ;  /* 0x002d680001127983 */ /* 0x002f280000300a00 */
[----:B------:R-:W4:Y:S04]  /*276c0*/  LDL.64 R114, [R1+0x3550] ;  /* 0x0035500001727983 */ /* 0x000f280000100a00 */
[----:B------:R-:W4:Y:S04]  /*276d0*/  LDL.64 R146, [R1+0x3168] ;  /* 0x0031680001927983 */ /* 0x000f280000100a00 */
[----:B---3--:R-:W-:Y:S04]  /*276e0*/  LDGSTS.E [R3+0x4a500], desc[UR76][R184.64], P3 ;  /* 0x4a500000b8037fae */ /* 0x008fe800099a104c */
[----:B------:R-:W-:Y:S04]  /*276f0*/  LDGSTS.E [R3+0x4a580], desc[UR76][R16.64], P2 ;  /* 0x4a58000010037fae */ /* 0x000fe800091a104c */
[----:B------:R-:W-:Y:S04]  /*27700*/  LDGSTS.E [R3+0x4b400], desc[UR76][R132.64], P0 ;  /* 0x4b40000084037fae */ /* 0x000fe800081a104c */
[----:B------:R-:W3:Y:S04]  /*27710*/  LDL.64 R184, [R1+0x29b8] ;  /* 0x0029b80001b87983 */ /* 0x000ee80000100a00 */
[----:B------:R1:W-:Y:S04]  /*27720*/  STL.64 [R1+0x5d20], R16 ;  /* 0x005d201001007387 */ /* 0x0003e80000100a00 */
[----:B------:R-:W-:Y:S04]  /*27730*/  LDGSTS.E [R3+0x4b480], desc[UR76][R130.64], P1 ;  /* 0x4b48000082037fae */ /* 0x000fe800089a104c */
[----:B-1----:R-:W3:Y:S04]  /*27740*/  LDL.LU.64 R16, [R1+0x2d70] ;  /* 0x002d700001107983 */ /* 0x002ee80000300a00 */
[----:B------:R-:W3:Y:S04]  /*27750*/  LDL.64 R132, [R1+0x3128] ;  /* 0x0031280001847983 */ /* 0x000ee80000100a00 */
[----:B------:R-:W3:Y:S04]  /*27760*/  LDL.64 R130, [R1+0x2930] ;  /* 0x0029300001827983 */ /* 0x000ee80000100a00 */
[----:B--2---:R-:W-:Y:S04]  /*27770*/  LDGSTS.E [R3+0x4b500], desc[UR76][R118.64], P3 ;  /* 0x4b50000076037fae */ /* 0x004fe800099a104c */
[----:B------:R-:W-:Y:S04]  /*27780*/  LDGSTS.E [R3+0x4b580], desc[UR76][R46.64], P2 ;  /* 0x4b5800002e037fae */ /* 0x000fe800091a104c */
[----:B------:R-:W2:Y:S04]  /*27790*/  LDL.64 R118, [R1+0x3510] ;  /* 0x0035100001767983 */ /* 0x000ea80000100a00 */
[----:B------:R1:W-:Y:S04]  /*277a0*/  STL.64 [R1+0x5d50], R46 ;  /* 0x005d502e01007387 */ /* 0x0003e80000100a00 */
[----:B----4-:R-:W-:Y:S04]  /*277b0*/  LDGSTS.E [R3+0x4c400], desc[UR76][R154.64], P0 ;  /* 0x4c4000009a037fae */ /* 0x010fe800081a104c */
[----:B-1----:R-:W4:Y:S04]  /*277c0*/  LDL.LU.64 R46, [R1+0x2e58] ;  /* 0x002e5800012e7983 */ /* 0x002f280000300a00 */
        /* <DEDUP_REMOVED lines=24> */
[----:B-1----:R-:W3:Y:S04]  /*27950*/  LDL.LU.64 R58, [R1+0x2a18] ;  /* 0x002a1800013a7983 */ /* 0x002ee80000300a00 */
[----:B------:R-:W3:Y:S04]  /*27960*/  LDL.64 R146, [R1+0x3830] ;  /* 0x0038300001927983 */ /* 0x000ee80000100a00 */
[----:B--2---:R-:W-:Y:S04]  /*27970*/  LDGSTS.E [R3+0x4f400], desc[UR76][R118.64], P0 ;  /* 0x4f40000076037fae */ /* 0x004fe800081a104c */
[----:B------:R-:W-:Y:S04]  /*27980*/  LDGSTS.E [R3+0x4f480], desc[UR76][R132.64], P1 ;  /* 0x4f48000084037fae */ /* 0x000fe800089a104c */
[----:B------:R-:W-:Y:S04]  /*27990*/  LDGSTS.E [R3+0x4f500], desc[UR76][R130.64], P3 ;  /* 0x4f50000082037fae */ /* 0x000fe800099a104c */
[----:B------:R-:W2:Y:S04]  /*279a0*/  LDL.64 R118, [R1+0x3068] ;  /* 0x0030680001767983 */ /* 0x000ea80000100a00 */
[----:B------:R-:W2:Y:S04]  /*279b0*/  LDL.64 R132, [R1+0x3418] ;  /* 0x0034180001847983 */ /* 0x000ea80000100a00 */
[----:B------:R-:W2:Y:S04]  /*279c0*/  LDL.64 R130, [R1+0x3028] ;  /* 0x0030280001827983 */ /* 0x000ea80000100a00 */
[----:B------:R-:W-:Y:S04]  /*279d0*/  LDGSTS.E [R3+0x4f580], desc[UR76][R62.64], P2 ;  /* 0x4f5800003e037fae */ /* 0x000fe800091a104c */
[----:B------:R1:W-:Y:S04]  /*279e0*/  STL.64 [R1+0x5d78], R2 ;  /* 0x005d780201007387 */ /* 0x0003e80000100a00 */
[----:B-1----:R-:W2:Y:S04]  /*279f0*/  LDL.LU.64 R2, [R1+0x2e60] ;  /* 0x002e600001027983 */ /* 0x002ea80000300a00 */
[----:B------:R1:W-:Y:S04]  /*27a00*/  STL.64 [R1+0x5d70], R62 ;  /* 0x005d703e01007387 */ /* 0x0003e80000100a00 */
[----:B----4-:R-:W-:Y:S04]  /*27a10*/  LDGSTS.E [R25+0x40600], desc[UR76][R140.64], P0 ;  /* 0x406000008c197fae */ /* 0x010fe800081a104c */
[----:B-1----:R-:W4:Y:S04]  /*27a20*/  LDL.LU.64 R62, [R1+0x2de8] ;  /* 0x002de800013e7983 */ /* 0x002f280000300a00 */
        /* <DEDUP_REMOVED lines=8> */
[----:B-1----:R-:W4:Y:S04]  /*27ab0*/  LDL.LU.64 R162, [R1+0x2e68] ;  /* 0x002e680001a27983 */ /* 0x002f280000300a00 */
[----:B------:R-:W-:Y:S04]  /*27ac0*/  LDGSTS.E [R25+0x41680], desc[UR76][R116.64], P1 ;  /* 0x4168000074197fae */ /* 0x000fe800089a104c */
[----:B------:R-:W-:Y:S04]  /*27ad0*/  LDGSTS.E [R25+0x41700], desc[UR76][R114.64], P3 ;  /* 0x4170000072197fae */ /* 0x000fe800099a104c */
[----:B------:R-:W4:Y:S04]  /*27ae0*/  LDL.64 R116, [R1+0x37a0] ;  /* 0x0037a00001747983 */ /* 0x000f280000100a00 */
[----:B------:R-:W-:Y:S04]  /*27af0*/  LDGSTS.E [R25+0x41780], desc[UR76][R16.64], P2 ;  /* 0x4178000010197fae */ /* 0x000fe800091a104c */
[----:B------:R-:W4:Y:S04]  /*27b00*/  LDL.64 R114, [R1+0x3398] ;  /* 0x0033980001727983 */ /* 0x000f280000100a00 */
[----:B------:R1:W-:Y:S04]  /*27b10*/  STL.64 [R1+0x5d88], R16 ;  /* 0x005d881001007387 */ /* 0x0003e80000100a00 */
[----:B------:R-:W-:Y:S04]  /*27b20*/  LDGSTS.E [R25+0x42600], desc[UR76][R148.64], P0 ;  /* 0x4260000094197fae */ /* 0x000fe800081a104c */
[----:B-1----:R-:W4:Y:S04]  /*27b30*/  LDL.LU.64 R16, [R1+0x2e98] ;  /* 0x002e980001107983 */ /* 0x002f280000300a00 */
[----:B------:R-:W4:Y:S04]  /*27b40*/  LDL.64 R156, [R1+0x2fa8] ;  /* 0x002fa800019c7983 */ /* 0x000f280000100a00 */
        /* <DEDUP_REMOVED lines=9> */
[----:B-1----:R-:W2:Y:S04]  /*27be0*/  LDL.LU.64 R84, [R1+0x2ea0] ;  /* 0x002ea00001547983 */ /* 0x002ea80000300a00 */
[----:B------:R-:W2:Y:S04]  /*27bf0*/  LDL.64 R154, [R1+0x2f68] ;  /* 0x002f6800019a7983 */ /* 0x000ea80000100a00 */
[----:B------:R-:W2:Y:S04]  /*27c00*/  LDL.64 R148, [R1+0x3718] ;  /* 0x0037180001947983 */ /* 0x000ea80000100a00 */
[----:B------:R-:W2:Y:S04]  /*27c10*/  LDL.64 R132, [R1+0x3320] ;  /* 0x0033200001847983 */ /* 0x000ea80000100a00 */
[----:B------:R-:W2:Y:S04]  /*27c20*/  LDL.64 R130, [R1+0x2f30] ;  /* 0x002f300001827983 */ /* 0x000ea80000100a00 */
[----:B------:R-:W-:Y:S04]  /*27c30*/  LDGSTS.E [R25+0x43780], desc[UR76][R36.64], P2 ;  /* 0x4378000024197fae */ /* 0x000fe800091a104c */
[----:B------:R1:W-:Y:S04]  /*27c40*/  STL.64 [R1+0x5d98], R36 ;  /* 0x005d982401007387 */ /* 0x0003e80000100a00 */
[----:B----4-:R-:W-:Y:S04]  /*27c50*/  LDGSTS.E [R25+0x44600], desc[UR76][R140.64], P0 ;  /* 0x446000008c197fae */ /* 0x010fe800081a104c */
        /* <DEDUP_REMOVED lines=9> */
[----:B------:R-:W-:Y:S04]  /*27cf0*/  LDGSTS.E [R25+0x45600], desc[UR76][R116.64], P0 ;  /* 0x4560000074197fae */ /* 0x000fe800081a104c */
[----:B------:R-:W4:Y:S04]  /*27d00*/  LDL.64 R140, [R1+0x3688] ;  /* 0x00368800018c7983 */ /* 0x000f280000100a00 */
[----:B------:R-:W-:Y:S04]  /*27d10*/  LDGSTS.E [R25+0x45680], desc[UR76][R114.64], P1 ;  /* 0x4568000072197fae */ /* 0x000fe800089a104c */
[----:B------:R-:W4:Y:S04]  /*27d20*/  LDL.64 R116, [R1+0x32a0] ;  /* 0x0032a00001747983 */ /* 0x000f280000100a00 */
[----:B------:R-:W4:Y:S04]  /*27d30*/  LDL.64 R114, [R1+0x2eb0] ;  /* 0x002eb00001727983 */ /* 0x000f280000100a00 */
[----:B------:R-:W-:Y:S04]  /*27d40*/  LDGSTS.E [R25+0x45700], desc[UR76][R156.64], P3 ;  /* 0x457000009c197fae */ /* 0x000fe800099a104c */
[----:B------:R-:W-:Y:S04]  /*27d50*/  LDGSTS.E [R25+0x45780], desc[UR76][R12.64], P2 ;  /* 0x457800000c197fae */ /* 0x000fe800091a104c */
[----:B------:R1:W-:Y:S04]  /*27d60*/  STL.64 [R1+0x5da8], R12 ;  /* 0x005da80c01007387 */ /* 0x0003e80000100a00 */
[----:B-1----:R-:W4:Y:S04]  /*27d70*/  LDL.LU.64 R12, [R1+0x29a8] ;  /* 0x0029a800010c7983 */ /* 0x002f280000300a00 */
[----:B---3--:R-:W-:Y:S04]  /*27d80*/  LDGSTS.E [R25+0x46600], desc[UR76][R184.64], P0 ;  /* 0x46600000b8197fae */ /* 0x008fe800081a104c */
[----:B------:R-:W3:Y:S04]  /*27d90*/  LDL.64 R184, [R1+0x3648] ;  /* 0x0036480001b87983 */ /* 0x000ee80000100a00 */
[----:B--2---:R-:W-:Y:S04]  /*27da0*/  LDGSTS.E [R25+0x46680], desc[UR76][R118.64], P1 ;  /* 0x4668000076197fae */ /* 0x004fe800089a104c */
[----:B------:R-:W2:Y:S04]  /*27db0*/  LDL.64 R118, [R1+0x3260] ;  /* 0x0032600001767983 */ /* 0x000ea80000100a00 */
[----:B------:R-:W-:Y:S04]  /*27dc0*/  LDGSTS.E [R25+0x46700], desc[UR76][R154.64], P3 ;  /* 0x467000009a197fae */ /* 0x000fe800099a104c */
[----:B------:R-:W-:Y:S04]  /*27dd0*/  LDGSTS.E [R25+0x46780], desc[UR76][R70.64], P2 ;  /* 0x4678000046197fae */ /* 0x000fe800091a104c */
[----:B------:R-:W-:Y:S04]  /*27de0*/  LDGSTS.E [R25+0x47600], desc[UR76][R148.64], P0 ;  /* 0x4760000094197fae */ /* 0x000fe800081a104c */
[----:B------:R-:W-:Y:S04]  /*27df0*/  LDGSTS.E [R25+0x47680], desc[UR76][R132.64], P1 ;  /* 0x4768000084197fae */ /* 0x000fe800089a104c */
[----:B------:R-:W-:Y:S04]  /*27e00*/  LDGSTS.E [R25+0x47700], desc[UR76][R130.64], P3 ;  /* 0x4770000082197fae */ /* 0x000fe800099a104c */
[----:B------:R1:W-:Y:S04]  /*27e10*/  STL.64 [R1+0x5db0], R70 ;  /* 0x005db04601007387 */ /* 0x0003e80000100a00 */
[----:B------:R-:W-:Y:S04]  /*27e20*/  LDGSTS.E [R25+0x47780], desc[UR76][R88.64], P2 ;  /* 0x4778000058197fae */ /* 0x000fe800091a104c */
[----:B-1----:R-:W2:Y:S04]  /*27e30*/  LDL.LU.64 R70, [R1+0x2a28] ;  /* 0x002a280001467983 */ /* 0x002ea80000300a00 */
[----:B------:R-:W2:Y:S04]  /*27e40*/  LDL.64 R132, [R1+0x3608] ;  /* 0x0036080001847983 */ /* 0x000ea80000100a00 */
[----:B----4-:R-:W-:Y:S04]  /*27e50*/  LDGSTS.E [R25+0x48600], desc[UR76][R146.64], P0 ;  /* 0x4860000092197fae */ /* 0x010fe800081a104c */
        /* <DEDUP_REMOVED lines=11> */
[----:B-1----:R-:W4:Y:S04]  /*27f10*/  LDL.LU.64 R66, [R1+0x2e30] ;  /* 0x002e300001427983 */ /* 0x002f280000300a00 */
[----:B------:R-:W-:Y:S04]  /*27f20*/  LDGSTS.E [R25+0x49700], desc[UR76][R114.64], P3 ;  /* 0x4970000072197fae */ /* 0x000fe800099a104c */
[----:B------:R-:W4:Y:S04]  /*27f30*/  LDL.64 R116, [R1+0x31a0] ;  /* 0x0031a00001747983 */ /* 0x000f280000100a00 */
[----:B------:R-:W-:Y:S04]  /*27f40*/  LDGSTS.E [R25+0x49780], desc[UR76][R96.64], P2 ;  /* 0x4978000060197fae */ /* 0x000fe800091a104c */
[----:B------:R-:W4:Y:S04]  /*27f50*/  LDL.64 R114, [R1+0x3588] ;  /* 0x0035880001727983 */ /* 0x000f280000100a00 */
[----:B------:R-:W4:Y:S04]  /*27f60*/  LDL.LU.64 R248, [R1+0x2ed0] ;  /* 0x002ed00001f87983 */ /* 0x000f280000300a00 */
[----:B------:R1:W-:Y:S04]  /*27f70*/  STL.64 [R1+0x5dc8], R96 ;  /* 0x005dc86001007387 */ /* 0x0003e80000100a00 */
[----:B-1----:R-:W4:Y:S04]  /*27f80*/  LDL.LU.64 R96, [R1+0x2e70] ;  /* 0x002e700001607983 */ /* 0x002f280000300a00 */
[----:B---3--:R-:W-:Y:S04]  /*27f90*/  LDGSTS.E [R25+0x4a600], desc[UR76][R184.64], P0 ;  /* 0x4a600000b8197fae */ /* 0x008fe800081a104c */
[----:B------:R-:W3:Y:S04]  /*27fa0*/  LDL.64 R184, [R1+0x3548] ;  /* 0x0035480001b87983 */ /* 0x000ee80000100a00 */
[----:B--2---:R-:W-:Y:S04]  /*27fb0*/  LDGSTS.E [R25+0x4a680], desc[UR76][R118.64], P1 ;  /* 0x4a68000076197fae */ /* 0x004fe800089a104c */
[----:B------:R-:W2:Y:S04]  /*27fc0*/  LDL.64 R118, [R1+0x3160] ;  /* 0x0031600001767983 */ /* 0x000ea80000100a00 */
[----:B----4-:R-:W-:Y:S04]  /*27fd0*/  LDGSTS.E [R25+0x4a700], desc[UR76][R96.64], P3 ;  /* 0x4a70000060197fae */ /* 0x010fe800099a104c */
        /* <DEDUP_REMOVED lines=20> */
[----:B------:R-:W-:Y:S04]  /*28120*/  LDGSTS.E [R25+0x4d600], desc[UR76][R114.64], P0 ;  /* 0x4d60000072197fae */ /* 0x000fe800081a104c */
[----:B------:R-:W-:Y:S04]  /*28130*/  STL.64 [R1+0x5df8], R102 ;  /* 0x005df86601007387 */ /* 0x000fe80000100a00 */
[----:B------:R-:W-:Y:S04]  /*28140*/  LDGSTS.E [R25+0x4d680], desc[UR76][R116.64], P1 ;  /* 0x4d68000074197fae */ /* 0x000fe800089a104c */
[----:B------:R-:W4:Y:S04]  /*28150*/  LDL.64 R124, [R1+0x3900] ;  /* 0x00390000017c7983 */ /* 0x000f280000100a00 */
[----:B------:R-:W4:Y:S04]  /*28160*/  LDL.64 R114, [R1+0x34d0] ;  /* 0x0034d00001727983 */ /* 0x000f280000100a00 */
[----:B------:R-:W-:Y:S04]  /*28170*/  LDGSTS.E [R25+0x4d700], desc[UR76][R70.64], P3 ;  /* 0x4d70000046197fae */ /* 0x000fe800099a104c */
[----:B------:R-:W-:Y:S04]  /*28180*/  STL.64 [R1+0x5e00], R70 ;  /* 0x005e004601007387 */ /* 0x000fe80000100a00 */
[----:B------:R-:W-:Y:S04]  /*28190*/  LDGSTS.E [R25+0x4d780], desc[UR76][R104.64], P2 ;  /* 0x4d78000068197fae */ /* 0x000fe800091a104c */
[----:B------:R1:W-:Y:S04]  /*281a0*/  STL.64 [R1+0x5e08], R104 ;  /* 0x005e086801007387 */ /* 0x0003e80000100a00 */
[----:B---3--:R-:W-:Y:S04]  /*281b0*/  LDGSTS.E [R25+0x4e600], desc[UR76][R184.64], P0 ;  /* 0x4e600000b8197fae */ /* 0x008fe800081a104c */
[----:B-1----:R-:W3:Y:S04]  /*281c0*/  LDL.LU.64 R104, [R1+0x2fe0] ;  /* 0x002fe00001687983 */ /* 0x002ee80000300a00 */
[----:B------:R-:W3:Y:S04]  /*281d0*/  LDL.64 R116, [R1+0x38b8] ;  /* 0x0038b80001747983 */ /* 0x000ee80000100a00 */
[----:B------:R-:W3:Y:S04]  /*281e0*/  LDL.64 R184, [R1+0x3490] ;  /* 0x0034900001b87983 */ /* 0x000ee80000100a00 */
[----:B--2---:R-:W-:Y:S04]  /*281f0*/  LDGSTS.E [R25+0x4e680], desc[UR76][R118.64], P1 ;  /* 0x4e68000076197fae */ /* 0x004fe800089a104c */
[----:B------:R-:W-:Y:S04]  /*28200*/  LDGSTS.E [R25+0x4e700], desc[UR76][R12.64], P3 ;  /* 0x4e7000000c197fae */ /* 0x000fe800099a104c */
[----:B------:R-:W-:Y:S04]  /*28210*/  LDGSTS.E [R25+0x4e780], desc[UR76][R196.64], P2 ;  /* 0x4e780000c4197fae */ /* 0x000fe800091a104c */
[----:B------:R-:W2:Y:S04]  /*28220*/  LDL.64 R118, [R1+0x30a0] ;  /* 0x0030a00001767983 */ /* 0x000ea80000100a00 */
[----:B------:R-:W-:Y:S04]  /*28230*/  STL.64 [R1+0x5e10], R12 ;  /* 0x005e100c01007387 */ /* 0x000fe80000100a00 */
[----:B------:R1:W-:Y:S04]  /*28240*/  STL.64 [R1+0x5e18], R196 ;  /* 0x005e18c401007387 */ /* 0x0003e80000100a00 */
[----:B-1----:R-:W2:Y:S04]  /*28250*/  LDL.LU.64 R196, [R1+0x3020] ;  /* 0x0030200001c47983 */ /* 0x002ea80000300a00 */
[----:B------:R-:W2:Y:S04]  /*28260*/  LDL.64 R154, [R1+0x3870] ;  /* 0x00387000019a7983 */ /* 0x000ea80000100a00 */
[----:B------:R-:W2:Y:S04]  /*28270*/  LDL.64 R148, [R1+0x3450] ;  /* 0x0034500001947983 */ /* 0x000ea80000100a00 */
[----:B------:R-:W2:Y:S04]  /*28280*/  LDL.64 R146, [R1+0x3828] ;  /* 0x0038280001927983 */ /* 0x000ea80000100a00 */
[----:B------:R-:W2:Y:S04]  /*28290*/  LDL.64 R140, [R1+0x3410] ;  /* 0x00341000018c7983 */ /* 0x000ea80000100a00 */
[----:B------:R-:W-:Y:S04]  /*282a0*/  STL.64 [R1+0x5e20], R64 ;  /* 0x005e204001007387 */ /* 0x000fe80000100a00 */
[----:B------:R1:W-:Y:S04]  /*282b0*/  STL.64 [R1+0x5e30], R24 ;  /* 0x005e301801007387 */ /* 0x0003e80000100a00 */
[----:B----4-:R-:W-:Y:S04]  /*282c0*/  LDGSTS.E [R25+0x4f600], desc[UR76][R132.64], P0 ;  /* 0x4f60000084197fae */ /* 0x010fe800081a104c */
[----:B------:R-:W-:Y:S04]  /*282d0*/  LDGSTS.E [R25+0x4f680], desc[UR76][R130.64], P1 ;  /* 0x4f68000082197fae */ /* 0x000fe800089a104c */
[----:B------:R-:W-:Y:S04]  /*282e0*/  LDGSTS.E [R25+0x4f700], desc[UR76][R64.64], P3 ;  /* 0x4f70000040197fae */ /* 0x000fe800099a104c */
[----:B------:R-:W-:Y:S04]  /*282f0*/  LDGSTS.E [R25+0x4f780], desc[UR76][R198.64], P2 ;  /* 0x4f780000c6197fae */ /* 0x000fe800091a104c */
[----:B-1----:R-:W4:Y:S04]  /*28300*/  LDL.LU.64 R24, [R1+0x2f10] ;  /* 0x002f100001187983 */ /* 0x002f280000300a00 */
[----:B------:R1:W-:Y:S04]  /*28310*/  STL.64 [R1+0x5e28], R198 ;  /* 0x005e28c601007387 */ /* 0x0003e80000100a00 */
[----:B-1----:R-:W2:Y:S04]  /*28320*/  LDL.LU.64 R198, [R1+0x30e0] ;  /* 0x0030e00001c67983 */ /* 0x002ea80000300a00 */
[----:B------:R-:W3:Y:S04]  /*28330*/  LDL.64 R138, [R1+0x37e0] ;  /* 0x0037e000018a7983 */ /* 0x000ee80000100a00 */
[----:B------:R-:W3:Y:S04]  /*28340*/  LDL.64 R132, [R1+0x33d0] ;  /* 0x0033d00001847983 */ /* 0x000ee80000100a00 */
[----:B------:R-:W3:Y:S04]  /*28350*/  LDL.64 R130, [R1+0x3798] ;  /* 0x0037980001827983 */ /* 0x000ee80000100a00 */
[----:B------:R-:W-:Y:S04]  /*28360*/  LDGSTS.E [R250+0x40800], desc[UR76][R124.64], P0 ;  /* 0x408000007cfa7fae */ /* 0x000fe800081a104c */
[----:B------:R-:W-:Y:S04]  /*28370*/  LDGSTS.E [R250+0x40880], desc[UR76][R114.64], P1 ;  /* 0x4088000072fa7fae */ /* 0x000fe800089a104c */
[----:B------:R-:W4:Y:S04]  /*28380*/  LDL.64 R124, [R1+0x3390] ;  /* 0x00339000017c7983 */ /* 0x000f280000100a00 */
[----:B------:R-:W4:Y:S04]  /*28390*/  LDL.64 R114, [R1+0x2fa0] ;  /* 0x002fa00001727983 */ /* 0x000f280000100a00 */
[----:B--2---:R-:W-:Y:S04]  /*283a0*/  LDGSTS.E [R250+0x40900], desc[UR76][R198.64], P3 ;  /* 0x40900000c6fa7fae */ /* 0x004fe800099a104c */
[----:B------:R-:W-:Y:S04]  /*283b0*/  STL.64 [R1+0x5f20], R198 ;  /* 0x005f20c601007387 */ /* 0x000fe80000100a00 */
[----:B------:R-:W-:Y:S04]  /*283c0*/  LDGSTS.E [R250+0x40980], desc[UR76][R164.64], P2 ;  /* 0x40980000a4fa7fae */ /* 0x000fe800091a104c */
[----:B------:R1:W-:Y:S04]  /*283d0*/  STL.64 [R1+0x5e38], R164 ;  /* 0x005e38a401007387 */ /* 0x0003e80000100a00 */
[----:B---3--:R-:W-:Y:S04]  /*283e0*/  LDGSTS.E [R250+0x41800], desc[UR76][R116.64], P0 ;  /* 0x4180000074fa7fae */ /* 0x008fe800081a104c */
[----:B------:R-:W-:Y:S04]  /*283f0*/  LDGSTS.E [R250+0x41880], desc[UR76][R184.64], P1 ;  /* 0x41880000b8fa7fae */ /* 0x000fe800089a104c */
[----:B-1----:R-:W2:Y:S04]  /*28400*/  LDL.LU.64 R164, [R1+0x2f18] ;  /* 0x002f180001a47983 */ /* 0x002ea80000300a00 */
[----:B------:R-:W3:Y:S04]  /*28410*/  LDL.64 R116, [R1+0x3750] ;  /* 0x0037500001747983 */ /* 0x000ee80000100a00 */
[----:B------:R-:W2:Y:S04]  /*28420*/  LDL.64 R184, [R1+0x3350] ;  /* 0x0033500001b87983 */ /* 0x000ea80000100a00 */
[----:B------:R-:W-:Y:S04]  /*28430*/  LDGSTS.E [R250+0x41900], desc[UR76][R118.64], P3 ;  /* 0x4190000076fa7fae */ /* 0x000fe800099a104c */
[----:B------:R-:W-:Y:S04]  /*28440*/  LDGSTS.E [R250+0x41980], desc[UR76][R18.64], P2 ;  /* 0x4198000012fa7fae */ /* 0x000fe800091a104c */
[----:B------:R-:W-:Y:S04]  /*28450*/  LDGSTS.E [R250+0x42800], desc[UR76][R154.64], P0 ;  /* 0x428000009afa7fae */ /* 0x000fe800081a104c */
[----:B------:R-:W-:Y:S04]  /*28460*/  LDGSTS.E [R250+0x42880], desc[UR76][R148.64], P1 ;  /* 0x4288000094fa7fae */ /* 0x000fe800089a104c */
[----:B------:R-:W-:Y:S04]  /*28470*/  LDGSTS.E [R250+0x42900], desc[UR76][R100.64], P3 ;  /* 0x4290000064fa7fae */ /* 0x000fe800099a104c */
[----:B------:R-:W-:Y:S04]  /*28480*/  LDGSTS.E [R250+0x42980], desc[UR76][R80.64], P2 ;  /* 0x4298000050fa7fae */ /* 0x000fe800091a104c */
[----:B------:R-:W2:Y:S04]  /*28490*/  LDL.64 R118, [R1+0x2f60] ;  /* 0x002f600001767983 */ /* 0x000ea80000100a00 */
[----:B------:R-:W-:Y:S04]  /*284a0*/  LDGSTS.E [R250+0x43800], desc[UR76][R146.64], P0 ;  /* 0x4380000092fa7fae */ /* 0x000fe800081a104c */
[----:B------:R-:W-:Y:S04]  /*284b0*/  LDGSTS.E [R250+0x43880], desc[UR76][R140.64], P1 ;  /* 0x438800008cfa7fae */ /* 0x000fe800089a104c */
[----:B------:R1:W-:Y:S04]  /*284c0*/  STL.64 [R1+0x5e40], R18 ;  /* 0x005e401201007387 */ /* 0x0003e80000100a00 */
[----:B------:R-:W-:Y:S04]  /*284d0*/  LDGSTS.E [R250+0x43900], desc[UR76][R196.64], P3 ;  /* 0x43900000c4fa7fae */ /* 0x000fe800099a104c */
[----:B------:R-:W-:Y:S04]  /*284e0*/  LDGSTS.E [R250+0x43980], desc[UR76][R218.64], P2 ;  /* 0x43980000dafa7fae */ /* 0x000fe800091a104c */
[----:B-1----:R-:W2:Y:S04]  /*284f0*/  LDL.LU.64 R18, [R1+0x2f20] ;  /* 0x002f200001127983 */ /* 0x002ea80000300a00 */
[----:B------:R-:W-:Y:S04]  /*28500*/  STL.64 [R1+0x5ed0], R100 ;  /* 0x005ed06401007387 */ /* 0x000fe80000100a00 */
        /* <DEDUP_REMOVED lines=9> */
[----:B------:R1:W-:Y:S04]  /*285a0*/  STL.64 [R1+0x5ec8], R104 ;  /* 0x005ec86801007387 */ /* 0x0003e80000100a00 */
[----:B----4-:R-:W-:Y:S04]  /*285b0*/  LDGSTS.E [R250+0x45880], desc[UR76][R124.64], P1 ;  /* 0x458800007cfa7fae */ /* 0x010fe800089a104c */
[----:B------:R-:W-:Y:S04]  /*285c0*/  STL.64 [R1+0x5e60], R60 ;  /* 0x005e603c01007387 */ /* 0x000fe80000100a00 */
[----:B------:R-:W-:Y:S04]  /*285d0*/  LDGSTS.E [R250+0x45900], desc[UR76][R114.64], P3 ;  /* 0x4590000072fa7fae */ /* 0x000fe800099a104c */
[----:B------:R-:W-:Y:S04]  /*285e0*/  LDGSTS.E [R250+0x45980], desc[UR76][R10.64], P2 ;  /* 0x459800000afa7fae */ /* 0x000fe800091a104c */
[----:B------:R-:W4:Y:S04]  /*285f0*/  LDL.64 R114, [R1+0x3710] ;  /* 0x0037100001727983 */ /* 0x000f280000100a00 */
[----:B------:R1:W-:Y:S04]  /*28600*/  STL.64 [R1+0x5e68], R10 ;  /* 0x005e680a01007387 */ /* 0x0003e80000100a00 */
[----:B------:R-:W4:Y:S04]  /*28610*/  LDL.64 R148, [R1+0x3318] ;  /* 0x0033180001947983 */ /* 0x000f280000100a00 */
[----:B------:R-:W4:Y:S04]  /*28620*/  LDL.64 R140, [R1+0x36c0] ;  /* 0x0036c000018c7983 */ /* 0x000f280000100a00 */
[----:B------:R-:W4:Y:S04]  /*28630*/  LDL.64 R132, [R1+0x3680] ;  /* 0x0036800001847983 */ /* 0x000f280000100a00 */
[----:B------:R-:W4:Y:S04]  /*28640*/  LDL.64 R124, [R1+0x3298] ;  /* 0x00329800017c7983 */ /* 0x000f280000100a00 */
[----:B---3--:R-:W-:Y:S04]  /*28650*/  LDGSTS.E [R250+0x46800], desc[UR76][R116.64], P0 ;  /* 0x4680000074fa7fae */ /* 0x008fe800081a104c */
[----:B--2---:R-:W-:Y:S04]  /*28660*/  LDGSTS.E [R250+0x46880], desc[UR76][R184.64], P1 ;  /* 0x46880000b8fa7fae */ /* 0x004fe800089a104c */
[----:B------:R-:W2:Y:S04]  /*28670*/  LDL.64 R184, [R1+0x32d8] ;  /* 0x0032d80001b87983 */ /* 0x000ea80000100a00 */
        /* <DEDUP_REMOVED lines=8> */
[----:B------:R-:W-:Y:S04]  /*28700*/  LDGSTS.E [R250+0x46900], desc[UR76][R118.64], P3 ;  /* 0x4690000076fa7fae */ /* 0x000fe800099a104c */
[----:B------:R-:W3:Y:S04]  /*28710*/  LDL.LU.64 R130, [R1+0x3140] ;  /* 0x0031400001827983 */ /* 0x000ee80000300a00 */
[----:B------:R-:W-:Y:S04]  /*28720*/  LDGSTS.E [R250+0x46980], desc[UR76][R68.64], P2 ;  /* 0x4698000044fa7fae */ /* 0x000fe800091a104c */
        /* <DEDUP_REMOVED lines=10> */
[----:B------:R1:W-:Y:S04]  /*287d0*/  STL.64 [R1+0x5e70], R68 ;  /* 0x005e704401007387 */ /* 0x0003e80000100a00 */
[----:B-1----:R-:W3:Y:S04]  /*287e0*/  LDL.LU.64 R68, [R1+0x2f98] ;  /* 0x002f980001447983 */ /* 0x002ee80000300a00 */
[----:B------:R-:W3:Y:S04]  /*287f0*/  LDL.64 R116, [R1+0x3640] ;  /* 0x0036400001747983 */ /* 0x000ee80000100a00 */
[----:B----4-:R-:W-:Y:S04]  /*28800*/  LDGSTS.E [R250+0x47800], desc[UR76][R114.64], P0 ;  /* 0x4780000072fa7fae */ /* 0x010fe800081a104c */
[----:B------:R-:W-:Y:S04]  /*28810*/  LDGSTS.E [R250+0x47880], desc[UR76][R148.64], P1 ;  /* 0x4788000094fa7fae */ /* 0x000fe800089a104c */
[----:B------:R-:W4:Y:S04]  /*28820*/  LDL.64 R114, [R1+0x3258] ;  /* 0x0032580001727983 */ /* 0x000f280000100a00 */
[----:B------:R-:W-:Y:S04]  /*28830*/  LDGSTS.E [R250+0x47900], desc[UR76][R80.64], P3 ;  /* 0x4790000050fa7fae */ /* 0x000fe800099a104c */
[----:B------:R1:W-:Y:S04]  /*28840*/  STL.64 [R1+0x5e78], R80 ;  /* 0x005e785001007387 */ /* 0x0003e80000100a00 */
[----:B------:R-:W-:Y:S04]  /*28850*/  LDGSTS.E [R250+0x47980], desc[UR76][R56.64], P2 ;  /* 0x4798000038fa7fae */ /* 0x000fe800091a104c */
[----:B------:R-:W-:Y:S04]  /*28860*/  LDGSTS.E [R250+0x48800], desc[UR76][R140.64], P0 ;  /* 0x488000008cfa7fae */ /* 0x000fe800081a104c */
[----:B-1----:R-:W4:Y:S04]  /*28870*/  LDL.LU.64 R80, [R1+0x3118] ;  /* 0x0031180001507983 */ /* 0x002f280000300a00 */
[----:B------:R1:W-:Y:S04]  /*28880*/  STL.64 [R1+0x5e80], R56 ;  /* 0x005e803801007387 */ /* 0x0003e80000100a00 */
[----:B-1----:R-:W4:Y:S04]  /*28890*/  LDL.LU.64 R56, [R1+0x3048] ;  /* 0x0030480001387983 */ /* 0x002f280000300a00 */
[----:B------:R-:W4:Y:S04]  /*288a0*/  LDL.64 R156, [R1+0x3600] ;  /* 0x00360000019c7983 */ /* 0x000f280000100a00 */
[----:B------:R-:W4:Y:S04]  /*288b0*/  LDL.64 R148, [R1+0x3218] ;  /* 0x0032180001947983 */ /* 0x000f280000100a00 */
[----:B------:R-:W4:Y:S04]  /*288c0*/  LDL.64 R140, [R1+0x31d8] ;  /* 0x0031d800018c7983 */ /* 0x000f280000100a00 */
        /* <DEDUP_REMOVED lines=12> */
[----:B------:R-:W2:Y:S04]  /*28990*/  LDL.64 R132, [R1+0x3580] ;  /* 0x0035800001847983 */ /* 0x000ea80000100a00 */
[----:B------:R-:W2:Y:S04]  /*289a0*/  LDL.64 R124, [R1+0x3198] ;  /* 0x00319800017c7983 */ /* 0x000ea80000100a00 */
[----:B------:R1:W-:Y:S04]  /*289b0*/  STL.64 [R1+0x5e98], R36 ;  /* 0x005e982401007387 */ /* 0x0003e80000100a00 */
[----:B-1----:R-:W2:Y:S04]  /*289c0*/  LDL.LU.64 R36, [R1+0x3088] ;  /* 0x0030880001247983 */ /* 0x002ea80000300a00 */
[----:B------:R1:W-:Y:S04]  /*289d0*/  STL.64 [R1+0x5ea0], R204 ;  /* 0x005ea0cc01007387 */ /* 0x0003e80000100a00 */
[----:B-1----:R-:W2:Y:S04]  /*289e0*/  LDL.LU.64 R204, [R1+0x2f48] ;  /* 0x002f480001cc7983 */ /* 0x002ea80000300a00 */
[----:B---3--:R-:W-:Y:S04]  /*289f0*/  LDGSTS.E [R250+0x4a800], desc[UR76][R116.64], P0 ;  /* 0x4a80000074fa7fae */ /* 0x008fe800081a104c */
[----:B------:R-:W3:Y:S04]  /*28a00*/  LDL.64 R116, [R1+0x3540] ;  /* 0x0035400001747983 */ /* 0x000ee80000100a00 */
[----:B----4-:R-:W-:Y:S04]  /*28a10*/  LDGSTS.E [R250+0x4a880], desc[UR76][R114.64], P1 ;  /* 0x4a88000072fa7fae */ /* 0x010fe800089a104c */
[----:B------:R-:W-:Y:S04]  /*28a20*/  LDGSTS.E [R250+0x4a900], desc[UR76][R162.64], P3 ;  /* 0x4a900000a2fa7fae */ /* 0x000fe800099a104c */
[----:B------:R-:W-:Y:S04]  /*28a30*/  LDGSTS.E [R250+0x4a980], desc[UR76][R210.64], P2 ;  /* 0x4a980000d2fa7fae */ /* 0x000fe800091a104c */
[----:B------:R-:W4:Y:S04]  /*28a40*/  LDL.64 R114, [R1+0x3158] ;  /* 0x0031580001727983 */ /* 0x000f280000100a00 */
[----:B------:R1:W-:Y:S04]  /*28a50*/  STL.64 [R1+0x5ea8], R162 ;  /* 0x005ea8a201007387 */ /* 0x0003e80000100a00 */
[----:B-1----:R-:W4:Y:S04]  /*28a60*/  LDL.LU.64 R162, [R1+0x2f50] ;  /* 0x002f500001a27983 */ /* 0x002f280000300a00 */
[----:B------:R1:W-:Y:S04]  /*28a70*/  STL.64 [R1+0x5eb0], R210 ;  /* 0x005eb0d201007387 */ /* 0x0003e80000100a00 */
[----:B------:R-:W-:Y:S04]  /*28a80*/  LDGSTS.E [R250+0x4b800], desc[UR76][R156.64], P0 ;  /* 0x4b8000009cfa7fae */ /* 0x000fe800081a104c */
[----:B-1----:R-:W4:Y:S04]  /*28a90*/  LDL.LU.64 R210, [R1+0x2f58] ;  /* 0x002f580001d27983 */ /* 0x002f280000300a00 */
[----:B------:R-:W-:Y:S04]  /*28aa0*/  LDGSTS.E [R250+0x4b880], desc[UR76][R148.64], P1 ;  /* 0x4b88000094fa7fae */ /* 0x000fe800089a104c */
[----:B------:R-:W-:Y:S04]  /*28ab0*/  LDGSTS.E [R250+0x4b900], desc[UR76][R106.64], P3 ;  /* 0x4b9000006afa7fae */ /* 0x000fe800099a104c */
[----:B------:R1:W-:Y:S04]  /*28ac0*/  STL.64 [R1+0x5eb8], R106 ;  /* 0x005eb86a01007387 */ /* 0x0003e80000100a00 */
[----:B------:R-:W-:Y:S04]  /*28ad0*/  LDGSTS.E [R250+0x4b980], desc[UR76][R214.64], P2 ;  /* 0x4b980000d6fa7fae */ /* 0x000fe800091a104c */
[----:B-1----:R-:W4:Y:S04]  /*28ae0*/  LDL.LU.64 R106, [R1+0x3090] ;  /* 0x00309000016a7983 */ /* 0x002f280000300a00 */
[----:B------:R1:W-:Y:S04]  /*28af0*/  STL.64 [R1+0x5ec0], R214 ;  /* 0x005ec0d601007387 */ /* 0x0003e80000100a00 */
[----:B-1----:R-:W4:Y:S04]  /*28b00*/  LDL.LU.64 R214, [R1+0x3098] ;  /* 0x0030980001d67983 */ /* 0x002f280000300a00 */
[----:B--2---:R-:W-:Y:S04]  /*28b10*/  LDGSTS.E [R250+0x4c800], desc[UR76][R184.64], P0 ;  /* 0x4c800000b8fa7fae */ /* 0x004fe800081a104c */
[----:B------:R-:W-:Y:S04]  /*28b20*/  LDGSTS.E [R250+0x4c880], desc[UR76][R140.64], P1 ;  /* 0x4c8800008cfa7fae */ /* 0x000fe800089a104c */
[----:B------:R-:W-:Y:S04]  /*28b30*/  LDGSTS.E [R250+0x4c900], desc[UR76][R62.64], P3 ;  /* 0x4c9000003efa7fae */ /* 0x000fe800099a104c */
[----:B------:R-:W2:Y:S04]  /*28b40*/  LDL.64 R184, [R1+0x3500] ;  /* 0x0035000001b87983 */ /* 0x000ea80000100a00 */
[----:B------:R1:W-:Y:S04]  /*28b50*/  STL.64 [R1+0x5ee0], R62 ;  /* 0x005ee03e01007387 */ /* 0x0003e80000100a00 */
        /* <DEDUP_REMOVED lines=8> */
[----:B------:R-:W-:Y:S04]  /*28be0*/  LDGSTS.E [R250+0x4d900], desc[UR76][R58.64], P3 ;  /* 0x4d9000003afa7fae */ /* 0x000fe800099a104c */
[----:B------:R1:W-:Y:S04]  /*28bf0*/  STL.64 [R1+0x5ef0], R58 ;  /* 0x005ef03a01007387 */ /* 0x0003e80000100a00 */
[----:B------:R-:W-:Y:S04]  /*28c00*/  LDGSTS.E [R250+0x4d980], desc[UR76][R242.64], P2 ;  /* 0x4d980000f2fa7fae */ /* 0x000fe800091a104c */
[----:B-1----:R-:W2:Y:S04]  /*28c10*/  LDL.LU.64 R58, [R1+0x3110] ;  /* 0x00311000013a7983 */ /* 0x002ea80000300a00 */
[----:B------:R1:W-:Y:S04]  /*28c20*/  STL.64 [R1+0x5ef8], R242 ;  /* 0x005ef8f201007387 */ /* 0x0003e80000100a00 */
[----:B-1----:R-:W2:Y:S04]  /*28c30*/  LDL.LU.64 R242, [R1+0x3150] ;  /* 0x0031500001f27983 */ /* 0x002ea80000300a00 */
[----:B------:R-:W2:Y:S04]  /*28c40*/  LDL.64 R140, [R1+0x38b0] ;  /* 0x0038b000018c7983 */ /* 0x000ea80000100a00 */
[----:B------:R-:W2:Y:S04]  /*28c50*/  LDL.64 R132, [R1+0x3488] ;  /* 0x0034880001847983 */ /* 0x000ea80000100a00 */
[----:B------:R-:W2:Y:S04]  /*28c60*/  LDL.64 R124, [R1+0x3868] ;  /* 0x00386800017c7983 */ /* 0x000ea80000100a00 */
[----:B---3--:R-:W-:Y:S04]  /*28c70*/  LDGSTS.E [R250+0x4e800], desc[UR76][R116.64], P0 ;  /* 0x4e80000074fa7fae */ /* 0x008fe800081a104c */
[----:B------:R-:W3:Y:S04]  /*28c80*/  LDL.64 R116, [R1+0x3448] ;  /* 0x0034480001747983 */ /* 0x000ee80000100a00 */
[----:B----4-:R-:W-:Y:S04]  /*28c90*/  LDGSTS.E [R250+0x4e880], desc[UR76][R114.64], P1 ;  /* 0x4e88000072fa7fae */ /* 0x010fe800089a104c */
[----:B------:R-:W4:Y:S04]  /*28ca0*/  LDL.LU.64 R182, [R1+0x3280] ;  /* 0x0032800001b67983 */ /* 0x000f280000300a00 */
[----:B------:R-:W-:Y:S04]  /*28cb0*/  LDGSTS.E [R250+0x4e900], desc[UR76][R52.64], P3 ;  /* 0x4e90000034fa7fae */ /* 0x000fe800099a104c */
[----:B------:R1:W-:Y:S04]  /*28cc0*/  STL.64 [R1+0x5f00], R52 ;  /* 0x005f003401007387 */ /* 0x0003e80000100a00 */
[----:B------:R-:W-:Y:S04]  /*28cd0*/  LDGSTS.E [R250+0x4e980], desc[UR76][R220.64], P2 ;  /* 0x4e980000dcfa7fae */ /* 0x000fe800091a104c */
[----:B-1----:R-:W4:Y:S04]  /*28ce0*/  LDL.LU.64 R52, [R1+0x3190] ;  /* 0x0031900001347983 */ /* 0x002f280000300a00 */
[----:B------:R1:W-:Y:S04]  /*28cf0*/  STL.64 [R1+0x5f08], R220 ;  /* 0x005f08dc01007387 */ /* 0x0003e80000100a00 */
[----:B-1----:R-:W4:Y:S04]  /*28d00*/  LDL.LU.64 R220, [R1+0x31d0] ;  /* 0x0031d00001dc7983 */ /* 0x002f280000300a00 */
[----:B------:R-:W4:Y:S04]  /*28d10*/  LDL.64 R114, [R1+0x3820] ;  /* 0x0038200001727983 */ /* 0x000f280000100a00 */
[----:B--2---:R-:W-:Y:S04]  /*28d20*/  LDGSTS.E [R250+0x4f800], desc[UR76][R184.64], P0 ;  /* 0x4f800000b8fa7fae */ /* 0x004fe800081a104c */
[----:B------:R-:W-:Y:S04]  /*28d30*/  LDGSTS.E [R250+0x4f880], desc[UR76][R80.64], P1 ;  /* 0x4f88000050fa7fae */ /* 0x000fe800089a104c */
[----:B------:R-:W-:Y:S04]  /*28d40*/  LDGSTS.E [R250+0x4f900], desc[UR76][R48.64], P3 ;  /* 0x4f90000030fa7fae */ /* 0x000fe800099a104c */
[----:B------:R-:W2:Y:S04]  /*28d50*/  LDL.64 R184, [R1+0x3408] ;  /* 0x0034080001b87983 */ /* 0x000ea80000100a00 */
[----:B------:R-:W-:Y:S04]  /*28d60*/  STL.64 [R1+0x5f30], R80 ;  /* 0x005f305001007387 */ /* 0x000fe80000100a00 */
        /* <DEDUP_REMOVED lines=13> */
[----:B------:R-:W-:Y:S04]  /*28e40*/  STL.64 [R1+0x5f38], R166 ;  /* 0x005f38a601007387 */ /* 0x000fe80000100a00 */
[----:B------:R-:W-:Y:S04]  /*28e50*/  LDGSTS.E [R26+0x41a00], desc[UR76][R140.64], P0 ;  /* 0x41a000008c1a7fae */ /* 0x000fe800081a104c */
        /* <DEDUP_REMOVED lines=8> */
[----:B---3--:R-:W-:Y:S04]  /*28ee0*/  LDGSTS.E [R26+0x42a80], desc[UR76][R116.64], P1 ;  /* 0x42a80000741a7fae */ /* 0x008fe800089a104c */
[----:B------:R-:W-:Y:S04]  /*28ef0*/  LDGSTS.E [R26+0x42b00], desc[UR76][R72.64], P3 ;  /* 0x42b00000481a7fae */ /* 0x000fe800099a104c */
[----:B-1----:R-:W3:Y:S04]  /*28f00*/  LDL.LU.64 R20, [R1+0x3250] ;  /* 0x0032500001147983 */ /* 0x002ee80000300a00 */
[----:B------:R-:W3:Y:S04]  /*28f10*/  LDL.64 R132, [R1+0x3740] ;  /* 0x0037400001847983 */ /* 0x000ee80000100a00 */
[----:B------:R-:W3:Y:S04]  /*28f20*/  LDL.64 R124, [R1+0x3348] ;  /* 0x00334800017c7983 */ /* 0x000ee80000100a00 */
[----:B------:R-:W3:Y:S04]  /*28f30*/  LDL.64 R116, [R1+0x3700] ;  /* 0x0037000001747983 */ /* 0x000ee80000100a00 */
[----:B------:R-:W-:Y:S04]  /*28f40*/  STL.64 [R1+0x5f50], R72 ;  /* 0x005f504801007387 */ /* 0x000fe80000100a00 */
[----:B------:R-:W-:Y:S04]  /*28f50*/  LDGSTS.E [R26+0x42b80], desc[UR76][R78.64], P2 ;  /* 0x42b800004e1a7fae */ /* 0x000fe800091a104c */
[----:B------:R1:W-:Y:S04]  /*28f60*/  STL.64 [R1+0x5f58], R78 ;  /* 0x005f584e01007387 */ /* 0x0003e80000100a00 */
[----:B----4-:R-:W-:Y:S04]  /*28f70*/  LDGSTS.E [R26+0x43a00], desc[UR76][R114.64], P0 ;  /* 0x43a00000721a7fae */ /* 0x010fe800081a104c */
[----:B-1----:R-:W4:Y:S04]  /*28f80*/  LDL.LU.64 R78, [R1+0x3288] ;  /* 0x00328800014e7983 */ /* 0x002f280000300a00 */
[----:B------:R-:W3:Y:S04]  /*28f90*/  LDL.64 R114, [R1+0x36b8] ;  /* 0x0036b80001727983 */ /* 0x000ee80000100a00 */
[----:B--2---:R-:W-:Y:S04]  /*28fa0*/  LDGSTS.E [R26+0x43a80], desc[UR76][R184.64], P1 ;  /* 0x43a80000b81a7fae */ /* 0x004fe800089a104c */
[----:B------:R-:W-:Y:S04]  /*28fb0*/  LDGSTS.E [R26+0x43b00], desc[UR76][R12.64], P3 ;  /* 0x43b000000c1a7fae */ /* 0x000fe800099a104c */
[----:B------:R-:W-:Y:S04]  /*28fc0*/  LDGSTS.E [R26+0x43b80], desc[UR76][R234.64], P2 ;  /* 0x43b80000ea1a7fae */ /* 0x000fe800091a104c */
[----:B------:R-:W2:Y:S04]  /*28fd0*/  LDL.64 R184, [R1+0x32d0] ;  /* 0x0032d00001b87983 */ /* 0x000ea80000100a00 */
[----:B------:R1:W-:Y:S04]  /*28fe0*/  STL.64 [R1+0x5f60], R12 ;  /* 0x005f600c01007387 */ /* 0x0003e80000100a00 */
[----:B-1----:R-:W2:Y:S04]  /*28ff0*/  LDL.LU.64 R12, [R1+0x3290] ;  /* 0x00329000010c7983 */ /* 0x002ea80000300a00 */
[----:B------:R-:W-:Y:S04]  /*29000*/  STL.64 [R1+0x5f68], R234 ;  /* 0x005f68ea01007387 */ /* 0x000fe80000100a00 */
[----:B------:R-:W-:Y:S04]  /*29010*/  STL.64 [R1+0x5f70], R70 ;  /* 0x005f704601007387 */ /* 0x000fe80000100a00 */
[----:B------:R-:W-:Y:S04]  /*29020*/  LDGSTS.E [R26+0x44a00], desc[UR76][R156.64], P0 ;  /* 0x44a000009c1a7fae */ /* 0x000fe800081a104c */
[----:B------:R-:W-:Y:S04]  /*29030*/  LDGSTS.E [R26+0x44a80], desc[UR76][R148.64], P1 ;  /* 0x44a80000941a7fae */ /* 0x000fe800089a104c */
[----:B------:R-:W-:Y:S04]  /*29040*/  LDGSTS.E [R26+0x44b00], desc[UR76][R70.64], P3 ;  /* 0x44b00000461a7fae */ /* 0x000fe800099a104c */
[----:B------:R-:W-:Y:S04]  /*29050*/  LDGSTS.E [R26+0x44b80], desc[UR76][R54.64], P2 ;  /* 0x44b80000361a7fae */ /* 0x000fe800091a104c */
[----:B------:R1:W-:Y:S04]  /*29060*/  STL.64 [R1+0x5f78], R54 ;  /* 0x005f783601007387 */ /* 0x0003e80000100a00 */
[----:B-1----:R-:W2:Y:S04]  /*29070*/  LDL.LU.64 R54, [R1+0x3388] ;  /* 0x0033880001367983 */ /* 0x002ea80000300a00 */
[----:B------:R-:W-:Y:S04]  /*29080*/  LDGSTS.E [R26+0x45a00], desc[UR76][R140.64], P0 ;  /* 0x45a000008c1a7fae */ /* 0x000fe800081a104c */
[----:B--2---:R-:W-:Y:S04]  /*29090*/  LDGSTS.E [R26+0x45a80], desc[UR76][R54.64], P1 ;  /* 0x45a80000361a7fae */ /* 0x004fe800089a104c */
[----:B------:R-:W-:Y:S04]  /*290a0*/  LDGSTS.E [R26+0x45b00], desc[UR76][R68.64], P3 ;  /* 0x45b00000441a7fae */ /* 0x000fe800099a104c */
[----:B------:R-:W-:Y:S04]  /*290b0*/  LDGSTS.E [R26+0x45b80], desc[UR76][R8.64], P2 ;  /* 0x45b80000081a7fae */ /* 0x000fe800091a104c */
[----:B------:R-:W-:Y:S04]  /*290c0*/  STL.64 [R1+0x6040], R54 ;  /* 0x0060403601007387 */ /* 0x000fe80000100a00 */
[----:B---3--:R-:W-:Y:S04]  /*290d0*/  LDGSTS.E [R26+0x46a00], desc[UR76][R132.64], P0 ;  /* 0x46a00000841a7fae */ /* 0x008fe800081a104c */
[----:B------:R-:W-:Y:S04]  /*290e0*/  STL.64 [R1+0x5f80], R68 ;  /* 0x005f804401007387 */ /* 0x000fe80000100a00 */
[----:B------:R-:W-:Y:S04]  /*290f0*/  LDGSTS.E [R26+0x46a80], desc[UR76][R124.64], P1 ;  /* 0x46a800007c1a7fae */ /* 0x000fe800089a104c */
[----:B------:R-:W-:Y:S04]  /*29100*/  STL.64 [R1+0x5f88], R8 ;  /* 0x005f880801007387 */ /* 0x000fe80000100a00 */
[----:B------:R-:W-:Y:S04]  /*29110*/  LDGSTS.E [R26+0x46b00], desc[UR76][R210.64], P3 ;  /* 0x46b00000d21a7fae */ /* 0x000fe800099a104c */
[----:B------:R-:W-:Y:S04]  /*29120*/  STL.64 [R1+0x5f90], R210 ;  /* 0x005f90d201007387 */ /* 0x000fe80000100a00 */
[----:B------:R-:W-:Y:S04]  /*29130*/  LDGSTS.E [R26+0x46b80], desc[UR76][R28.64], P2 ;  /* 0x46b800001c1a7fae */ /* 0x000fe800091a104c */
[----:B------:R-:W-:Y:S04]  /*29140*/  STL.64 [R1+0x5f98], R28 ;  /* 0x005f981c01007387 */ /* 0x000fe80000100a00 */
[----:B------:R-:W-:Y:S04]  /*29150*/  LDGSTS.E [R26+0x47a00], desc[UR76][R116.64], P0 ;  /* 0x47a00000741a7fae */ /* 0x000fe800081a104c */
[----:B------:R-:W-:Y:S04]  /*29160*/  LDGSTS.E [R26+0x47a80], desc[UR76][R214.64], P1 ;  /* 0x47a80000d61a7fae */ /* 0x000fe800089a104c */
[----:B------:R-:W-:Y:S04]  /*29170*/  LDGSTS.E [R26+0x47b00], desc[UR76][R18.64], P3 ;  /* 0x47b00000121a7fae */ /* 0x000fe800099a104c */
[----:B------:R-:W2:Y:S04]  /*29180*/  LDL.64 R116, [R1+0x3678] ;  /* 0x0036780001747983 */ /* 0x000ea80000100a00 */
[----:B------:R-:W-:Y:S04]  /*29190*/  STL.64 [R1+0x6010], R214 ;  /* 0x006010d601007387 */ /* 0x000fe80000100a00 */
[----:B------:R-:W-:Y:S04]  /*291a0*/  STL.64 [R1+0x5fa0], R18 ;  /* 0x005fa01201007387 */ /* 0x000fe80000100a00 */
[----:B------:R-:W-:Y:S04]  /*291b0*/  LDGSTS.E [R26+0x47b80], desc[UR76][R44.64], P2 ;  /* 0x47b800002c1a7fae */ /* 0x000fe800091a104c */
[----:B------:R1:W-:Y:S04]  /*291c0*/  STL.64 [R1+0x5fa8], R44 ;  /* 0x005fa82c01007387 */ /* 0x0003e80000100a00 */
[----:B------:R-:W-:Y:S04]  /*291d0*/  LDGSTS.E [R26+0x48a00], desc[UR76][R114.64], P0 ;  /* 0x48a00000721a7fae */ /* 0x000fe800081a104c */
[----:B------:R-:W-:Y:S04]  /*291e0*/  LDGSTS.E [R26+0x48a80], desc[UR76][R184.64], P1 ;  /* 0x48a80000b81a7fae */ /* 0x000fe800089a104c */
[----:B-1----:R-:W3:Y:S04]  /*291f0*/  LDL.LU.64 R44, [R1+0x32c0] ;  /* 0x0032c000012c7983 */ /* 0x002ee80000300a00 */
[----:B------:R-:W3:Y:S04]  /*29200*/  LDL.64 R114, [R1+0x3638] ;  /* 0x0036380001727983 */ /* 0x000ee80000100a00 */
[----:B------:R-:W3:Y:S04]  /*29210*/  LDL.64 R184, [R1+0x35f8] ;  /* 0x0035f80001b87983 */ /* 0x000ee80000100a00 */
[----:B------:R-:W3:Y:S04]  /*29220*/  LDL.LU.64 R156, [R1+0x35e8] ;  /* 0x0035e800019c7983 */ /* 0x000ee80000300a00 */
        /* <DEDUP_REMOVED lines=14> */
[----:B------:R-:W-:Y:S04]  /*29310*/  LDGSTS.E [R26+0x48b00], desc[UR76][R98.64], P3 ;  /* 0x48b00000621a7fae */ /* 0x000fe800099a104c */
[----:B------:R1:W-:Y:S04]  /*29320*/  STL.64 [R1+0x5fb0], R98 ;  /* 0x005fb06201007387 */ /* 0x0003e80000100a00 */
[----:B------:R-:W-:Y:S04]  /*29330*/  LDGSTS.E [R26+0x48b80], desc[UR76][R90.64], P2 ;  /* 0x48b800005a1a7fae */ /* 0x000fe800091a104c */
[----:B-1----:R-:W4:Y:S04]  /*29340*/  LDL.LU.64 R98, [R1+0x32c8] ;  /* 0x0032c80001627983 */ /* 0x002f280000300a00 */
[----:B------:R1:W-:Y:S04]  /*29350*/  STL.64 [R1+0x5fb8], R90 ;  /* 0x005fb85a01007387 */ /* 0x0003e80000100a00 */
[----:B-1----:R-:W4:Y:S04]  /*29360*/  LDL.LU.64 R90, [R1+0x3570] ;  /* 0x00357000015a7983 */ /* 0x002f280000300a00 */
[----:B------:R1:W-:Y:S04]  /*29370*/  STL.64 [R1+0x5fc0], R12 ;  /* 0x005fc00c01007387 */ /* 0x0003e80000100a00 */
[----:B--2---:R-:W-:Y:S04]  /*29380*/  LDGSTS.E [R26+0x49a00], desc[UR76][R116.64], P0 ;  /* 0x49a00000741a7fae */ /* 0x004fe800081a104c */
[----:B------:R-:W-:Y:S04]  /*29390*/  LDGSTS.E [R26+0x49a80], desc[UR76][R12.64], P1 ;  /* 0x49a800000c1a7fae */ /* 0x000fe800089a104c */
[----:B------:R-:W-:Y:S04]  /*293a0*/  LDGSTS.E [R26+0x49b00], desc[UR76][R84.64], P3 ;  /* 0x49b00000541a7fae */ /* 0x000fe800099a104c */
[----:B------:R-:W-:Y:S04]  /*293b0*/  LDGSTS.E [R26+0x49b80], desc[UR76][R206.64], P2 ;  /* 0x49b80000ce1a7fae */ /* 0x000fe800091a104c */
[----:B-1----:R-:W2:Y:S04]  /*293c0*/  LDL.LU.64 R12, [R1+0x35b0] ;  /* 0x0035b000010c7983 */ /* 0x002ea80000300a00 */
[----:B------:R1:W-:Y:S04]  /*293d0*/  STL.64 [R1+0x5fc8], R84 ;  /* 0x005fc85401007387 */ /* 0x0003e80000100a00 */
[----:B-1----:R-:W2:Y:S04]  /*293e0*/  LDL.LU.64 R84, [R1+0x3340] ;  /* 0x0033400001547983 */ /* 0x002ea80000300a00 */
[----:B------:R1:W-:Y:S04]  /*293f0*/  STL.64 [R1+0x5fd0], R206 ;  /* 0x005fd0ce01007387 */ /* 0x0003e80000100a00 */
[----:B---3--:R-:W-:Y:S04]  /*29400*/  LDGSTS.E [R26+0x4aa00], desc[UR76][R114.64], P0 ;  /* 0x4aa00000721a7fae */ /* 0x008fe800081a104c */
[----:B------:R-:W-:Y:S04]  /*29410*/  LDGSTS.E [R26+0x4aa80], desc[UR76][R20.64], P1 ;  /* 0x4aa80000141a7fae */ /* 0x000fe800089a104c */
[----:B-1----:R-:W3:Y:S04]  /*29420*/  LDL.LU.64 R206, [R1+0x34f8] ;  /* 0x0034f80001ce7983 */ /* 0x002ee80000300a00 */
[----:B------:R1:W-:Y:S04]  /*29430*/  STL.64 [R1+0x5fd8], R20 ;  /* 0x005fd81401007387 */ /* 0x0003e80000100a00 */
[----:B------:R-:W-:Y:S04]  /*29440*/  LDGSTS.E [R26+0x4ab00], desc[UR76][R2.64], P3 ;  /* 0x4ab00000021a7fae */ /* 0x000fe800099a104c */
[----:B------:R-:W-:Y:S04]  /*29450*/  LDGSTS.E [R26+0x4ab80], desc[UR76][R212.64], P2 ;  /* 0x4ab80000d41a7fae */ /* 0x000fe800091a104c */
[----:B-1----:R-:W2:Y:S04]  /*29460*/  LDL.LU.64 R20, [R1+0x34b8] ;  /* 0x0034b80001147983 */ /* 0x002ea80000300a00 */
[----:B------:R-:W-:Y:S04]  /*29470*/  STL.64 [R1+0x5fe0], R2 ;  /* 0x005fe00201007387 */ /* 0x000fe80000100a00 */
[----:B------:R1:W-:Y:S04]  /*29480*/  STL.64 [R1+0x5fe8], R212 ;  /* 0x005fe8d401007387 */ /* 0x0003e80000100a00 */
[----:B------:R-:W-:Y:S04]  /*29490*/  LDGSTS.E [R26+0x4ba00], desc[UR76][R184.64], P0 ;  /* 0x4ba00000b81a7fae */ /* 0x000fe800081a104c */
[----:B------:R-:W-:Y:S04]  /*294a0*/  LDGSTS.E [R26+0x4ba80], desc[UR76][R64.64], P1 ;  /* 0x4ba80000401a7fae */ /* 0x000fe800089a104c */
[----:B-1----:R-:W2:Y:S04]  /*294b0*/  LDL.LU.64 R212, [R1+0x33f8] ;  /* 0x0033f80001d47983 */ /* 0x002ea80000300a00 */
[----:B------:R-:W2:Y:S04]  /*294c0*/  LDL.64 R54, [R1+0x38a8] ;  /* 0x0038a80001367983 */ /* 0x000ea80000100a00 */
[----:B------:R-:W2:Y:S04]  /*294d0*/  LDL.64 R116, [R1+0x3860] ;  /* 0x0038600001747983 */ /* 0x000ea80000100a00 */
[----:B------:R-:W2:Y:S04]  /*294e0*/  LDL.64 R114, [R1+0x3818] ;  /* 0x0038180001727983 */ /* 0x000ea80000100a00 */
[----:B------:R-:W2:Y:S04]  /*294f0*/  LDL.LU.64 R2, [R1+0x3780] ;  /* 0x0037800001027983 */ /* 0x000ea80000300a00 */
[----:B------:R-:W2:Y:S04]  /*29500*/  LDL.LU.64 R18, [R1+0x3778] ;  /* 0x0037780001127983 */ /* 0x000ea80000300a00 */
[----:B------:R-:W2:Y:S04]  /*29510*/  LDL.LU.64 R184, [R1+0x3668] ;  /* 0x0036680001b87983 */ /* 0x000ea80000300a00 */
[----:B------:R-:W2:Y:S04]  /*29520*/  LDL.LU.64 R176, [R1+0x3628] ;  /* 0x0036280001b07983 */ /* 0x000ea80000300a00 */
[----:B------:R1:W-:Y:S04]  /*29530*/  STL.64 [R1+0x5ff0], R64 ;  /* 0x005ff04001007387 */ /* 0x0003e80000100a00 */
[----:B------:R-:W-:Y:S04]  /*29540*/  LDGSTS.E [R26+0x4bb00], desc[UR76][R194.64], P3 ;  /* 0x4bb00000c21a7fae */ /* 0x000fe800099a104c */
[----:B------:R-:W-:Y:S04]  /*29550*/  LDGSTS.E [R26+0x4bb80], desc[UR76][R226.64], P2 ;  /* 0x4bb80000e21a7fae */ /* 0x000fe800091a104c */
[----:B-1----:R-:W2:Y:S04]  /*29560*/  LDL.LU.64 R64, [R1+0x3400] ;  /* 0x0034000001407983 */ /* 0x002ea80000300a00 */
[----:B------:R1:W-:Y:S04]  /*29570*/  STL.64 [R1+0x5ff8], R194 ;  /* 0x005ff8c201007387 */ /* 0x0003e80000100a00 */
[----:B-1----:R-:W2:Y:S04]  /*29580*/  LDL.LU.64 R194, [R1+0x34f0] ;  /* 0x0034f00001c27983 */ /* 0x002ea80000300a00 */
[----:B------:R1:W-:Y:S04]  /*29590*/  STL.64 [R1+0x6000], R226 ;  /* 0x006000e201007387 */ /* 0x0003e80000100a00 */
[----:B-1----:R-:W2:Y:S04]  /*295a0*/  LDL.LU.64 R226, [R1+0x35b8] ;  /* 0x0035b80001e27983 */ /* 0x002ea80000300a00 */
[----:B--2---:R-:W-:Y:S04]  /*295b0*/  LDGSTS.E [R26+0x4ca00], desc[UR76][R226.64], P0 ;  /* 0x4ca00000e21a7fae */ /* 0x004fe800081a104c */
[----:B------:R1:W-:Y:S04]  /*295c0*/  STL.64 [R1+0x6070], R226 ;  /* 0x006070e201007387 */ /* 0x0003e80000100a00 */
[----:B------:R-:W-:Y:S04]  /*295d0*/  LDGSTS.E [R26+0x4ca80], desc[UR76][R220.64], P1 ;  /* 0x4ca80000dc1a7fae */ /* 0x000fe800089a104c */
[----:B------:R-:W-:Y:S04]  /*295e0*/  LDGSTS.E [R26+0x4cb00], desc[UR76][R192.64], P3 ;  /* 0x4cb00000c01a7fae */ /* 0x000fe800099a104c */
[----:B-1----:R-:W2:Y:S04]  /*295f0*/  LDL.LU.64 R226, [R1+0x3670] ;  /* 0x0036700001e27983 */ /* 0x002ea80000300a00 */
[----:B------:R1:W-:Y:S04]  /*29600*/  STL.64 [R1+0x6008], R220 ;  /* 0x006008dc01007387 */ /* 0x0003e80000100a00 */
[----:B------:R-:W-:Y:S04]  /*29610*/  LDGSTS.E [R26+0x4cb80], desc[UR76][R236.64], P2 ;  /* 0x4cb80000ec1a7fae */ /* 0x000fe800091a104c */
[----:B----4-:R-:W-:Y:S04]  /*29620*/  LDGSTS.E [R26+0x4da00], desc[UR76][R210.64], P0 ;  /* 0x4da00000d21a7fae */ /* 0x010fe800081a104c */
[----:B-1----:R-:W4:Y:S04]  /*29630*/  LDL.LU.64 R220, [R1+0x35f0] ;  /* 0x0035f00001dc7983 */ /* 0x002f280000300a00 */
[----:B------:R1:W-:Y:S04]  /*29640*/  STL.64 [R1+0x6018], R192 ;  /* 0x006018c001007387 */ /* 0x0003e80000100a00 */
[----:B------:R-:W-:Y:S04]  /*29650*/  LDGSTS.E [R26+0x4da80], desc[UR76][R52.64], P1 ;  /* 0x4da80000341a7fae */ /* 0x000fe800089a104c */
[----:B------:R-:W-:Y:S04]  /*29660*/  LDGSTS.E [R26+0x4db00], desc[UR76][R110.64], P3 ;  /* 0x4db000006e1a7fae */ /* 0x000fe800099a104c */
[----:B-1----:R-:W2:Y:S04]  /*29670*/  LDL.LU.64 R192, [R1+0x3438] ;  /* 0x0034380001c07983 */ /* 0x002ea80000300a00 */
[----:B------:R1:W-:Y:S04]  /*29680*/  STL.64 [R1+0x6020], R236 ;  /* 0x006020ec01007387 */ /* 0x0003e80000100a00 */
[----:B------:R-:W-:Y:S04]  /*29690*/  LDGSTS.E [R26+0x4db80], desc[UR76][R238.64], P2 ;  /* 0x4db80000ee1a7fae */ /* 0x000fe800091a104c */
[----:B------:R-:W-:Y:S04]  /*296a0*/  LDGSTS.E [R26+0x4ea00], desc[UR76][R8.64], P0 ;  /* 0x4ea00000081a7fae */ /* 0x000fe800081a104c */
[----:B-1----:R-:W2:Y:S04]  /*296b0*/  LDL.64 R236, [R1+0x38f0] ;  /* 0x0038f00001ec7983 */ /* 0x002ea80000100a00 */
[----:B------:R1:W-:Y:S04]  /*296c0*/  STL.64 [R1+0x6078], R210 ;  /* 0x006078d201007387 */ /* 0x0003e80000100a00 */
[----:B------:R-:W-:Y:S04]  /*296d0*/  LDGSTS.E [R26+0x4ea80], desc[UR76][R242.64], P1 ;  /* 0x4ea80000f21a7fae */ /* 0x000fe800089a104c */
[----:B------:R-:W-:Y:S04]  /*296e0*/  LDGSTS.E [R26+0x4eb00], desc[UR76][R190.64], P3 ;  /* 0x4eb00000be1a7fae */ /* 0x000fe800099a104c */
[----:B-1----:R-:W4:Y:S04]  /*296f0*/  LDL.LU.64 R210, [R1+0x36f8] ;  /* 0x0036f80001d27983 */ /* 0x002f280000300a00 */
[----:B------:R-:W-:Y:S04]  /*29700*/  STL.64 [R1+0x6028], R52 ;  /* 0x0060283401007387 */ /* 0x000fe80000100a00 */
[----:B------:R1:W-:Y:S04]  /*29710*/  STL.64 [R1+0x6030], R110 ;  /* 0x0060306e01007387 */ /* 0x0003e80000100a00 */
[----:B------:R-:W-:Y:S04]  /*29720*/  LDGSTS.E [R26+0x4eb80], desc[UR76][R240.64], P2 ;  /* 0x4eb80000f01a7fae */ /* 0x000fe800091a104c */
[----:B---3--:R-:W-:Y:S04]  /*29730*/  LDGSTS.E [R26+0x4fa00], desc[UR76][R206.64], P0 ;  /* 0x4fa00000ce1a7fae */ /* 0x008fe800081a104c */
[----:B-1----:R-:W3:Y:S04]  /*29740*/  LDL.LU.64 R110, [R1+0x3378] ;  /* 0x00337800016e7983 */ /* 0x002ee80000300a00 */
[----:B------:R1:W-:Y:S04]  /*29750*/  STL.64 [R1+0x6038], R238 ;  /* 0x006038ee01007387 */ /* 0x0003e80000100a00 */
[----:B------:R-:W-:Y:S04]  /*29760*/  LDGSTS.E [R26+0x4fa80], desc[UR76][R58.64], P1 ;  /* 0x4fa800003a1a7fae */ /* 0x000fe800089a104c */
[----:B------:R-:W-:Y:S04]  /*29770*/  LDGSTS.E [R26+0x4fb00], desc[UR76][R14.64], P3 ;  /* 0x4fb000000e1a7fae */ /* 0x000fe800099a104c */
[----:B-1----:R-:W3:Y:S04]  /*29780*/  LDL.LU.64 R238, [R1+0x3380] ;  /* 0x0033800001ee7983 */ /* 0x002ee80000300a00 */
[----:B------:R-:W-:Y:S04]  /*29790*/  STL.64 [R1+0x6080], R8 ;  /* 0x0060800801007387 */ /* 0x000fe80000100a00 */
[----:B------:R-:W-:Y:S04]  /*297a0*/  STL.64 [R1+0x6048], R242 ;  /* 0x006048f201007387 */ /* 0x000fe80000100a00 */
[----:B------:R1:W-:Y:S04]  /*297b0*/  STL.64 [R1+0x6050], R190 ;  /* 0x006050be01007387 */ /* 0x0003e80000100a00 */
[----:B------:R-:W-:Y:S04]  /*297c0*/  LDGSTS.E [R26+0x4fb80], desc[UR76][R244.64], P2 ;  /* 0x4fb80000f41a7fae */ /* 0x000fe800091a104c */
[----:B-1----:R-:W3:Y:S04]  /*297d0*/  LDL.LU.64 R190, [R1+0x3478] ;  /* 0x0034780001be7983 */ /* 0x002ee80000300a00 */
[----:B------:R1:W-:Y:S04]  /*297e0*/  STL.64 [R1+0x6058], R240 ;  /* 0x006058f001007387 */ /* 0x0003e80000100a00 */
[----:B-1----:R-:W3:Y:S04]  /*297f0*/  LDL.LU.64 R240, [R1+0x3480] ;  /* 0x0034800001f07983 */ /* 0x002ee80000300a00 */
[----:B------:R-:W-:Y:S04]  /*29800*/  STL.64 [R1+0x6088], R206 ;  /* 0x006088ce01007387 */ /* 0x000fe80000100a00 */
[----:B------:R1:W-:Y:S04]  /*29810*/  STL.64 [R1+0x6060], R58 ;  /* 0x0060603a01007387 */ /* 0x0003e80000100a00 */
[----:B-1----:R-:W4:Y:S04]  /*29820*/  LDL.LU.64 R58, [R1+0x3630] ;  /* 0x00363000013a7983 */ /* 0x002f280000300a00 */
[----:B------:R1:W-:Y:S04]  /*29830*/  STL.64 [R1+0x6068], R14 ;  /* 0x0060680e01007387 */ /* 0x0003e80000100a00 */
[----:B-1----:R-:W4:Y:S04]  /*29840*/  LDL.LU.64 R14, [R1+0x36f0] ;  /* 0x0036f000010e7983 */ /* 0x002f280000300a00 */
[----:B------:R1:W-:Y:S04]  /*29850*/  STL.64 [R1+0x6090], R244 ;  /* 0x006090f401007387 */ /* 0x0003e80000100a00 */
[----:B-1----:R-:W4:Y:S04]  /*29860*/  LDL.LU.64 R244, [R1+0x37c0] ;  /* 0x0037c00001f47983 */ /* 0x002f280000300a00 */
[----:B------:R-:W-:Y:S04]  /*29870*/  STL.64 [R1+0x6098], R68 ;  /* 0x0060984401007387 */ /* 0x000fe80000100a00 */
[----:B------:R-:W-:Y:S04]  /*29880*/  STL.64 [R1+0x60a0], R222 ;  /* 0x0060a0de01007387 */ /* 0x000fe80000100a00 */
[----:B------:R1:W-:Y:S04]  /*29890*/  STL.64 [R1+0x60a8], R170 ;  /* 0x0060a8aa01007387 */ /* 0x0003e80000100a00 */
[----:B--2---:R-:W-:Y:S04]  /*298a0*/  LDGSTS.E [R251+0x40c00], desc[UR76][R236.64], P0 ;  /* 0x40c00000ecfb7fae */ /* 0x004fe800081a104c */
[----:B------:R-:W-:Y:S04]  /*298b0*/  LDGSTS.E [R251+0x40c80], desc[UR76][R68.64], P1 ;  /* 0x40c8000044fb7fae */ /* 0x000fe800089a104c */
[----:B------:R-:W-:Y:S04]  /*298c0*/  LDGSTS.E [R251+0x40d00], desc[UR76][R222.64], P3 ;  /* 0x40d00000defb7fae */ /* 0x000fe800099a104c */
[----:B------:R-:W-:Y:S04]  /*298d0*/  LDGSTS.E [R251+0x40d80], desc[UR76][R170.64], P2 ;  /* 0x40d80000aafb7fae */ /* 0x000fe800091a104c */
[----:B------:R-:W-:Y:S04]  /*298e0*/  LDGSTS.E [R251+0x41c00], desc[UR76][R54.64], P0 ;  /* 0x41c0000036fb7fae */ /* 0x000fe800081a104c */
[----:B-1----:R-:W2:Y:S04]  /*298f0*/  LDL.LU.64 R170, [R1+0x37d0] ;  /* 0x0037d00001aa7983 */ /* 0x002ea80000300a00 */
[----:B---3--:R-:W-:Y:S04]  /*29900*/  LDGSTS.E [R251+0x41c80], desc[UR76][R240.64], P1 ;  /* 0x41c80000f0fb7fae */ /* 0x008fe800089a104c */
[----:B------:R-:W-:Y:S04]  /*29910*/  STL.64 [R1+0x60b0], R240 ;  /* 0x0060b0f001007387 */ /* 0x000fe80000100a00 */
[----:B------:R-:W-:Y:S04]  /*29920*/  LDGSTS.E [R251+0x41d00], desc[UR76][R106.64], P3 ;  /* 0x41d000006afb7fae */ /* 0x000fe800099a104c */
[----:B------:R1:W-:Y:S04]  /*29930*/  STL.64 [R1+0x60b8], R106 ;  /* 0x0060b86a01007387 */ /* 0x0003e80000100a00 */
[----:B------:R-:W-:Y:S04]  /*29940*/  LDGSTS.E [R251+0x41d80], desc[UR76][R86.64], P2 ;  /* 0x41d8000056fb7fae */ /* 0x000fe800091a104c */
[----:B------:R3:W-:Y:S04]  /*29950*/  LDGSTS.E [R251+0x42c00], desc[UR76][R116.64], P0 ;  /* 0x42c0000074fb7fae */ /* 0x0007e800081a104c */
[----:B-1----:R-:W4:Y:S04]  /*29960*/  LDL.LU.64 R106, [R1+0x3730] ;  /* 0x00373000016a7983 */ /* 0x002f280000300a00 */
[----:B------:R1:W-:Y:S04]  /*29970*/  STL.64 [R1+0x60c0], R86 ;  /* 0x0060c05601007387 */ /* 0x0003e80000100a00 */
[----:B------:R-:W-:Y:S01]  /*29980*/  LDGSTS.E [R251+0x42c80], desc[UR76][R28.64], P1 ;  /* 0x42c800001cfb7fae */ /* 0x000fe200089a104c */
[----:B------:R-:W-:Y:S01]  /*29990*/  ISETP.NE.U32.AND P6, PT, R27, RZ, PT ;  /* 0x000000ff1b00720c */ /* 0x000fe20003fc5070 */
[----:B---3--:R-:W3:Y:S02]  /*299a0*/  LDC R116, c[0x0][0x3a0] ;  /* 0x0000e800ff747b82 */ /* 0x008ee40000000800 */
[----:B------:R-:W-:Y:S04]  /*299b0*/  LDGSTS.E [R251+0x42d00], desc[UR76][R66.64], P3 ;  /* 0x42d0000042fb7fae */ /* 0x000fe800099a104c */
[----:B-1----:R-:W3:Y:S02]  /*299c0*/  LDL.LU.64 R86, [R1+0x36a8] ;  /* 0x0036a80001567983 */ /* 0x002ee40000300a00 */
[----:B------:R-:W1:Y:S02]  /*299d0*/  LDC R117, c[0x0][0x3a0] ;  /* 0x0000e800ff757b82 */ /* 0x000e640000000800 */
[----:B------:R1:W-:Y:S04]  /*299e0*/  STL.64 [R1+0x60c8], R28 ;  /* 0x0060c81c01007387 */ /* 0x0003e80000100a00 */
[----:B------:R-:W-:Y:S04]  /*299f0*/  LDGSTS.E [R251+0x42d80], desc[UR76][R76.64], P2 ;  /* 0x42d800004cfb7fae */ /* 0x000fe800091a104c */
[----:B------:R1:W-:Y:S04]  /*29a00*/  LDGSTS.E [R251+0x43c00], desc[UR76][R114.64], P0 ;  /* 0x43c0000072fb7fae */ /* 0x0003e800081a104c */
[----:B-1----:R-:W3:Y:S04]  /*29a10*/  LDL.LU.64 R28, [R1+0x36b0] ;  /* 0x0036b000011c7983 */ /* 0x002ee80000300a00 */
[----:B------:R1:W-:Y:S04]  /*29a20*/  STL.64 [R1+0x60d0], R66 ;  /* 0x0060d04201007387 */ /* 0x0003e80000100a00 */
[----:B------:R-:W-:Y:S01]  /*29a30*/  LDGSTS.E [R251+0x43c80], desc[UR76][R64.64], P1 ;  /* 0x43c8000040fb7fae */ /* 0x000fe200089a104c */
[----:B------:R-:W-:Y:S01]  /*29a40*/  IMAD.U32 R27, RZ, RZ, UR9 ;  /* 0x00000009ff1b7e24 */ /* 0x000fe2000f8e00ff */
[----:B------:R-:W2:Y:S02]  /*29a50*/  LDC R114, c[0x0][0x3a0] ;  /* 0x0000e800ff727b82 */ /* 0x000ea40000000800 */
[----:B------:R-:W-:Y:S04]  /*29a60*/  LDGSTS.E [R251+0x43d00], desc[UR76][R160.64], P3 ;  /* 0x43d00000a0fb7fae */ /* 0x000fe800099a104c */
[----:B-1----:R-:W3:Y:S02]  /*29a70*/  LDL.LU.64 R66, [R1+0x3738] ;  /* 0x0037380001427983 */ /* 0x002ee40000300a00 */
[----:B------:R-:W1:Y:S02]  /*29a80*/  LDC R115, c[0x0][0x3a0] ;  /* 0x0000e800ff737b82 */ /* 0x000e640000000800 */
[----:B------:R1:W-:Y:S04]  /*29a90*/  STL.64 [R1+0x60d8], R76 ;  /* 0x0060d84c01007387 */ /* 0x0003e80000100a00 */
        /* <DEDUP_REMOVED lines=8> */
[----:B------:R-:W4:Y:S04]  /*29b20*/  LDL.LU.64 R242, [R1+0x38d0] ;  /* 0x0038d00001f27983 */ /* 0x000f280000300a00 */
[----:B------:R-:W4:Y:S04]  /*29b30*/  LDL.LU.64 R52, [R1+0x38c0] ;  /* 0x0038c00001347983 */ /* 0x000f280000300a00 */
[----:B------:R1:W-:Y:S04]  /*29b40*/  STL.64 [R1+0x60e0], R64 ;  /* 0x0060e04001007387 */ /* 0x0003e80000100a00 */
[----:B------:R-:W-:Y:S04]  /*29b50*/  LDGSTS.E [R251+0x43d80], desc[UR76][R120.64], P2 ;  /* 0x43d8000078fb7fae */ /* 0x000fe800091a104c */
[----:B-1----:R-:W4:Y:S04]  /*29b60*/  LDL.LU.64 R64, [R1+0x3918] ;  /* 0x0039180001407983 */ /* 0x002f280000300a00 */
[----:B------:R1:W-:Y:S04]  /*29b70*/  STL.64 [R1+0x60e8], R160 ;  /* 0x0060e8a001007387 */ /* 0x0003e80000100a00 */
[----:B-1----:R-:W4:Y:S04]  /*29b80*/  LDL.LU.64 R160, [R1+0x3920] ;  /* 0x0039200001a07983 */ /* 0x002f280000300a00 */
[----:B------:R1:W-:Y:S04]  /*29b90*/  STL.64 [R1+0x60f0], R120 ;  /* 0x0060f07801007387 */ /* 0x0003e80000100a00 */
[----:B-1----:R-:W4:Y:S04]  /*29ba0*/  LDL.LU.64 R120, [R1+0x3810] ;  /* 0x0038100001787983 */ /* 0x002f280000300a00 */
[----:B--2---:R-:W-:Y:S04]  /*29bb0*/  LDGSTS.E [R251+0x44c00], desc[UR76][R170.64], P0 ;  /* 0x44c00000aafb7fae */ /* 0x004fe800081a104c */
[----:B------:R1:W-:Y:S04]  /*29bc0*/  STL.64 [R1+0x6118], R170 ;  /* 0x006118aa01007387 */ /* 0x0003e80000100a00 */
[----:B------:R-:W-:Y:S04]  /*29bd0*/  LDGSTS.E [R251+0x44c80], desc[UR76][R70.64], P1 ;  /* 0x44c8000046fb7fae */ /* 0x000fe800089a104c */
[----:B------:R-:W-:Y:S04]  /*29be0*/  LDGSTS.E [R251+0x44d00], desc[UR76][R102.64], P3 ;  /* 0x44d0000066fb7fae */ /* 0x000fe800099a104c */
[----:B-1----:R-:W2:Y:S04]  /*29bf0*/  LDL.LU.64 R170, [R1+0x3858] ;  /* 0x0038580001aa7983 */ /* 0x002ea80000300a00 */
[----:B------:R1:W-:Y:S04]  /*29c00*/  STL.64 [R1+0x60f8], R70 ;  /* 0x0060f84601007387 */ /* 0x0003e80000100a00 */
[----:B------:R-:W-:Y:S04]  /*29c10*/  LDGSTS.E [R251+0x44d80], desc[UR76][R50.64], P2 ;  /* 0x44d8000032fb7fae */ /* 0x000fe800091a104c */
[----:B------:R3:W-:Y:S04]  /*29c20*/  LDGSTS.E [R251+0x45c00], desc[UR76][R2.64], P0 ;  /* 0x45c0000002fb7fae */ /* 0x0007e800081a104c */
[----:B-1----:R-:W2:Y:S04]  /*29c30*/  LDL.LU.64 R70, [R1+0x3928] ;  /* 0x0039280001467983 */ /* 0x002ea80000300a00 */
[----:B------:R1:W-:Y:S04]  /*29c40*/  STL.64 [R1+0x6100], R102 ;  /* 0x0061006601007387 */ /* 0x0003e80000100a00 */
[----:B------:R-:W-:Y:S04]  /*29c50*/  LDGSTS.E [R251+0x45c80], desc[UR76][R238.64], P1 ;  /* 0x45c80000eefb7fae */ /* 0x000fe800089a104c */
[----:B------:R-:W-:Y:S04]  /*29c60*/  LDGSTS.E [R251+0x45d00], desc[UR76][R10.64], P3 ;  /* 0x45d000000afb7fae */ /* 0x000fe800099a104c */
[----:B-1----:R-:W2:Y:S04]  /*29c70*/  LDL.LU.64 R102, [R1+0x3930] ;  /* 0x0039300001667983 */ /* 0x002ea80000300a00 */
[----:B------:R1:W-:Y:S04]  /*29c80*/  STL.64 [R1+0x6108], R50 ;  /* 0x0061083201007387 */ /* 0x0003e80000100a00 */
[----:B------:R2:W-:Y:S04]  /*29c90*/  LDGSTS.E [R251+0x45d80], desc[UR76][R6.64], P2 ;  /* 0x45d8000006fb7fae */ /* 0x0005e800091a104c */
[----:B-1----:R-:W2:Y:S04]  /*29ca0*/  LDL.LU.64 R50, [R1+0x3938] ;  /* 0x0039380001327983 */ /* 0x002ea80000300a00 */
[----:B------:R-:W-:Y:S04]  /*29cb0*/  STL.64 [R1+0x6120], R2 ;  /* 0x0061200201007387 */ /* 0x000fe80000100a00 */
[----:B------:R-:W-:Y:S04]  /*29cc0*/  STL.64 [R1+0x6110], R238 ;  /* 0x006110ee01007387 */ /* 0x000fe80000100a00 */
[----:B------:R-:W-:Y:S04]  /*29cd0*/  STL.64 [R1+0x6128], R10 ;  /* 0x0061280a01007387 */ /* 0x000fe80000100a00 */
[----:B------:R-:W-:Y:S04]  /*29ce0*/  STL.64 [R1+0x6130], R6 ;  /* 0x0061300601007387 */ /* 0x000fe80000100a00 */
[----:B---3--:R-:W-:Y:S04]  /*29cf0*/  LDGSTS.E [R251+0x46c00], desc[UR76][R66.64], P0 ;  /* 0x46c0000042fb7fae */ /* 0x008fe800081a104c */
[----:B------:R1:W-:Y:S04]  /*29d00*/  STL.64 [R1+0x6138], R66 ;  /* 0x0061384201007387 */ /* 0x0003e80000100a00 */
[----:B------:R-:W-:Y:S04]  /*29d10*/  LDGSTS.E [R251+0x46c80], desc[UR76][R84.64], P1 ;  /* 0x46c8000054fb7fae */ /* 0x000fe800089a104c */
[----:B------:R3:W-:Y:S04]  /*29d20*/  LDGSTS.E [R251+0x46d00], desc[UR76][R162.64], P3 ;  /* 0x46d00000a2fb7fae */ /* 0x0007e800099a104c */
[----:B-1----:R-:W3:Y:S04]  /*29d30*/  LDL.LU.64 R66, [R1+0x38a0] ;  /* 0x0038a00001427983 */ /* 0x002ee80000300a00 */
[----:B------:R-:W-:Y:S04]  /*29d40*/  LDGSTS.E [R251+0x46d80], desc[UR76][R30.64], P2 ;  /* 0x46d800001efb7fae */ /* 0x000fe800091a104c */
[----:B----4-:R-:W-:Y:S04]  /*29d50*/  LDGSTS.E [R251+0x47c00], desc[UR76][R210.64], P0 ;  /* 0x47c00000d2fb7fae */ /* 0x010fe800081a104c */
[----:B------:R-:W-:Y:S04]  /*29d60*/  LDGSTS.E [R251+0x47c80], desc[UR76][R166.64], P1 ;  /* 0x47c80000a6fb7fae */ /* 0x000fe800089a104c */
[----:B------:R-:W-:Y:S04]  /*29d70*/  LDGSTS.E [R251+0x47d00], desc[UR76][R164.64], P3 ;  /* 0x47d00000a4fb7fae */ /* 0x000fe800099a104c */
[----:B------:R-:W-:Y:S04]  /*29d80*/  LDGSTS.E [R251+0x47d80], desc[UR76][R32.64], P2 ;  /* 0x47d8000020fb7fae */ /* 0x000fe800091a104c */
[----:B------:R-:W-:Y:S04]  /*29d90*/  LDGSTS.E [R251+0x48c00], desc[UR76][R28.64], P0 ;  /* 0x48c000001cfb7fae */ /* 0x000fe800081a104c */
[----:B------:R-:W-:Y:S01]  /*29da0*/  LDGSTS.E [R251+0x48c80], desc[UR76][R98.64], P1 ;  /* 0x48c8000062fb7fae */ /* 0x000fe200089a104c */
[----:B------:R-:W-:-:S03]  /*29db0*/  IMAD.WIDE R2, R27, 0x4, R54 ;  /* 0x000000041b027825 */ /* 0x000fc600078e0236 */
[----:B------:R-:W-:Y:S04]  /*29dc0*/  LDGSTS.E [R251+0x48d00], desc[UR76][R96.64], P3 ;  /* 0x48d0000060fb7fae */ /* 0x000fe800099a104c */
[----:B------:R-:W-:Y:S04]  /*29dd0*/  LDGSTS.E [R251+0x48d80], desc[UR76][R92.64], P2 ;  /* 0x48d800005cfb7fae */ /* 0x000fe800091a104c */
[----:B------:R-:W-:Y:S04]  /*29de0*/  LDGSTS.E [R251+0x49c00], desc[UR76][R226.64], P0 ;  /* 0x49c00000e2fb7fae */ /* 0x000fe800081a104c */
[----:B------:R-:W-:Y:S04]  /*29df0*/  LDGSTS.E [R251+0x49c80], desc[UR76][R78.64], P1 ;  /* 0x49c800004efb7fae */ /* 0x000fe800089a104c */
[----:B------:R-:W-:Y:S04]  /*29e00*/  LDGSTS.E [R251+0x49d00], desc[UR76][R16.64], P3 ;  /* 0x49d0000010fb7fae */ /* 0x000fe800099a104c */
[----:B------:R-:W-:Y:S04]  /*29e10*/  STL.64 [R1+0x6140], R84 ;  /* 0x0061405401007387 */ /* 0x000fe80000100a00 */
[----:B------:R-:W-:Y:S04]  /*29e20*/  LDGSTS.E [R251+0x49d80], desc[UR76][R208.64], P2 ;  /* 0x49d80000d0fb7fae */ /* 0x000fe800091a104c */
[----:B------:R-:W-:Y:S04]  /*29e30*/  STL.64 [R1+0x6148], R162 ;  /* 0x006148a201007387 */ /* 0x000fe80000100a00 */
[----:B------:R-:W-:Y:S04]  /*29e40*/  LDGSTS.E [R251+0x4ac00], desc[UR76][R58.64], P0 ;  /* 0x4ac000003afb7fae */ /* 0x000fe800081a104c */
[----:B------:R-:W-:Y:S04]  /*29e50*/  LDGSTS.E [R251+0x4ac80], desc[UR76][R198.64], P1 ;  /* 0x4ac80000c6fb7fae */ /* 0x000fe800089a104c */
[----:B------:R-:W4:Y:S04]  /*29e60*/  LDL.LU.64 R54, [R1+0x38b8] ;  /* 0x0038b80001367983 */ /* 0x000f280000300a00 */
[----:B------:R-:W-:Y:S04]  /*29e70*/  LDGSTS.E [R251+0x4ad00], desc[UR76][R46.64], P3 ;  /* 0x4ad000002efb7fae */ /* 0x000fe800099a104c */
[----:B------:R2:W-:Y:S04]  /*29e80*/  STL.64 [R1+0x5140], R2 ;  /* 0x0051400201007387 */ /* 0x0005e80000100a00 */
[----:B------:R-:W-:Y:S04]  /*29e90*/  LDGSTS.E [R251+0x4ad80], desc[UR76][R224.64], P2 ;  /* 0x4ad80000e0fb7fae */ /* 0x000fe800091a104c */
        /* <DEDUP_REMOVED lines=21> */
[----:B------:R-:W-:Y:S01]  /*29ff0*/  LDGSTS.E [R0+0x40e80], desc[UR76][R20.64], P1 ;  /* 0x40e8000014007fae */ /* 0x000fe200089a104c */
[----:B--2---:R-:W-:-:S03]  /*2a000*/  IMAD.WIDE R2, R27, 0x4, R70 ;  /* 0x000000041b027825 */ /* 0x004fc600078e0246 */
[----:B------:R-:W-:Y:S04]  /*2a010*/  LDGSTS.E [R0+0x40f00], desc[UR76][R48.64], P3 ;  /* 0x40f0000030007fae */ /* 0x000fe800099a104c */
[----:B------:R-:W-:Y:S01]  /*2a020*/  LDGSTS.E [R0+0x40f80], desc[UR76][R188.64], P2 ;  /* 0x40f80000bc007fae */ /* 0x000fe200091a104c */
[----:B------:R-:W-:-:S04]  /*2a030*/  IMAD.WIDE R6, R27, 0x4, R102 ;  /* 0x000000041b067825 */ /* 0x000fc800078e0266 */
[----:B------:R-:W-:-:S05]  /*2a040*/  IMAD.WIDE R10, R27, 0x4, R50 ;  /* 0x000000041b0a7825 */ /* 0x000fca00078e0232 */
[----:B------:R1:W-:Y:S04]  /*2a050*/  STL.64 [R1+0x5138], R10 ;  /* 0x0051380a01007387 */ /* 0x0003e80000100a00 */
        /* <DEDUP_REMOVED lines=9> */
[----:B------:R1:W-:Y:S02]  /*2a0f0*/  STL.64 [R1+0x5170], R2 ;  /* 0x0051700201007387 */ /* 0x0003e40000100a00 */
[----:B-1----:R-:W-:-:S02]  /*2a100*/  IMAD.WIDE R6, R27, 0x4, R236 ;  /* 0x000000041b067825 */ /* 0x002fc400078e02ec */
[----:B------:R-:W2:Y:S02]  /*2a110*/  LDL.LU.64 R236, [R1+0x3898] ;  /* 0x0038980001ec7983 */ /* 0x000ea40000300a00 */
[C---:B------:R-:W-:Y:S02]  /*2a120*/  IMAD.WIDE R10, R27.reuse, 0x4, R76 ;  /* 0x000000041b0a7825 */ /* 0x040fe400078e024c */
[----:B------:R1:W-:Y:S02]  /*2a130*/  STL.64 [R1+0x5188], R6 ;  /* 0x0051880601007387 */ /* 0x0003e40000100a00 */
[C---:B------:R-:W-:Y:S02]  /*2a140*/  IMAD.WIDE R2, R27.reuse, 0x4, R206 ;  /* 0x000000041b027825 */ /* 0x040fe400078e02ce */
[----:B------:R-:W2:Y:S04]  /*2a150*/  LDL.LU.64 R222, [R1+0x3890] ;  /* 0x0038900001de7983 */ /* 0x000ea80000300a00 */
[----:B------:R-:W2:Y:S04]  /*2a160*/  LDL.LU.64 R206, [R1+0x3880] ;  /* 0x0038800001ce7983 */ /* 0x000ea80000300a00 */
[----:B------:R1:W-:Y:S04]  /*2a170*/  STL.64 [R1+0x51a0], R2 ;  /* 0x0051a00201007387 */ /* 0x0003e80000100a00 */
[----:B-1----:R-:W2:Y:S04]  /*2a180*/  LDL.LU.64 R6, [R1+0x3878] ;  /* 0x0038780001067983 */ /* 0x002ea80000300a00 */
[----:B------:R1:W-:Y:S01]  /*2a190*/  STL.64 [R1+0x51b8], R10 ;  /* 0x0051b80a01007387 */ /* 0x0003e20000100a00 */
[----:B------:R-:W-:-:S03]  /*2a1a0*/  IMAD.WIDE R2, R27, 0x4, R8 ;  /* 0x000000041b027825 */ /* 0x000fc600078e0208 */
[----:B------:R-:W2:Y:S04]  /*2a1b0*/  LDL.LU.64 R8, [R1+0x3870] ;  /* 0x0038700001087983 */ /* 0x000ea80000300a00 */
[----:B------:R3:W-:Y:S04]  /*2a1c0*/  STL.64 [R1+0x51d0], R2 ;  /* 0x0051d00201007387 */ /* 0x0007e80000100a00 */
[----:B-1----:R-:W2:Y:S04]  /*2a1d0*/  LDL.LU.64 R10, [R1+0x3868] ;  /* 0x00386800010a7983 */ /* 0x002ea80000300a00 */
[----:B---3--:R-:W3:Y:S04]  /*2a1e0*/  LDL.LU.64 R2, [R1+0x3860] ;  /* 0x0038600001027983 */ /* 0x008ee80000300a00 */
[----:B------:R1:W-:Y:S04]  /*2a1f0*/  LDGSTS.E [R0+0x41e00], desc[UR76][R66.64], P0 ;  /* 0x41e0000042007fae */ /* 0x0003e800081a104c */
[----:B------:R-:W-:Y:S04]  /*2a200*/  LDGSTS.E [R0+0x41e80], desc[UR76][R190.64], P1 ;  /* 0x41e80000be007fae */ /* 0x000fe800089a104c */
[----:B------:R-:W-:Y:S04]  /*2a210*/  LDGSTS.E [R0+0x41f00], desc[UR76][R36.64], P3 ;  /* 0x41f0000024007fae */ /* 0x000fe800099a104c */
[----:B------:R-:W-:Y:S04]  /*2a220*/  LDGSTS.E [R0+0x41f80], desc[UR76][R82.64], P2 ;  /* 0x41f8000052007fae */ /* 0x000fe800091a104c */
[----:B------:R1:W-:Y:S04]  /*2a230*/  LDGSTS.E [R0+0x42e00], desc[UR76][R170.64], P0 ;  /* 0x42e00000aa007fae */ /* 0x0003e800081a104c */
[----:B------:R-:W-:Y:S04]  /*2a240*/  LDGSTS.E [R0+0x42e80], desc[UR76][R192.64], P1 ;  /* 0x42e80000c0007fae */ /* 0x000fe800089a104c */
[----:B------:R-:W-:Y:S04]  /*2a250*/  LDGSTS.E [R0+0x42f00], desc[UR76][R56.64], P3 ;  /* 0x42f0000038007fae */ /* 0x000fe800099a104c */
[----:B------:R-:W-:Y:S04]  /*2a260*/  LDGSTS.E [R0+0x42f80], desc[UR76][R74.64], P2 ;  /* 0x42f800004a007fae */ /* 0x000fe800091a104c */
[----:B------:R-:W-:Y:S04]  /*2a270*/  LDGSTS.E [R0+0x43e00], desc[UR76][R120.64], P0 ;  /* 0x43e0000078007fae */ /* 0x000fe800081a104c */
        /* <DEDUP_REMOVED lines=37> */
[----:B------:R-:W-:Y:S01]  /*2a4d0*/  LDGSTS.E [R0+0x4cf00], desc[UR76][R144.64], P3 ;  /* 0x4cf0000090007fae */ /* 0x000fe200099a104c */
[----:B------:R-:W-:-:S03]  /*2a4e0*/  IMAD.WIDE R50, R27, 0x4, R240 ;  /* 0x000000041b327825 */ /* 0x000fc600078e02f0 */
[----:B------:R-:W-:Y:S04]  /*2a4f0*/  LDGSTS.E [R0+0x4cf80], desc[UR76][R142.64], P2 ;  /* 0x4cf800008e007fae */ /* 0x000fe800091a104c */
[----:B------:R1:W-:Y:S04]  /*2a500*/  LDGSTS.E [R0+0x4de00], desc[UR76][R140.64], P0 ;  /* 0x4de000008c007fae */ /* 0x0003e800081a104c */
[----:B------:R-:W-:Y:S01]  /*2a510*/  LDGSTS.E [R0+0x4de80], desc[UR76][R138.64], P1 ;  /* 0x4de800008a007fae */ /* 0x000fe200089a104c */
[----:B------:R-:W-:-:S03]  /*2a520*/  IMAD.WIDE R64, R27, 0x4, R68 ;  /* 0x000000041b407825 */ /* 0x000fc600078e0244 */
[----:B------:R-:W-:Y:S04]  /*2a530*/  LDGSTS.E [R0+0x4df00], desc[UR76][R136.64], P3 ;  /* 0x4df0000088007fae */ /* 0x000fe800099a104c */
[----:B------:R-:W-:Y:S04]  /*2a540*/  LDGSTS.E [R0+0x4df80], desc[UR76][R134.64], P2 ;  /* 0x4df8000086007fae */ /* 0x000fe800091a104c */
[----:B------:R1:W-:Y:S04]  /*2a550*/  LDGSTS.E [R0+0x4ee00], desc[UR76][R132.64], P0 ;  /* 0x4ee0000084007fae */ /* 0x0003e800081a104c */
[----:B------:R-:W-:Y:S04]  /*2a560*/  LDGSTS.E [R0+0x4ee80], desc[UR76][R130.64], P1 ;  /* 0x4ee8000082007fae */ /* 0x000fe800089a104c */
[----:B------:R-:W-:Y:S04]  /*2a570*/  LDGSTS.E [R0+0x4ef00], desc[UR76][R128.64], P3 ;  /* 0x4ef0000080007fae */ /* 0x000fe800099a104c */
[----:B------:R-:W-:Y:S04]  /*2a580*/  LDGSTS.E [R0+0x4ef80], desc[UR76][R126.64], P2 ;  /* 0x4ef800007e007fae */ /* 0x000fe800091a104c */
[----:B------:R1:W-:Y:S04]  /*2a590*/  STL.64 [R1+0x51e8], R50 ;  /* 0x0051e83201007387 */ /* 0x0003e80000100a00 */
[----:B------:R2:W-:Y:S01]  /*2a5a0*/  LDGSTS.E [R0+0x4fe00], desc[UR76][R124.64], P0 ;  /* 0x4fe000007c007fae */ /* 0x0005e200081a104c */
[----:B------:R-:W-:-:S03]  /*2a5b0*/  ISETP.NE.U32.AND P0, PT, R108, RZ, PT ;  /* 0x000000ff6c00720c */ /* 0x000fc60003f05070 */
[----:B------:R2:W-:Y:S01]  /*2a5c0*/  LDGSTS.E [R0+0x4fe80], desc[UR76][R118.64], P1 ;  /* 0x4fe8000076007fae */ /* 0x0005e200089a104c */
[----:B------:R-:W-:Y:S01]  /*2a5d0*/  ISETP.GE.U32.AND P1, PT, R109, 0x7fffff00, PT ;  /* 0x7fffff006d00780c */ /* 0x000fe20003f26070 */
[C---:B-1----:R-:W-:Y:S02]  /*2a5e0*/  IMAD.WIDE R50, R27.reuse, 0x4, R242 ;  /* 0x000000041b327825 */ /* 0x042fe400078e02f2 */
[----:B------:R-:W3:Y:S04]  /*2a5f0*/  LDL.LU.64 R68, [R1+0x3850] ;  /* 0x0038500001447983 */ /* 0x000ee80000300a00 */
[----:B------:R1:W-:Y:S04]  /*2a600*/  STL.64 [R1+0x5200], R64 ;  /* 0x0052004001007387 */ /* 0x0003e80000100a00 */
[----:B------:R-:W3:Y:S04]  /*2a610*/  LDL.LU.64 R108, [R1+0x3840] ;  /* 0x00384000016c7983 */ /* 0x000ee80000300a00 */
[----:B------:R-:W3:Y:S04]  /*2a620*/  LDL.LU.64 R238, [R1+0x3838] ;  /* 0x0038380001ee7983 */ /* 0x000ee80000300a00 */
[----:B------:R4:W-:Y:S01]  /*2a630*/  STL.64 [R1+0x5218], R50 ;  /* 0x0052183201007387 */ /* 0x0009e20000100a00 */
[----:B-1----:R-:W-:-:S04]  /*2a640*/  IMAD.WIDE R64, R27, 0x4, R52 ;  /* 0x000000041b407825 */ /* 0x002fc800078e0234 */
[C---:B----4-:R-:W-:Y:S01]  /*2a650*/  IMAD.WIDE R52, R27.reuse, 0x4, R54 ;  /* 0x000000041b347825 */ /* 0x050fe200078e0236 */
[----:B------:R-:W4:Y:S04]  /*2a660*/  LDL.LU.64 R50, [R1+0x3830] ;  /* 0x0038300001327983 */ /* 0x000f280000300a00 */
[----:B------:R-:W4:Y:S04]  /*2a670*/  LDL.LU.64 R102, [R1+0x3828] ;  /* 0x0038280001667983 */ /* 0x000f280000300a00 */
[----:B------:R-:W4:Y:S04]  /*2a680*/  LDL.LU.64 R242, [R1+0x3820] ;  /* 0x0038200001f27983 */ /* 0x000f280000300a00 */
[----:B------:R-:W4:Y:S01]  /*2a690*/  LDL.LU.64 R70, [R1+0x3818] ;  /* 0x0038180001467983 */ /* 0x000f220000300a00 */
[----:B--2---:R-:W-:-:S03]  /*2a6a0*/  IMAD.WIDE R162, R27, 0x4, R162 ;  /* 0x000000041ba27825 */ /* 0x004fc600078e02a2 */
[----:B------:R1:W-:Y:S04]  /*2a6b0*/  STL.64 [R1+0x5230], R64 ;  /* 0x0052304001007387 */ /* 0x0003e80000100a00 */
[----:B------:R-:W2:Y:S01]  /*2a6c0*/  LDL.LU.64 R160, [R1+0x3800] ;  /* 0x0038000001a07983 */ /* 0x000ea20000300a00 */
[----:B------:R-:W-:-:S03]  /*2a6d0*/  IMAD.WIDE R84, R27, 0x4, R84 ;  /* 0x000000041b547825 */ /* 0x000fc600078e0254 */
[----:B-1----:R-:W2:Y:S04]  /*2a6e0*/  LDL.LU.64 R64, [R1+0x37f8] ;  /* 0x0037f80001407983 */ /* 0x002ea80000300a00 */
[----:B------:R1:W-:Y:S01]  /*2a6f0*/  STL.64 [R1+0x5248], R52 ;  /* 0x0052483401007387 */ /* 0x0003e20000100a00 */
[----:B------:R-:W-:-:S03]  /*2a700*/  IMAD.WIDE R66, R27, 0x4, R66 ;  /* 0x000000041b427825 */ /* 0x000fc600078e0242 */
[----:B------:R-:W2:Y:S04]  /*2a710*/  LDL.LU.64 R76, [R1+0x37f0] ;  /* 0x0037f000014c7983 */ /* 0x000ea80000300a00 */
[----:B------:R-:W2:Y:S01]  /*2a720*/  LDL.LU.64 R240, [R1+0x37e8] ;  /* 0x0037e80001f07983 */ /* 0x000ea20000300a00 */
[----:B------:R-:W-:-:S03]  /*2a730*/  IMAD.WIDE R236, R27, 0x4, R236 ;  /* 0x000000041bec7825 */ /* 0x000fc600078e02ec */
[----:B-1----:R-:W2:Y:S04]  /*2a740*/  LDL.LU.64 R52, [R1+0x37e0] ;  /* 0x0037e00001347983 */ /* 0x002ea80000300a00 */
[----:B------:R-:W2:Y:S01]  /*2a750*/  LDL.LU.64 R54, [R1+0x37d8] ;  /* 0x0037d80001367983 */ /* 0x000ea20000300a00 */
[----:B------:R-:W-:-:S03]  /*2a760*/  IMAD.WIDE R222, R27, 0x4, R222 ;  /* 0x000000041bde7825 */ /* 0x000fc600078e02de */
        /* <DEDUP_REMOVED lines=11> */
[----:B---3--:R-:W-:-:S03]  /*2a820*/  IMAD.WIDE R2, R27, 0x4, R2 ;  /* 0x000000041b027825 */ /* 0x008fc600078e0202 */
        /* <DEDUP_REMOVED lines=19> */
[C---:B------:R-:W-:Y:S01]  /*2a960*/  IMAD.WIDE R238, R27.reuse, 0x4, R238 ;  /* 0x000000041bee7825 */ /* 0x040fe200078e02ee */
[----:B-1----:R-:W3:Y:S04]  /*2a970*/  LDL.LU.64 R68, [R1+0x3798] ;  /* 0x0037980001447983 */ /* 0x002ee80000300a00 */
[----:B------:R4:W-:Y:S04]  /*2a980*/  STL.64 [R1+0x5378], R108 ;  /* 0x0053786c01007387 */ /* 0x0009e80000100a00 */
[----:B------:R-:W-:Y:S01]  /*2a990*/  STL.64 [R1+0x5390], R238 ;  /* 0x005390ee01007387 */ /* 0x000fe20000100a00 */
[----:B----4-:R-:W-:-:S04]  /*2a9a0*/  IMAD.WIDE R108, R27, 0x4, R50 ;  /* 0x000000041b6c7825 */ /* 0x010fc800078e0232 */
[C---:B------:R-:W-:Y:S01]  /*2a9b0*/  IMAD.WIDE R102, R27.reuse, 0x4, R102 ;  /* 0x000000041b667825 */ /* 0x040fe200078e0266 */
[----:B------:R-:W-:Y:S03]  /*2a9c0*/  STL.64 [R1+0x53b0], R108 ;  /* 0x0053b06c01007387 */ /* 0x000fe60000100a00 */
[C---:B------:R-:W-:Y:S02]  /*2a9d0*/  IMAD.WIDE R50, R27.reuse, 0x4, R242 ;  /* 0x000000041b327825 */ /* 0x040fe400078e02f2 */
[----:B------:R-:W4:Y:S04]  /*2a9e0*/  LDL.LU.64 R242, [R1+0x3790] ;  /* 0x0037900001f27983 */ /* 0x000f280000300a00 */
[----:B------:R1:W-:Y:S04]  /*2a9f0*/  STL.64 [R1+0x53c8], R102 ;  /* 0x0053c86601007387 */ /* 0x0003e80000100a00 */
[----:B------:R1:W-:Y:S02]  /*2aa00*/  STL.64 [R1+0x53e0], R50 ;  /* 0x0053e03201007387 */ /* 0x0003e40000100a00 */
[----:B-1----:R-:W-:-:S04]  /*2aa10*/  IMAD.WIDE R102, R27, 0x4, R70 ;  /* 0x000000041b667825 */ /* 0x002fc800078e0246 */
[C---:B------:R-:W-:Y:S01]  /*2aa20*/  IMAD.WIDE R50, R27.reuse, 0x4, R120 ;  /* 0x000000041b327825 */ /* 0x040fe200078e0278 */
        /* <DEDUP_REMOVED lines=15> */
[----:B------:R3:W-:Y:S01]  /*2ab20*/  STL.64 [R1+0x5498], R50 ;  /* 0x0054983201007387 */ /* 0x0007e20000100a00 */
[----:B-1----:R-:W-:-:S04]  /*2ab30*/  IMAD.WIDE R64, R27, 0x4, R244 ;  /* 0x000000041b407825 */ /* 0x002fc800078e02f4 */
[----:B---3--:R-:W-:-:S04]  /*2ab40*/  IMAD.WIDE R50, R27, 0x4, R236 ;  /* 0x000000041b327825 */ /* 0x008fc800078e02ec */
[----:B------:R-:W-:-:S04]  /*2ab50*/  IMAD.WIDE R8, R27, 0x4, R8 ;  /* 0x000000041b087825 */ /* 0x000fc800078e0208 */
[----:B------:R-:W-:-:S05]  /*2ab60*/  IMAD.WIDE R70, R27, 0x4, R170 ;  /* 0x000000041b467825 */ /* 0x000fca00078e02aa */
[----:B------:R-:W-:Y:S04]  /*2ab70*/  STL.64 [R1+0x54b0], R70 ;  /* 0x0054b04601007387 */ /* 0x000fe80000100a00 */
[----:B------:R-:W3:Y:S04]  /*2ab80*/  LDL.LU.64 R244, [R1+0x3728] ;  /* 0x0037280001f47983 */ /* 0x000ee80000300a00 */
[----:B------:R1:W-:Y:S04]  /*2ab90*/  STL.64 [R1+0x54c8], R64 ;  /* 0x0054c84001007387 */ /* 0x0003e80000100a00 */
[----:B------:R-:W3:Y:S04]  /*2aba0*/  LDL.LU.64 R236, [R1+0x36e8] ;  /* 0x0036e80001ec7983 */ /* 0x000ee80000300a00 */
[----:B------:R1:W-:Y:S02]  /*2abb0*/  STL.64 [R1+0x54e0], R50 ;  /* 0x0054e03201007387 */ /* 0x0003e40000100a00 */
[----:B-1----:R-:W-:-:S02]  /*2abc0*/  IMAD.WIDE R64, R27, 0x4, R222 ;  /* 0x000000041b407825 */ /* 0x002fc400078e02de */
[----:B------:R-:W3:Y:S04]  /*2abd0*/  LDL.LU.64 R238, [R1+0x36a0] ;  /* 0x0036a00001ee7983 */ /* 0x000ee80000300a00 */
[----:B------:R-:W-:Y:S01]  /*2abe0*/  STL.64 [R1+0x54f8], R64 ;  /* 0x0054f84001007387 */ /* 0x000fe20000100a00 */
[----:B------:R-:W-:-:S03]  /*2abf0*/  IMAD.WIDE R50, R27, 0x4, R206 ;  /* 0x000000041b327825 */ /* 0x000fc600078e02ce */
[----:B------:R-:W3:Y:S04]  /*2ac00*/  LDL.LU.64 R206, [R1+0x3660] ;  /* 0x0036600001ce7983 */ /* 0x000ee80000300a00 */
[----:B------:R1:W-:Y:S04]  /*2ac10*/  STL.64 [R1+0x5510], R50 ;  /* 0x0055103201007387 */ /* 0x0003e80000100a00 */
[----:B-1----:R-:W3:Y:S04]  /*2ac20*/  LDL.LU.64 R50, [R1+0x3620] ;  /* 0x0036200001327983 */ /* 0x002ee80000300a00 */
[----:B------:R-:W3:Y:S04]  /*2ac30*/  LDL.LU.64 R102, [R1+0x35e0] ;  /* 0x0035e00001667983 */ /* 0x000ee80000300a00 */
[----:B------:R1:W-:Y:S04]  /*2ac40*/  STL.64 [R1+0x5528], R8 ;  /* 0x0055280801007387 */ /* 0x0003e80000100a00 */
[----:B------:R-:W3:Y:S04]  /*2ac50*/  LDL.LU.64 R70, [R1+0x35a0] ;  /* 0x0035a00001467983 */ /* 0x000ee80000300a00 */
[----:B-1----:R-:W3:Y:S04]  /*2ac60*/  LDL.LU.64 R8, [R1+0x3560] ;  /* 0x0035600001087983 */ /* 0x002ee80000300a00 */
[----:B------:R-:W3:Y:S01]  /*2ac70*/  LDL.LU.64 R108, [R1+0x3520] ;  /* 0x00352000016c7983 */ /* 0x000ee20000300a00 */
[----:B------:R-:W-:-:S03]  /*2ac80*/  IMAD.WIDE R64, R27, 0x4, R68 ;  /* 0x000000041b407825 */ /* 0x000fc600078e0244 */
[----:B------:R-:W3:Y:S04]  /*2ac90*/  LDL.LU.64 R120, [R1+0x3760] ;  /* 0x0037600001787983 */ /* 0x000ee80000300a00 */
[----:B------:R1:W-:Y:S04]  /*2aca0*/  STL.64 [R1+0x5538], R64 ;  /* 0x0055384001007387 */ /* 0x0003e80000100a00 */
[----:B------:R-:W3:Y:S01]  /*2acb0*/  LDL.LU.64 R160, [R1+0x3758] ;  /* 0x0037580001a07983 */ /* 0x000ee20000300a00 */
[----:B------:R-:W-:-:S04]  /*2acc0*/  IMAD.WIDE R2, R27, 0x4, R2 ;  /* 0x000000041b027825 */ /* 0x000fc800078e0202 */
[C---:B----4-:R-:W-:Y:S01]  /*2acd0*/  IMAD.WIDE R68, R27.reuse, 0x4, R242 ;  /* 0x000000041b447825 */ /* 0x050fe200078e02f2 */
[----:B-1----:R-:W4:Y:S04]  /*2ace0*/  LDL.LU.64 R64, [R1+0x3750] ;  /* 0x0037500001407983 */ /* 0x002f280000300a00 */
[----:B------:R-:W4:Y:S04]  /*2acf0*/  LDL.LU.64 R76, [R1+0x3740] ;  /* 0x00374000014c7983 */ /* 0x000f280000300a00 */
[----:B------:R-:W4:Y:S04]  /*2ad00*/  LDL.LU.64 R240, [R1+0x3720] ;  /* 0x0037200001f07983 */ /* 0x000f280000300a00 */
[----:B------:R1:W-:Y:S04]  /*2ad10*/  STL.64 [R1+0x5548], R68 ;  /* 0x0055484401007387 */ /* 0x0003e80000100a00 */
[----:B------:R-:W4:Y:S04]  /*2ad20*/  LDL.LU.64 R170, [R1+0x36e0] ;  /* 0x0036e00001aa7983 */ /* 0x000f280000300a00 */
[----:B------:R1:W-:Y:S04]  /*2ad30*/  STL.64 [R1+0x5558], R2 ;  /* 0x0055580201007387 */ /* 0x0003e80000100a00 */
[----:B------:R-:W4:Y:S01]  /*2ad40*/  LDL.LU.64 R222, [R1+0x3698] ;  /* 0x0036980001de7983 */ /* 0x000f220000300a00 */
[----:B-1----:R-:W-:-:S03]  /*2ad50*/  IMAD.WIDE R68, R27, 0x4, R18 ;  /* 0x000000041b447825 */ /* 0x002fc600078e0212 */
[----:B------:R-:W4:Y:S04]  /*2ad60*/  LDL.LU.64 R242, [R1+0x3658] ;  /* 0x0036580001f27983 */ /* 0x000f280000300a00 */
[----:B------:R-:W4:Y:S04]  /*2ad70*/  LDL.LU.64 R2, [R1+0x3618] ;  /* 0x0036180001027983 */ /* 0x000f280000300a00 */
[----:B------:R-:W4:Y:S04]  /*2ad80*/  LDL.LU.64 R18, [R1+0x35d8] ;  /* 0x0035d80001127983 */ /* 0x000f280000300a00 */
[----:B------:R1:W-:Y:S01]  /*2ad90*/  STL.64 [R1+0x5568], R68 ;  /* 0x0055684401007387 */ /* 0x0003e20000100a00 */
[----:B--2---:R-:W-:-:S03]  /*2ada0*/  IMAD.WIDE R52, R27, 0x4, R52 ;  /* 0x000000041b347825 */ /* 0x004fc600078e0234 */
[----:B-1----:R-:W2:Y:S01]  /*2adb0*/  LDL.LU.64 R68, [R1+0x3598] ;  /* 0x0035980001447983 */ /* 0x002ea20000300a00 */
[----:B------:R-:W-:-:S03]  /*2adc0*/  IMAD.WIDE R54, R27, 0x4, R54 ;  /* 0x000000041b367825 */ /* 0x000fc600078e0236 */
[----:B------:R1:W-:Y:S04]  /*2add0*/  STL.64 [R1+0x5578], R52 ;  /* 0x0055783401007387 */ /* 0x0003e80000100a00 */
[----:B-1----:R-:W2:Y:S04]  /*2ade0*/  LDL.LU.64 R52, [R1+0x3558] ;  /* 0x0035580001347983 */ /* 0x002ea80000300a00 */
[----:B------:R1:W-:Y:S04]  /*2adf0*/  STL.64 [R1+0x5588], R54 ;  /* 0x0055883601007387 */ /* 0x0003e80000100a00 */
[----:B-1----:R-:W2:Y:S01]  /*2ae00*/  LDL.LU.64 R54, [R1+0x3518] ;  /* 0x0035180001367983 */ /* 0x002ea20000300a00 */
[----:B---3--:R-:W-:-:S05]  /*2ae10*/  IMAD.WIDE R244, R27, 0x4, R244 ;  /* 0x000000041bf47825 */ /* 0x008fca00078e02f4 */
[----:B------:R1:W-:Y:S01]  /*2ae20*/  STL.64 [R1+0x5598], R244 ;  /* 0x005598f401007387 */ /* 0x0003e20000100a00 */
[----:B------:R-:W-:-:S04]  /*2ae30*/  IMAD.WIDE R236, R27, 0x4, R236 ;  /* 0x000000041bec7825 */ /* 0x000fc800078e02ec */
[C---:B------:R-:W-:Y:S01]  /*2ae40*/  IMAD.WIDE R238, R27.reuse, 0x4, R238 ;  /* 0x000000041bee7825 */ /* 0x040fe200078e02ee */
        /* <DEDUP_REMOVED lines=21> */
[----:B------:R1:W-:Y:S02]  /*2afa0*/  STL.64 [R1+0x5618], R108 ;  /* 0x0056186c01007387 */ /* 0x0003e40000100a00 */
[----:B-1----:R-:W-:-:S04]  /*2afb0*/  IMAD.WIDE R108, R27, 0x4, R120 ;  /* 0x000000041b6c7825 */ /* 0x002fc800078e0278 */
[C---:B------:R-:W-:Y:S01]  /*2afc0*/  IMAD.WIDE R120, R27.reuse, 0x4, R160 ;  /* 0x000000041b787825 */ /* 0x040fe200078e02a0 */
[----:B------:R4:W-:Y:S04]  /*2afd0*/  STL.64 [R1+0x5628], R108 ;  /* 0x0056286c01007387 */ /* 0x0009e80000100a00 */
[----:B------:R-:W-:Y:S01]  /*2afe0*/  STL.64 [R1+0x5638], R120 ;  /* 0x0056387801007387 */ /* 0x000fe20000100a00 */
        /* <DEDUP_REMOVED lines=9> */
[C---:B----4-:R-:W-:Y:S01]  /*2b080*/  IMAD.WIDE R76, R27.reuse, 0x4, R170 ;  /* 0x000000041b4c7825 */ /* 0x050fe200078e02aa */
[----:B------:R1:W-:Y:S03]  /*2b090*/  STL.64 [R1+0x5680], R64 ;  /* 0x0056804001007387 */ /* 0x0003e60000100a00 */
[C---:B--2---:R-:W-:Y:S01]  /*2b0a0*/  IMAD.WIDE R66, R27.reuse, 0x4, R222 ;  /* 0x000000041b427825 */ /* 0x044fe200078e02de */
[----:B------:R-:W-:Y:S03]  /*2b0b0*/  STL.64 [R1+0x5690], R76 ;  /* 0x0056904c01007387 */ /* 0x000fe60000100a00 */
[C---:B-1----:R-:W-:Y:S02]  /*2b0c0*/  IMAD.WIDE R64, R27.reuse, 0x4, R242 ;  /* 0x000000041b407825 */ /* 0x042fe400078e02f2 */
[----:B------:R-:W2:Y:S04]  /*2b0d0*/  LDL.LU.64 R242, [R1+0x36d8] ;  /* 0x0036d80001f27983 */ /* 0x000ea80000300a00 */
[----:B------:R1:W-:Y:S01]  /*2b0e0*/  STL.64 [R1+0x56a0], R66 ;  /* 0x0056a04201007387 */ /* 0x0003e20000100a00 */
[----:B------:R-:W-:-:S03]  /*2b0f0*/  IMAD.WIDE R68, R27, 0x4, R68 ;  /* 0x000000041b447825 */ /* 0x000fc600078e0244 */
[----:B------:R4:W-:Y:S01]  /*2b100*/  STL.64 [R1+0x56b0], R64 ;  /* 0x0056b04001007387 */ /* 0x0009e20000100a00 */
[----:B-1----:R-:W-:-:S03]  /*2b110*/  IMAD.WIDE R66, R27, 0x4, R2 ;  /* 0x000000041b427825 */ /* 0x002fc600078e0202 */
[----:B------:R-:W2:Y:S01]  /*2b120*/  LDL.LU.64 R2, [R1+0x3690] ;  /* 0x0036900001027983 */ /* 0x000ea20000300a00 */
[----:B----4-:R-:W-:-:S03]  /*2b130*/  IMAD.WIDE R64, R27, 0x4, R18 ;  /* 0x000000041b407825 */ /* 0x010fc600078e0212 */
[----:B------:R1:W-:Y:S04]  /*2b140*/  STL.64 [R1+0x56c8], R66 ;  /* 0x0056c84201007387 */ /* 0x0003e80000100a00 */
[----:B------:R-:W4:Y:S04]  /*2b150*/  LDL.LU.64 R18, [R1+0x3650] ;  /* 0x0036500001127983 */ /* 0x000f280000300a00 */
[----:B------:R1:W-:Y:S02]  /*2b160*/  STL.64 [R1+0x56d8], R64 ;  /* 0x0056d84001007387 */ /* 0x0003e40000100a00 */
[----:B-1----:R-:W-:-:S02]  /*2b170*/  IMAD.WIDE R66, R27, 0x4, R52 ;  /* 0x000000041b427825 */ /* 0x002fc400078e0234 */
[----:B------:R-:W-:Y:S04]  /*2b180*/  STL.64 [R1+0x56e8], R68 ;  /* 0x0056e84401007387 */ /* 0x000fe80000100a00 */
[----:B------:R-:W4:Y:S01]  /*2b190*/  LDL.LU.64 R52, [R1+0x3610] ;  /* 0x0036100001347983 */ /* 0x000f220000300a00 */
[----:B------:R-:W-:-:S03]  /*2b1a0*/  IMAD.WIDE R64, R27, 0x4, R54 ;  /* 0x000000041b407825 */ /* 0x000fc600078e0236 */
[----:B------:R3:W-:Y:S04]  /*2b1b0*/  STL.64 [R1+0x56f8], R66 ;  /* 0x0056f84201007387 */ /* 0x0007e80000100a00 */
[----:B------:R-:W4:Y:S04]  /*2b1c0*/  LDL.LU.64 R54, [R1+0x35d0] ;  /* 0x0035d00001367983 */ /* 0x000f280000300a00 */
[----:B------:R1:W-:Y:S04]  /*2b1d0*/  STL.64 [R1+0x5708], R64 ;  /* 0x0057084001007387 */ /* 0x0003e80000100a00 */
[----:B------:R-:W4:Y:S01]  /*2b1e0*/  LDL.LU.64 R120, [R1+0x3590] ;  /* 0x0035900001787983 */ /* 0x000f220000300a00 */
[----:B---3--:R-:W-:-:S05]  /*2b1f0*/  IMAD.WIDE R66, R27, 0x4, R244 ;  /* 0x000000041b427825 */ /* 0x008fca00078e02f4 */
[----:B------:R-:W-:Y:S01]  /*2b200*/  STL.64 [R1+0x4c68], R66 ;  /* 0x004c684201007387 */ /* 0x000fe20000100a00 */
[----:B-1----:R-:W-:-:S03]  /*2b210*/  IMAD.WIDE R64, R27, 0x4, R236 ;  /* 0x000000041b407825 */ /* 0x002fc600078e02ec */
[----:B------:R-:W3:Y:S04]  /*2b220*/  LDL.LU.64 R236, [R1+0x3550] ;  /* 0x0035500001ec7983 */ /* 0x000ee80000300a00 */
[----:B------:R1:W-:Y:S04]  /*2b230*/  STL.64 [R1+0x5720], R64 ;  /* 0x0057204001007387 */ /* 0x0003e80000100a00 */
[----:B------:R-:W3:Y:S04]  /*2b240*/  LDL.LU.64 R160, [R1+0x3510] ;  /* 0x0035100001a07983 */ /* 0x000ee80000300a00 */
[----:B-1----:R-:W3:Y:S01]  /*2b250*/  LDL.LU.64 R64, [R1+0x36d0] ;  /* 0x0036d00001407983 */ /* 0x002ee20000300a00 */
[----:B------:R-:W-:-:S05]  /*2b260*/  IMAD.WIDE R66, R27, 0x4, R206 ;  /* 0x000000041b427825 */ /* 0x000fca00078e02ce */
[----:B------:R1:W-:Y:S04]  /*2b270*/  STL.64 [R1+0x5730], R66 ;  /* 0x0057304201007387 */ /* 0x0003e80000100a00 */
[----:B------:R-:W3:Y:S04]  /*2b280*/  LDL.LU.64 R76, [R1+0x36c0] ;  /* 0x0036c000014c7983 */ /* 0x000ee80000300a00 */
[----:B-1----:R-:W3:Y:S04]  /*2b290*/  LDL.LU.64 R66, [R1+0x36b8] ;  /* 0x0036b80001427983 */ /* 0x002ee80000300a00 */
[----:B------:R-:W3:Y:S01]  /*2b2a0*/  LDL.LU.64 R106, [R1+0x3688] ;  /* 0x00368800016a7983 */ /* 0x000ee20000300a00 */
[----:B------:R-:W-:-:S04]  /*2b2b0*/  IMAD.WIDE R68, R27, 0x4, R8 ;  /* 0x000000041b447825 */ /* 0x000fc800078e0208 */
[C---:B------:R-:W-:Y:S01]  /*2b2c0*/  IMAD.WIDE R8, R27.reuse, 0x4, R210 ;  /* 0x000000041b087825 */ /* 0x040fe200078e02d2 */
[----:B------:R1:W-:Y:S04]  /*2b2d0*/  STL.64 [R1+0x5740], R68 ;  /* 0x0057404401007387 */ /* 0x0003e80000100a00 */
[----:B------:R-:W3:Y:S04]  /*2b2e0*/  LDL.LU.64 R240, [R1+0x3648] ;  /* 0x0036480001f07983 */ /* 0x000ee80000300a00 */
[----:B------:R1:W-:Y:S04]  /*2b2f0*/  STL.64 [R1+0x5750], R8 ;  /* 0x0057500801007387 */ /* 0x0003e80000100a00 */
[----:B------:R-:W3:Y:S04]  /*2b300*/  LDL.LU.64 R170, [R1+0x3608] ;  /* 0x0036080001aa7983 */ /* 0x000ee80000300a00 */
[----:B------:R-:W3:Y:S04]  /*2b310*/  LDL.LU.64 R222, [R1+0x35c8] ;  /* 0x0035c80001de7983 */ /* 0x000ee80000300a00 */
[----:B-1----:R-:W3:Y:S04]  /*2b320*/  LDL.LU.64 R68, [R1+0x3588] ;  /* 0x0035880001447983 */ /* 0x002ee80000300a00 */
[----:B------:R-:W3:Y:S04]  /*2b330*/  LDL.LU.64 R244, [R1+0x3548] ;  /* 0x0035480001f47983 */ /* 0x000ee80000300a00 */
[----:B------:R-:W3:Y:S04]  /*2b340*/  LDL.LU.64 R206, [R1+0x3508] ;  /* 0x0035080001ce7983 */ /* 0x000ee80000300a00 */
[----:B------:R-:W3:Y:S04]  /*2b350*/  LDL.LU.64 R8, [R1+0x3680] ;  /* 0x0036800001087983 */ /* 0x000ee80000300a00 */
[----:B------:R-:W3:Y:S01]  /*2b360*/  LDL.LU.64 R210, [R1+0x3678] ;  /* 0x0036780001d27983 */ /* 0x000ee20000300a00 */
[----:B------:R-:W-:-:S03]  /*2b370*/  IMAD.WIDE R14, R27, 0x4, R14 ;  /* 0x000000041b0e7825 */ /* 0x000fc600078e020e */
[----:B------:R-:W3:Y:S04]  /*2b380*/  LDL.LU.64 R108, [R1+0x3640] ;  /* 0x00364000016c7983 */ /* 0x000ee80000300a00 */
[----:B------:R1:W-:Y:S04]  /*2b390*/  STL.64 [R1+0x5760], R14 ;  /* 0x0057600e01007387 */ /* 0x0003e80000100a00 */
[----:B-1----:R-:W3:Y:S01]  /*2b3a0*/  LDL.LU.64 R14, [R1+0x3638] ;  /* 0x00363800010e7983 */ /* 0x002ee20000300a00 */
[----:B--2---:R-:W-:-:S05]  /*2b3b0*/  IMAD.WIDE R242, R27, 0x4, R242 ;  /* 0x000000041bf27825 */ /* 0x004fca00078e02f2 */
[----:B------:R1:W-:Y:S04]  /*2b3c0*/  STL.64 [R1+0x5770], R242 ;  /* 0x005770f201007387 */ /* 0x0003e80000100a00 */
[----:B-1----:R-:W2:Y:S01]  /*2b3d0*/  LDL.LU.64 R242, [R1+0x3600] ;  /* 0x0036000001f27983 */ /* 0x002ea20000300a00 */
[----:B------:R-:W-:-:S05]  /*2b3e0*/  IMAD.WIDE R2, R27, 0x4, R2 ;  /* 0x000000041b027825 */ /* 0x000fca00078e0202 */
[----:B------:R1:W-:Y:S01]  /*2b3f0*/  STL.64 [R1+0x5780], R2 ;  /* 0x0057800201007387 */ /* 0x0003e20000100a00 */
[----:B----4-:R-:W-:-:S03]  /*2b400*/  IMAD.WIDE R18, R27, 0x4, R18 ;  /* 0x000000041b127825 */ /* 0x010fc600078e0212 */
[----:B-1----:R-:W4:Y:S01]  /*2b410*/  LDL.LU.64 R2, [R1+0x35c0] ;  /* 0x0035c00001027983 */ /* 0x002f220000300a00 */
[----:B------:R-:W-:-:S03]  /*2b420*/  IMAD.WIDE R52, R27, 0x4, R52 ;  /* 0x000000041b347825 */ /* 0x000fc600078e0234 */
[----:B------:R1:W-:Y:S01]  /*2b430*/  STL.64 [R1+0x5790], R18 ;  /* 0x0057901201007387 */ /* 0x0003e20000100a00 */
[----:B------:R-:W-:-:S03]  /*2b440*/  IMAD.WIDE R54, R27, 0x4, R54 ;  /* 0x000000041b367825 */ /* 0x000fc600078e0236 */
[----:B-1----:R-:W2:Y:S01]  /*2b450*/  LDL.LU.64 R18, [R1+0x3580] ;  /* 0x0035800001127983 */ /* 0x002ea20000300a00 */
[----:B------:R-:W-:-:S03]  /*2b460*/  IMAD.WIDE R120, R27, 0x4, R120 ;  /* 0x000000041b787825 */ /* 0x000fc600078e0278 */
[----:B------:R1:W-:Y:S04]  /*2b470*/  STL.64 [R1+0x57a0], R52 ;  /* 0x0057a03401007387 */ /* 0x0003e80000100a00 */
[----:B-1----:R-:W2:Y:S04]  /*2b480*/  LDL.LU.64 R52, [R1+0x3540] ;  /* 0x0035400001347983 */ /* 0x002ea80000300a00 */
[----:B------:R1:W-:Y:S01]  /*2b490*/  STL.64 [R1+0x57b0], R54 ;  /* 0x0057b03601007387 */ /* 0x0003e20000100a00 */
[----:B------:R-:W-:-:S03]  /*2b4a0*/  IMAD.WIDE R28, R27, 0x4, R28 ;  /* 0x000000041b1c7825 */ /* 0x000fc600078e021c */
[----:B-1----:R-:W2:Y:S04]  /*2b4b0*/  LDL.LU.64 R54, [R1+0x3500] ;  /* 0x0035000001367983 */ /* 0x002ea80000300a00 */
[----:B------:R1:W-:Y:S01]  /*2b4c0*/  STL.64 [R1+0x57c0], R120 ;  /* 0x0057c07801007387 */ /* 0x0003e20000100a00 */
[----:B------:R-:W-:-:S03]  /*2b4d0*/  IMAD.WIDE R86, R27, 0x4, R86 ;  /* 0x000000041b567825 */ /* 0x000fc600078e0256 */
[----:B-1----:R-:W2:Y:S01]  /*2b4e0*/  LDL.LU.64 R120, [R1+0x60f0] ;  /* 0x0060f00001787983 */ /* 0x002ea20000300a00 */
[----:B---3--:R-:W-:-:S05]  /*2b4f0*/  IMAD.WIDE R236, R27, 0x4, R236 ;  /* 0x000000041bec7825 */ /* 0x008fca00078e02ec */
[----:B------:R1:W-:Y:S01]  /*2b500*/  STL.64 [R1+0x57c8], R236 ;  /* 0x0057c8ec01007387 */ /* 0x0003e20000100a00 */
[----:B------:R-:W-:-:S04]  /*2b510*/  IMAD.WIDE R160, R27, 0x4, R160 ;  /* 0x000000041ba07825 */ /* 0x000fc800078e02a0 */
[C---:B------:R-:W-:Y:S01]  /*2b520*/  IMAD.WIDE R64, R27.reuse, 0x4, R64 ;  /* 0x000000041b407825 */ /* 0x040fe200078e0240 */
[----:B-1----:R-:W3:Y:S04]  /*2b530*/  LDL.LU.64 R236, [R1+0x35f8] ;  /* 0x0035f80001ec7983 */ /* 0x002ee80000300a00 */
[----:B------:R1:W-:Y:S04]  /*2b540*/  STL.64 [R1+0x57d0], R160 ;  /* 0x0057d0a001007387 */ /* 0x0003e80000100a00 */
[----:B-1----:R-:W3:Y:S01]  /*2b550*/  LDL.LU.64 R160, [R1+0x60e8] ;  /* 0x0060e80001a07983 */ /* 0x002ee20000300a00 */
[----:B------:R-:W-:-:S03]  /*2b560*/  IMAD.WIDE R76, R27, 0x4, R76 ;  /* 0x000000041b4c7825 */ /* 0x000fc600078e024c */
[----:B------:R1:W-:Y:S01]  /*2b570*/  STL.64 [R1+0x57d8], R64 ;  /* 0x0057d84001007387 */ /* 0x0003e20000100a00 */
[----:B------:R-:W-:-:S03]  /*2b580*/  IMAD.WIDE R66, R27, 0x4, R66 ;  /* 0x000000041b427825 */ /* 0x000fc600078e0242 */
[----:B-1----:R-:W3:Y:S01]  /*2b590*/  LDL.LU.64 R64, [R1+0x60e0] ;  /* 0x0060e00001407983 */ /* 0x002ee20000300a00 */
[----:B------:R-:W-:-:S03]  /*2b5a0*/  IMAD.WIDE R106, R27, 0x4, R106 ;  /* 0x000000041b6a7825 */ /* 0x000fc600078e026a */
[----:B------:R1:W-:Y:S04]  /*2b5b0*/  STL.64 [R1+0x57e0], R76 ;  /* 0x0057e04c01007387 */ /* 0x0003e80000100a00 */
[----:B-1----:R-:W3:Y:S04]  /*2b5c0*/  LDL.LU.64 R76, [R1+0x60d8] ;  /* 0x0060d800014c7983 */ /* 0x002ee80000300a00 */
[----:B------:R1:W-:Y:S04]  /*2b5d0*/  STL.64 [R1+0x57e8], R66 ;  /* 0x0057e84201007387 */ /* 0x0003e80000100a00 */
        /* <DEDUP_REMOVED lines=34> */
[----:B------:R-:W-:-:S04]  /*2b800*/  IMAD.WIDE R108, R27, 0x4, R108 ;  /* 0x000000041b6c7825 */ /* 0x000fc800078e026c */
[C---:B------:R-:W-:Y:S01]  /*2b810*/  IMAD.WIDE R184, R27.reuse, 0x4, R184 ;  /* 0x000000041bb87825 */ /* 0x040fe200078e02b8 */
[----:B------:R1:W-:Y:S04]  /*2b820*/  STL.64 [R1+0x5858], R108 ;  /* 0x0058586c01007387 */ /* 0x0003e80000100a00 */
[----:B------:R-:W-:Y:S01]  /*2b830*/  STL.64 [R1+0x5850], R184 ;  /* 0x005850b801007387 */ /* 0x000fe20000100a00 */
[----:B-1----:R-:W-:-:S04]  /*2b840*/  IMAD.WIDE R108, R27, 0x4, R14 ;  /* 0x000000041b6c7825 */ /* 0x002fc800078e020e */
[C---:B------:R-:W-:Y:S01]  /*2b850*/  IMAD.WIDE R14, R27.reuse, 0x4, R58 ;  /* 0x000000041b0e7825 */ /* 0x040fe200078e023a */
[----:B------:R2:W-:Y:S03]  /*2b860*/  STL.64 [R1+0x5860], R108 ;  /* 0x0058606c01007387 */ /* 0x0005e60000100a00 */
[C---:B----4-:R-:W-:Y:S01]  /*2b870*/  IMAD.WIDE R58, R27.reuse, 0x4, R2 ;  /* 0x000000041b3a7825 */ /* 0x050fe200078e0202 */
[----:B------:R1:W-:Y:S03]  /*2b880*/  STL.64 [R1+0x5870], R14 ;  /* 0x0058700e01007387 */ /* 0x0003e60000100a00 */
[----:B--2---:R-:W-:-:S05]  /*2b890*/  IMAD.WIDE R108, R27, 0x4, R242 ;  /* 0x000000041b6c7825 */ /* 0x004fca00078e02f2 */
[----:B------:R-:W-:Y:S01]  /*2b8a0*/  STL.64 [R1+0x5868], R108 ;  /* 0x0058686c01007387 */ /* 0x000fe20000100a00 */
[----:B-1----:R-:W-:-:S03]  /*2b8b0*/  IMAD.WIDE R14, R27, 0x4, R18 ;  /* 0x000000041b0e7825 */ /* 0x002fc600078e0212 */
[----:B------:R-:W2:Y:S01]  /*2b8c0*/  LDL.LU.64 R2, [R1+0x34e8] ;  /* 0x0034e80001027983 */ /* 0x000ea20000300a00 */
[----:B------:R-:W-:-:S03]  /*2b8d0*/  IMAD.WIDE R52, R27, 0x4, R52 ;  /* 0x000000041b347825 */ /* 0x000fc600078e0234 */
[----:B------:R-:W-:Y:S04]  /*2b8e0*/  STL.64 [R1+0x5878], R58 ;  /* 0x0058783a01007387 */ /* 0x000fe80000100a00 */
[----:B------:R-:W4:Y:S04]  /*2b8f0*/  LDL.LU.64 R18, [R1+0x34e0] ;  /* 0x0034e00001127983 */ /* 0x000f280000300a00 */
[----:B------:R1:W-:Y:S04]  /*2b900*/  STL.64 [R1+0x5880], R14 ;  /* 0x0058800e01007387 */ /* 0x0003e80000100a00 */
[----:B------:R3:W-:Y:S01]  /*2b910*/  STL.64 [R1+0x5888], R52 ;  /* 0x0058883401007387 */ /* 0x0007e20000100a00 */
[----:B------:R-:W-:-:S04]  /*2b920*/  IMAD.WIDE R176, R27, 0x4, R176 ;  /* 0x000000041bb07825 */ /* 0x000fc800078e02b0 */
[C---:B-1----:R-:W-:Y:S02]  /*2b930*/  IMAD.WIDE R14, R27.reuse, 0x4, R54 ;  /* 0x000000041b0e7825 */ /* 0x042fe400078e0236 */
[----:B------:R-:W2:Y:S02]  /*2b940*/  LDL.LU.64 R54, [R1+0x34d8] ;  /* 0x0034d80001367983 */ /* 0x000ea40000300a00 */
[C---:B---3--:R-:W-:Y:S02]  /*2b950*/  IMAD.WIDE R52, R27.reuse, 0x4, R236 ;  /* 0x000000041b347825 */ /* 0x048fe400078e02ec */
[----:B------:R1:W-:Y:S04]  /*2b960*/  STL.64 [R1+0x5890], R14 ;  /* 0x0058900e01007387 */ /* 0x0003e80000100a00 */
[----:B------:R-:W-:Y:S04]  /*2b970*/  STL.64 [R1+0x58b0], R52 ;  /* 0x0058b03401007387 */ /* 0x000fe80000100a00 */
[----:B------:R-:W-:Y:S01]  /*2b980*/  STL.64 [R1+0x58a0], R176 ;  /* 0x0058a0b001007387 */ /* 0x000fe20000100a00 */
[----:B-1----:R-:W-:-:S05]  /*2b990*/  IMAD.WIDE R14, R27, 0x4, R220 ;  /* 0x000000041b0e7825 */ /* 0x002fca00078e02dc */
[----:B------:R1:W-:Y:S02]  /*2b9a0*/  STL.64 [R1+0x58b8], R14 ;  /* 0x0058b80e01007387 */ /* 0x0003e40000100a00 */
[----:B-1----:R-:W-:-:S04]  /*2b9b0*/  IMAD.WIDE R14, R27, 0x4, R8 ;  /* 0x000000041b0e7825 */ /* 0x002fc800078e0208 */
[----:B------:R-:W-:-:S04]  /*2b9c0*/  IMAD.WIDE R52, R27, 0x4, R210 ;  /* 0x000000041b347825 */ /* 0x000fc800078e02d2 */
[----:B------:R-:W-:-:S05]  /*2b9d0*/  IMAD.WIDE R58, R27, 0x4, R226 ;  /* 0x000000041b3a7825 */ /* 0x000fca00078e02e2 */
[----:B------:R-:W-:Y:S04]  /*2b9e0*/  STL.64 [R1+0x58d8], R58 ;  /* 0x0058d83a01007387 */ /* 0x000fe80000100a00 */
[----:B------:R-:W3:Y:S04]  /*2b9f0*/  LDL.LU.64 R210, [R1+0x34d0] ;  /* 0x0034d00001d27983 */ /* 0x000ee80000300a00 */
[----:B------:R1:W-:Y:S04]  /*2ba00*/  STL.64 [R1+0x58e0], R52 ;  /* 0x0058e03401007387 */ /* 0x0003e80000100a00 */
[----:B------:R-:W3:Y:S01]  /*2ba10*/  LDL.LU.64 R8, [R1+0x34c8] ;  /* 0x0034c80001087983 */ /* 0x000ee20000300a00 */
[----:B------:R-:W-:-:S03]  /*2ba20*/  IMAD.WIDE R156, R27, 0x4, R156 ;  /* 0x000000041b9c7825 */ /* 0x000fc600078e029c */
[----:B------:R1:W-:Y:S02]  /*2ba30*/  STL.64 [R1+0x58e8], R14 ;  /* 0x0058e80e01007387 */ /* 0x0003e40000100a00 */
[C---:B-1----:R-:W-:Y:S02]  /*2ba40*/  IMAD.WIDE R52, R27.reuse, 0x4, R206 ;  /* 0x000000041b347825 */ /* 0x042fe400078e02ce */
[----:B------:R-:W-:Y:S02]  /*2ba50*/  STL.64 [R1+0x58c8], R156 ;  /* 0x0058c89c01007387 */ /* 0x000fe40000100a00 */
[C---:B------:R-:W-:Y:S02]  /*2ba60*/  IMAD.WIDE R14, R27.reuse, 0x4, R12 ;  /* 0x000000041b0e7825 */ /* 0x040fe400078e020c */
[----:B------:R-:W-:Y:S02]  /*2ba70*/  STL.64 [R1+0x58f8], R52 ;  /* 0x0058f83401007387 */ /* 0x000fe40000100a00 */
[----:B------:R-:W-:-:S02]  /*2ba80*/  IMAD.WIDE R12, R27, 0x4, R90 ;  /* 0x000000041b0c7825 */ /* 0x000fc400078e025a */
[----:B------:R1:W-:Y:S04]  /*2ba90*/  STL.64 [R1+0x5908], R14 ;  /* 0x0059080e01007387 */ /* 0x0003e80000100a00 */
[----:B------:R4:W-:Y:S04]  /*2baa0*/  STL.64 [R1+0x5918], R12 ;  /* 0x0059180c01007387 */ /* 0x0009e80000100a00 */
[----:B------:R-:W3:Y:S01]  /*2bab0*/  LDL.LU.64 R206, [R1+0x34b0] ;  /* 0x0034b00001ce7983 */ /* 0x000ee20000300a00 */
[----:B-1----:R-:W-:-:S03]  /*2bac0*/  IMAD.WIDE R14, R27, 0x4, R214 ;  /* 0x000000041b0e7825 */ /* 0x002fc600078e02d6 */
[----:B----4-:R-:W4:Y:S04]  /*2bad0*/  LDL.LU.64 R12, [R1+0x34a8] ;  /* 0x0034a800010c7983 */ /* 0x010f280000300a00 */
[----:B------:R1:W-:Y:S04]  /*2bae0*/  STL.64 [R1+0x5938], R14 ;  /* 0x0059380e01007387 */ /* 0x0003e80000100a00 */
[----:B------:R-:W4:Y:S04]  /*2baf0*/  LDL.LU.64 R90, [R1+0x34a0] ;  /* 0x0034a000015a7983 */ /* 0x000f280000300a00 */
[----:B------:R-:W4:Y:S01]  /*2bb00*/  LDL.LU.64 R214, [R1+0x3498] ;  /* 0x0034980001d67983 */ /* 0x000f220000300a00 */
[----:B------:R-:W-:-:S04]  /*2bb10*/  IMAD.WIDE R148, R27, 0x4, R148 ;  /* 0x000000041b947825 */ /* 0x000fc800078e0294 */
[C---:B------:R-:W-:Y:S01]  /*2bb20*/  IMAD.WIDE R140, R27.reuse, 0x4, R140 ;  /* 0x000000041b8c7825 */ /* 0x040fe200078e028c */
[----:B------:R-:W-:Y:S03]  /*2bb30*/  STL.64 [R1+0x5910], R148 ;  /* 0x0059109401007387 */ /* 0x000fe60000100a00 */
[C---:B-1----:R-:W-:Y:S01]  /*2bb40*/  IMAD.WIDE R14, R27.reuse, 0x4, R194 ;  /* 0x000000041b0e7825 */ /* 0x042fe200078e02c2 */
[----:B------:R-:W-:Y:S03]  /*2bb50*/  STL.64 [R1+0x5930], R140 ;  /* 0x0059308c01007387 */ /* 0x000fe60000100a00 */
[C---:B--2---:R-:W-:Y:S01]  /*2bb60*/  IMAD.WIDE R52, R27.reuse, 0x4, R2 ;  /* 0x000000041b347825 */ /* 0x044fe200078e0202 */
[----:B------:R1:W-:Y:S03]  /*2bb70*/  STL.64 [R1+0x5940], R14 ;  /* 0x0059400e01007387 */ /* 0x0003e60000100a00 */
[----:B------:R-:W-:-:S04]  /*2bb80*/  IMAD.WIDE R2, R27, 0x4, R18 ;  /* 0x000000041b027825 */ /* 0x000fc800078e0212 */
[C---:B------:R-:W-:Y:S01]  /*2bb90*/  IMAD.WIDE R132, R27.reuse, 0x4, R132 ;  /* 0x000000041b847825 */ /* 0x040fe200078e0284 */
[----:B-1----:R-:W2:Y:S04]  /*2bba0*/  LDL.LU.64 R14, [R1+0x3490] ;  /* 0x00349000010e7983 */ /* 0x002ea80000300a00 */
[----:B------:R-:W-:Y:S04]  /*2bbb0*/  STL.64 [R1+0x4d30], R52 ;  /* 0x004d303401007387 */ /* 0x000fe80000100a00 */
[----:B------:R-:W2:Y:S04]  /*2bbc0*/  LDL.LU.64 R58, [R1+0x3488] ;  /* 0x00348800013a7983 */ /* 0x000ea80000300a00 */
[----:B------:R1:W-:Y:S04]  /*2bbd0*/  STL.64 [R1+0x4d48], R2 ;  /* 0x004d480201007387 */ /* 0x0003e80000100a00 */
[----:B------:R-:W-:Y:S04]  /*2bbe0*/  STL.64 [R1+0x5950], R132 ;  /* 0x0059508401007387 */ /* 0x000fe80000100a00 */
[----:B------:R-:W2:Y:S01]  /*2bbf0*/  LDL.LU.64 R242, [R1+0x3470] ;  /* 0x0034700001f27983 */ /* 0x000ea20000300a00 */
[----:B-1----:R-:W-:-:S03]  /*2bc00*/  IMAD.WIDE R2, R27, 0x4, R54 ;  /* 0x000000041b027825 */ /* 0x002fc600078e0236 */
[----:B------:R-:W2:Y:S04]  /*2bc10*/  LDL.LU.64 R54, [R1+0x3468] ;  /* 0x0034680001367983 */ /* 0x000ea80000300a00 */
[----:B------:R1:W-:Y:S04]  /*2bc20*/  STL.64 [R1+0x4d60], R2 ;  /* 0x004d600201007387 */ /* 0x0003e80000100a00 */
[----:B------:R-:W2:Y:S04]  /*2bc30*/  LDL.LU.64 R108, [R1+0x3460] ;  /* 0x00346000016c7983 */ /* 0x000ea80000300a00 */
[----:B------:R-:W2:Y:S01]  /*2bc40*/  LDL.LU.64 R52, [R1+0x3458] ;  /* 0x0034580001347983 */ /* 0x000ea20000300a00 */
[----:B------:R-:W-:-:S03]  /*2bc50*/  IMAD.WIDE R124, R27, 0x4, R124 ;  /* 0x000000041b7c7825 */ /* 0x000fc600078e027c */
[----:B------:R-:W2:Y:S04]  /*2bc60*/  LDL.LU.64 R236, [R1+0x3450] ;  /* 0x0034500001ec7983 */ /* 0x000ea80000300a00 */
[----:B------:R-:W2:Y:S01]  /*2bc70*/  LDL.LU.64 R18, [R1+0x3448] ;  /* 0x0034480001127983 */ /* 0x000ea20000300a00 */
[----:B-1----:R-:W-:-:S03]  /*2bc80*/  IMAD.WIDE R2, R27, 0x4, R68 ;  /* 0x000000041b027825 */ /* 0x002fc600078e0244 */
[----:B------:R-:W-:Y:S01]  /*2bc90*/  STL.64 [R1+0x5958], R124 ;  /* 0x0059587c01007387 */ /* 0x000fe20000100a00 */
[----:B---3--:R-:W-:-:S05]  /*2bca0*/  IMAD.WIDE R194, R27, 0x4, R210 ;  /* 0x000000041bc27825 */ /* 0x008fca00078e02d2 */
[----:B------:R-:W-:Y:S01]  /*2bcb0*/  STL.64 [R1+0x4d78], R194 ;  /* 0x004d78c201007387 */ /* 0x000fe20000100a00 */
[----:B------:R-:W-:-:S03]  /*2bcc0*/  IMAD.WIDE R8, R27, 0x4, R8 ;  /* 0x000000041b087825 */ /* 0x000fc600078e0208 */
[----:B------:R-:W3:Y:S04]  /*2bcd0*/  LDL.LU.64 R220, [R1+0x3430] ;  /* 0x0034300001dc7983 */ /* 0x000ee80000300a00 */
[----:B------:R1:W-:Y:S04]  /*2bce0*/  STL.64 [R1+0x4d90], R8 ;  /* 0x004d900801007387 */ /* 0x0003e80000100a00 */
[----:B------:R-:W3:Y:S04]  /*2bcf0*/  LDL.LU.64 R226, [R1+0x3428] ;  /* 0x0034280001e27983 */ /* 0x000ee80000300a00 */
[----:B------:R4:W-:Y:S04]  /*2bd00*/  STL.64 [R1+0x4da8], R2 ;  /* 0x004da80201007387 */ /* 0x0009e80000100a00 */
[----:B------:R-:W3:Y:S04]  /*2bd10*/  LDL.LU.64 R210, [R1+0x3420] ;  /* 0x0034200001d27983 */ /* 0x000ee80000300a00 */
[----:B-1----:R-:W3:Y:S04]  /*2bd20*/  LDL.LU.64 R8, [R1+0x3418] ;  /* 0x0034180001087983 */ /* 0x002ee80000300a00 */
[----:B------:R-:W3:Y:S01]  /*2bd30*/  LDL.LU.64 R68, [R1+0x3410] ;  /* 0x0034100001447983 */ /* 0x000ee20000300a00 */
[----:B------:R-:W-:-:S04]  /*2bd40*/  IMAD.WIDE R194, R27, 0x4, R20 ;  /* 0x000000041bc27825 */ /* 0x000fc800078e0214 */
[C---:B------:R-:W-:Y:S01]  /*2bd50*/  IMAD.WIDE R20, R27.reuse, 0x4, R206 ;  /* 0x000000041b147825 */ /* 0x040fe200078e02ce */
[----:B------:R1:W-:Y:S03]  /*2bd60*/  STL.64 [R1+0x4dc0], R194 ;  /* 0x004dc0c201007387 */ /* 0x0003e60000100a00 */
[C---:B----4-:R-:W-:Y:S01]  /*2bd70*/  IMAD.WIDE R2, R27.reuse, 0x4, R12 ;  /* 0x000000041b027825 */ /* 0x050fe200078e020c */
[----:B-1----:R-:W4:Y:S04]  /*2bd80*/  LDL.LU.64 R194, [R1+0x3408] ;  /* 0x0034080001c27983 */ /* 0x002f280000300a00 */
[----:B------:R1:W-:Y:S01]  /*2bd90*/  STL.64 [R1+0x4dd8], R20 ;  /* 0x004dd81401007387 */ /* 0x0003e20000100a00 */
[----:B------:R-:W-:-:S03]  /*2bda0*/  IMAD.WIDE R12, R27, 0x4, R214 ;  /* 0x000000041b0c7825 */ /* 0x000fc600078e02d6 */
[----:B------:R1:W-:Y:S02]  /*2bdb0*/  STL.64 [R1+0x4df0], R2 ;  /* 0x004df00201007387 */ /* 0x0003e40000100a00 */
[C---:B-1----:R-:W-:Y:S02]  /*2bdc0*/  IMAD.WIDE R20, R27.reuse, 0x4, R90 ;  /* 0x000000041b147825 */ /* 0x042fe400078e025a */
[----:B------:R-:W4:Y:S04]  /*2bdd0*/  LDL.LU.64 R2, [R1+0x33f0] ;  /* 0x0033f00001027983 */ /* 0x000f280000300a00 */
[----:B------:R1:W-:Y:S04]  /*2bde0*/  STL.64 [R1+0x4e08], R20 ;  /* 0x004e081401007387 */ /* 0x0003e80000100a00 */
[----:B-1----:R-:W4:Y:S04]  /*2bdf0*/  LDL.LU.64 R20, [R1+0x33e8] ;  /* 0x0033e80001147983 */ /* 0x002f280000300a00 */
[----:B------:R1:W-:Y:S04]  /*2be00*/  STL.64 [R1+0x4e20], R12 ;  /* 0x004e200c01007387 */ /* 0x0003e80000100a00 */
[----:B------:R-:W4:Y:S04]  /*2be10*/  LDL.LU.64 R206, [R1+0x33e0] ;  /* 0x0033e00001ce7983 */ /* 0x000f280000300a00 */
[----:B-1----:R-:W4:Y:S04]  /*2be20*/  LDL.LU.64 R12, [R1+0x33d8] ;  /* 0x0033d800010c7983 */ /* 0x002f280000300a00 */
[----:B------:R-:W4:Y:S04]  /*2be30*/  LDL.LU.64 R90, [R1+0x33d0] ;  /* 0x0033d000015a7983 */ /* 0x000f280000300a00 */
[----:B------:R-:W4:Y:S01]  /*2be40*/  LDL.LU.64 R214, [R1+0x33c8] ;  /* 0x0033c80001d67983 */ /* 0x000f220000300a00 */
[----:B--2---:R-:W-:-:S04]  /*2be50*/  IMAD.WIDE R14, R27, 0x4, R14 ;  /* 0x000000041b0e7825 */ /* 0x004fc800078e020e */
[C---:B------:R-:W-:Y:S01]  /*2be60*/  IMAD.WIDE R58, R27.reuse, 0x4, R58 ;  /* 0x000000041b3a7825 */ /* 0x040fe200078e023a */
[----:B------:R1:W-:Y:S03]  /*2be70*/  STL.64 [R1+0x4e38], R14 ;  /* 0x004e380e01007387 */ /* 0x0003e60000100a00 */
[----:B------:R-:W-:-:S04]  /*2be80*/  IMAD.WIDE R240, R27, 0x4, R240 ;  /* 0x000000041bf07825 */ /* 0x000fc800078e02f0 */
[C---:B------:R-:W-:Y:S01]  /*2be90*/  IMAD.WIDE R190, R27.reuse, 0x4, R190 ;  /* 0x000000041bbe7825 */ /* 0x040fe200078e02be */
[----:B-1----:R-:W2:Y:S03]  /*2bea0*/  LDL.LU.64 R14, [R1+0x6068] ;  /* 0x00606800010e7983 */ /* 0x002ea60000300a00 */
[C---:B------:R-:W-:Y:S01]  /*2beb0*/  IMAD.WIDE R242, R27.reuse, 0x4, R242 ;  /* 0x000000041bf27825 */ /* 0x040fe200078e02f2 */
[----:B------:R1:W-:Y:S03]  /*2bec0*/  STL.64 [R1+0x4e50], R58 ;  /* 0x004e503a01007387 */ /* 0x0003e60000100a00 */
[----:B------:R-:W-:-:S04]  /*2bed0*/  IMAD.WIDE R54, R27, 0x4, R54 ;  /* 0x000000041b367825 */ /* 0x000fc800078e0236 */
[C---:B------:R-:W-:Y:S01]  /*2bee0*/  IMAD.WIDE R108, R27.reuse, 0x4, R108 ;  /* 0x000000041b6c7825 */ /* 0x040fe200078e026c */
[----:B-1----:R-:W2:Y:S04]  /*2bef0*/  LDL.LU.64 R58, [R1+0x6060] ;  /* 0x00606000013a7983 */ /* 0x002ea80000300a00 */
[----:B------:R1:W-:Y:S01]  /*2bf00*/  STL.64 [R1+0x4e68], R240 ;  /* 0x004e68f001007387 */ /* 0x0003e20000100a00 */
[----:B------:R-:W-:-:S04]  /*2bf10*/  IMAD.WIDE R52, R27, 0x4, R52 ;  /* 0x000000041b347825 */ /* 0x000fc800078e0234 */
[C---:B------:R-:W-:Y:S01]  /*2bf20*/  IMAD.WIDE R236, R27.reuse, 0x4, R236 ;  /* 0x000000041bec7825 */ /* 0x040fe200078e02ec */
        /* <DEDUP_REMOVED lines=8> */
[----:B------:R1:W-:Y:S04]  /*2bfb0*/  STL.64 [R1+0x4ee0], R52 ;  /* 0x004ee03401007387 */ /* 0x0003e80000100a00 */
[----:B------:R-:W-:Y:S01]  /*2bfc0*/  STL.64 [R1+0x4ef8], R236 ;  /* 0x004ef8ec01007387 */ /* 0x000fe20000100a00 */
[----:B-1----:R-:W-:-:S03]  /*2bfd0*/  IMAD.WIDE R108, R27, 0x4, R18 ;  /* 0x000000041b6c7825 */ /* 0x002fc600078e0212 */
[----:B------:R-:W2:Y:S01]  /*2bfe0*/  LDL.LU.64 R18, [R1+0x33b0] ;  /* 0x0033b00001127983 */ /* 0x000ea20000300a00 */
[----:B------:R-:W-:-:S03]  /*2bff0*/  IMAD.WIDE R52, R27, 0x4, R28 ;  /* 0x000000041b347825 */ /* 0x000fc600078e021c */
[----:B------:R1:W-:Y:S04]  /*2c000*/  STL.64 [R1+0x4f10], R108 ;  /* 0x004f106c01007387 */ /* 0x0003e80000100a00 */
[----:B------:R-:W2:Y:S04]  /*2c010*/  LDL.LU.64 R28, [R1+0x33a8] ;  /* 0x0033a800011c7983 */ /* 0x000ea80000300a00 */
[----:B------:R3:W-:Y:S01]  /*2c020*/  STL.64 [R1+0x4f20], R52 ;  /* 0x004f203401007387 */ /* 0x0007e20000100a00 */
[----:B-1----:R-:W-:-:S05]  /*2c030*/  IMAD.WIDE R108, R27, 0x4, R192 ;  /* 0x000000041b6c7825 */ /* 0x002fca00078e02c0 */
[----:B------:R1:W-:Y:S01]  /*2c040*/  STL.64 [R1+0x4f38], R108 ;  /* 0x004f386c01007387 */ /* 0x0003e20000100a00 */
[----:B---3--:R-:W-:-:S04]  /*2c050*/  IMAD.WIDE R192, R27, 0x4, R220 ;  /* 0x000000041bc07825 */ /* 0x008fc800078e02dc */
[C---:B------:R-:W-:Y:S01]  /*2c060*/  IMAD.WIDE R52, R27.reuse, 0x4, R226 ;  /* 0x000000041b347825 */ /* 0x040fe200078e02e2 */
[----:B------:R-:W-:Y:S04]  /*2c070*/  STL.64 [R1+0x4f50], R192 ;  /* 0x004f50c001007387 */ /* 0x000fe80000100a00 */
[----:B------:R3:W-:Y:S01]  /*2c080*/  STL.64 [R1+0x4f68], R52 ;  /* 0x004f683401007387 */ /* 0x0007e20000100a00 */
[----:B-1----:R-:W-:-:S04]  /*2c090*/  IMAD.WIDE R108, R27, 0x4, R210 ;  /* 0x000000041b6c7825 */ /* 0x002fc800078e02d2 */
[C---:B------:R-:W-:Y:S01]  /*2c0a0*/  IMAD.WIDE R8, R27.reuse, 0x4, R8 ;  /* 0x000000041b087825 */ /* 0x040fe200078e0208 */
[----:B------:R-:W-:Y:S03]  /*2c0b0*/  STL.64 [R1+0x4f80], R108 ;  /* 0x004f806c01007387 */ /* 0x000fe60000100a00 */
[C---:B---3--:R-:W-:Y:S01]  /*2c0c0*/  IMAD.WIDE R52, R27.reuse, 0x4, R68 ;  /* 0x000000041b347825 */ /* 0x048fe200078e0244 */
[----:B------:R-:W3:Y:S04]  /*2c0d0*/  LDL.LU.64 R210, [R1+0x33a0] ;  /* 0x0033a00001d27983 */ /* 0x000ee80000300a00 */
[----:B------:R1:W-:Y:S04]  /*2c0e0*/  STL.64 [R1+0x4fa0], R8 ;  /* 0x004fa00801007387 */ /* 0x0003e80000100a00 */
[----:B-1----:R-:W3:Y:S04]  /*2c0f0*/  LDL.LU.64 R8, [R1+0x3398] ;  /* 0x0033980001087983 */ /* 0x002ee80000300a00 */
[----:B------:R4:W-:Y:S04]  /*2c100*/  STL.64 [R1+0x4fb8], R52 ;  /* 0x004fb83401007387 */ /* 0x0009e80000100a00 */
[----:B------:R-:W3:Y:S01]  /*2c110*/  LDL.LU.64 R68, [R1+0x3390] ;  /* 0x0033900001447983 */ /* 0x000ee20000300a00 */
[----:B------:R-:W-:-:S04]  /*2c120*/  IMAD.WIDE R108, R27, 0x4, R64 ;  /* 0x000000041b6c7825 */ /* 0x000fc800078e0240 */
[----:B----4-:R-:W-:-:S04]  /*2c130*/  IMAD.WIDE R52, R27, 0x4, R194 ;  /* 0x000000041b347825 */ /* 0x010fc800078e02c2 */
[C---:B------:R-:W-:Y:S01]  /*2c140*/  IMAD.WIDE R64, R27.reuse, 0x4, R212 ;  /* 0x000000041b407825 */ /* 0x040fe200078e02d4 */
[----:B------:R1:W-:Y:S04]  /*2c150*/  STL.64 [R1+0x4fd0], R52 ;  /* 0x004fd03401007387 */ /* 0x0003e80000100a00 */
[----:B------:R-:W-:Y:S04]  /*2c160*/  STL.64 [R1+0x4fe8], R108 ;  /* 0x004fe86c01007387 */ /* 0x000fe80000100a00 */
[----:B------:R-:W-:Y:S01]  /*2c170*/  STL.64 [R1+0x5000], R64 ;  /* 0x0050004001007387 */ /* 0x000fe20000100a00 */
[----:B-1----:R-:W-:-:S04]  /*2c180*/  IMAD.WIDE R52, R27, 0x4, R2 ;  /* 0x000000041b347825 */ /* 0x002fc800078e0202 */
[C---:B------:R-:W-:Y:S01]  /*2c190*/  IMAD.WIDE R2, R27.reuse, 0x4, R20 ;  /* 0x000000041b027825 */ /* 0x040fe200078e0214 */
[----:B------:R-:W-:Y:S03]  /*2c1a0*/  STL.64 [R1+0x5010], R52 ;  /* 0x0050103401007387 */ /* 0x000fe60000100a00 */
[C---:B------:R-:W-:Y:S01]  /*2c1b0*/  IMAD.WIDE R20, R27.reuse, 0x4, R206 ;  /* 0x000000041b147825 */ /* 0x040fe200078e02ce */
[----:B------:R1:W-:Y:S04]  /*2c1c0*/  STL.64 [R1+0x5028], R2 ;  /* 0x0050280201007387 */ /* 0x0003e80000100a00 */
[----:B------:R4:W-:Y:S01]  /*2c1d0*/  STL.64 [R1+0x5040], R20 ;  /* 0x0050401401007387 */ /* 0x0009e20000100a00 */
[----:B------:R-:W-:-:S04]  /*2c1e0*/  IMAD.WIDE R12, R27, 0x4, R12 ;  /* 0x000000041b0c7825 */ /* 0x000fc800078e020c */
[C---:B-1----:R-:W-:Y:S01]  /*2c1f0*/  IMAD.WIDE R2, R27.reuse, 0x4, R90 ;  /* 0x000000041b027825 */ /* 0x042fe200078e025a */
[----:B------:R1:W-:Y:S03]  /*2c200*/  STL.64 [R1+0x5058], R12 ;  /* 0x0050580c01007387 */ /* 0x0003e60000100a00 */
[C---:B----4-:R-:W-:Y:S01]  /*2c210*/  IMAD.WIDE R20, R27.reuse, 0x4, R214 ;  /* 0x000000041b147825 */ /* 0x050fe200078e02d6 */
[----:B------:R4:W-:Y:S04]  /*2c220*/  STL.64 [R1+0x5070], R2 ;  /* 0x0050700201007387 */ /* 0x0009e80000100a00 */
[----:B------:R-:W-:Y:S01]  /*2c230*/  STL.64 [R1+0x5088], R20 ;  /* 0x0050881401007387 */ /* 0x000fe20000100a00 */
[----:B-1----:R-:W-:-:S03]  /*2c240*/  IMAD.WIDE R12, R27, 0x4, R70 ;  /* 0x000000041b0c7825 */ /* 0x002fc600078e0246 */
[----:B------:R-:W3:Y:S01]  /*2c250*/  LDL.LU.64 R52, [R1+0x3370] ;  /* 0x0033700001347983 */ /* 0x000ee20000300a00 */
[----:B----4-:R-:W-:-:S03]  /*2c260*/  IMAD.WIDE R2, R27, 0x4, R234 ;  /* 0x000000041b027825 */ /* 0x010fc600078e02ea */
[----:B------:R2:W-:Y:S04]  /*2c270*/  STL.64 [R1+0x50a0], R12 ;  /* 0x0050a00c01007387 */ /* 0x0005e80000100a00 */
[----:B------:R-:W4:Y:S04]  /*2c280*/  LDL.LU.64 R236, [R1+0x3368] ;  /* 0x0033680001ec7983 */ /* 0x000f280000300a00 */
        /* <DEDUP_REMOVED lines=17> */
[----:B------:R-:W2:Y:S01]  /*2c3a0*/  LDL.LU.64 R206, [R1+0x3348] ;  /* 0x0033480001ce7983 */ /* 0x000ea20000300a00 */
[----:B---3--:R-:W-:-:S05]  /*2c3b0*/  IMAD.WIDE R28, R27, 0x4, R210 ;  /* 0x000000041b1c7825 */ /* 0x008fca00078e02d2 */
[----:B------:R-:W-:Y:S01]  /*2c3c0*/  STL.64 [R1+0x5100], R28 ;  /* 0x0051001c01007387 */ /* 0x000fe20000100a00 */
[----:B------:R-:W-:-:S04]  /*2c3d0*/  IMAD.WIDE R12, R27, 0x4, R8 ;  /* 0x000000041b0c7825 */ /* 0x000fc800078e0208 */
[C---:B------:R-:W-:Y:S01]  /*2c3e0*/  IMAD.WIDE R8, R27.reuse, 0x4, R54 ;  /* 0x000000041b087825 */ /* 0x040fe200078e0236 */
[----:B------:R1:W-:Y:S03]  /*2c3f0*/  STL.64 [R1+0x5118], R12 ;  /* 0x0051180c01007387 */ /* 0x0003e60000100a00 */
[C---:B------:R-:W-:Y:S01]  /*2c400*/  IMAD.WIDE R18, R27.reuse, 0x4, R68 ;  /* 0x000000041b127825 */ /* 0x040fe200078e0244 */
[----:B-1----:R-:W3:Y:S04]  /*2c410*/  LDL.LU.64 R12, [R1+0x3328] ;  /* 0x00332800010c7983 */ /* 0x002ee80000300a00 */
[----:B------:R1:W-:Y:S04]  /*2c420*/  STL.64 [R1+0x5150], R18 ;  /* 0x0051501201007387 */ /* 0x0003e80000100a00 */
[----:B------:R-:W3:Y:S04]  /*2c430*/  LDL.LU.64 R90, [R1+0x32f0] ;  /* 0x0032f000015a7983 */ /* 0x000ee80000300a00 */
[----:B------:R1:W-:Y:S04]  /*2c440*/  STL.64 [R1+0x5168], R8 ;  /* 0x0051680801007387 */ /* 0x0003e80000100a00 */
[----:B-1----:R-:W3:Y:S04]  /*2c450*/  LDL.LU.64 R18, [R1+0x32b0] ;  /* 0x0032b00001127983 */ /* 0x002ee80000300a00 */
[----:B------:R-:W3:Y:S04]  /*2c460*/  LDL.LU.64 R28, [R1+0x3270] ;  /* 0x00327000011c7983 */ /* 0x000ee80000300a00 */
[----:B------:R-:W3:Y:S04]  /*2c470*/  LDL.LU.64 R210, [R1+0x3230] ;  /* 0x0032300001d27983 */ /* 0x000ee80000300a00 */
[----:B------:R-:W3:Y:S04]  /*2c480*/  LDL.LU.64 R8, [R1+0x31f0] ;  /* 0x0031f00001087983 */ /* 0x000ee80000300a00 */
[----:B------:R-:W3:Y:S04]  /*2c490*/  LDL.LU.64 R68, [R1+0x31b0] ;  /* 0x0031b00001447983 */ /* 0x000ee80000300a00 */
[----:B------:R-:W3:Y:S01]  /*2c4a0*/  LDL.LU.64 R54, [R1+0x3170] ;  /* 0x0031700001367983 */ /* 0x000ee20000300a00 */
[----:B------:R-:W-:-:S04]  /*2c4b0*/  IMAD.WIDE R238, R27, 0x4, R238 ;  /* 0x000000041bee7825 */ /* 0x000fc800078e02ee */
[C---:B------:R-:W-:Y:S01]  /*2c4c0*/  IMAD.WIDE R110, R27.reuse, 0x4, R110 ;  /* 0x000000041b6e7825 */ /* 0x040fe200078e026e */
[----:B------:R1:W-:Y:S03]  /*2c4d0*/  STL.64 [R1+0x5180], R238 ;  /* 0x005180ee01007387 */ /* 0x0003e60000100a00 */
[C---:B------:R-:W-:Y:S01]  /*2c4e0*/  IMAD.WIDE R52, R27.reuse, 0x4, R52 ;  /* 0x000000041b347825 */ /* 0x040fe200078e0234 */
[----:B-1----:R-:W3:Y:S04]  /*2c4f0*/  LDL.LU.64 R238, [R1+0x6038] ;  /* 0x0060380001ee7983 */ /* 0x002ee80000300a00 */
[----:B------:R1:W-:Y:S01]  /*2c500*/  STL.64 [R1+0x5198], R110 ;  /* 0x0051986e01007387 */ /* 0x0003e20000100a00 */
[----:B----4-:R-:W-:-:S04]  /*2c510*/  IMAD.WIDE R236, R27, 0x4, R236 ;  /* 0x000000041bec7825 */ /* 0x010fc800078e02ec */
[C---:B------:R-:W-:Y:S01]  /*2c520*/  IMAD.WIDE R192, R27.reuse, 0x4, R192 ;  /* 0x000000041bc07825 */ /* 0x040fe200078e02c0 */
[----:B-1----:R-:W4:Y:S03]  /*2c530*/  LDL.LU.64 R110, [R1+0x6030] ;  /* 0x00603000016e7983 */ /* 0x002f260000300a00 */
[C---:B------:R-:W-:Y:S01]  /*2c540*/  IMAD.WIDE R214, R27.reuse, 0x4, R214 ;  /* 0x000000041bd67825 */ /* 0x040fe200078e02d6 */
[----:B------:R1:W-:Y:S03]  /*2c550*/  STL.64 [R1+0x51b0], R52 ;  /* 0x0051b03401007387 */ /* 0x0003e60000100a00 */
[C---:B------:R-:W-:Y:S01]  /*2c560*/  IMAD.WIDE R108, R27.reuse, 0x4, R108 ;  /* 0x000000041b6c7825 */ /* 0x040fe200078e026c */
        /* <DEDUP_REMOVED lines=8> */
[----:B------:R1:W-:Y:S02]  /*2c5f0*/  STL.64 [R1+0x5210], R108 ;  /* 0x0052106c01007387 */ /* 0x0003e40000100a00 */
[----:B-1----:R-:W-:-:S04]  /*2c600*/  IMAD.WIDE R108, R27, 0x4, R220 ;  /* 0x000000041b6c7825 */ /* 0x002fc800078e02dc */
[C---:B------:R-:W-:Y:S01]  /*2c610*/  IMAD.WIDE R220, R27.reuse, 0x4, R70 ;  /* 0x000000041bdc7825 */ /* 0x040fe200078e0246 */
[----:B------:R1:W-:Y:S04]  /*2c620*/  STL.64 [R1+0x5228], R108 ;  /* 0x0052286c01007387 */ /* 0x0003e80000100a00 */
[----:B------:R-:W-:Y:S04]  /*2c630*/  STL.64 [R1+0x5240], R226 ;  /* 0x005240e201007387 */ /* 0x000fe80000100a00 */
[----:B------:R-:W4:Y:S01]  /*2c640*/  LDL.LU.64 R70, [R1+0x3130] ;  /* 0x0031300001467983 */ /* 0x000f220000300a00 */
[----:B-1----:R-:W-:-:S03]  /*2c650*/  IMAD.WIDE R108, R27, 0x4, R234 ;  /* 0x000000041b6c7825 */ /* 0x002fc600078e02ea */
[----:B------:R-:W-:Y:S04]  /*2c660*/  STL.64 [R1+0x5258], R220 ;  /* 0x005258dc01007387 */ /* 0x000fe80000100a00 */
[----:B------:R-:W4:Y:S04]  /*2c670*/  LDL.LU.64 R234, [R1+0x2010] ;  /* 0x0020100001ea7983 */ /* 0x000f280000300a00 */
[----:B------:R1:W-:Y:S02]  /*2c680*/  STL.64 [R1+0x5270], R108 ;  /* 0x0052706c01007387 */ /* 0x0003e40000100a00 */
[----:B-1----:R-:W-:-:S04]  /*2c690*/  IMAD.WIDE R108, R27, 0x4, R194 ;  /* 0x000000041b6c7825 */ /* 0x002fc800078e02c2 */
[C---:B--2---:R-:W-:Y:S01]  /*2c6a0*/  IMAD.WIDE R194, R27.reuse, 0x4, R64 ;  /* 0x000000041bc27825 */ /* 0x044fe200078e0240 */
        /* <DEDUP_REMOVED lines=8> */
[----:B------:R2:W-:Y:S03]  /*2c730*/  STL.64 [R1+0x52e8], R2 ;  /* 0x0052e80201007387 */ /* 0x0005e60000100a00 */
[C---:B------:R-:W-:Y:S01]  /*2c740*/  IMAD.WIDE R20, R27.reuse, 0x4, R84 ;  /* 0x000000041b147825 */ /* 0x040fe200078e0254 */
[----:B------:R-:W-:Y:S04]  /*2c750*/  STL.64 [R1+0x5300], R64 ;  /* 0x0053004001007387 */ /* 0x000fe80000100a00 */
[----:B-1----:R-:W4:Y:S01]  /*2c760*/  LDL.LU.64 R108, [R1+0x3320] ;  /* 0x00332000016c7983 */ /* 0x002f220000300a00 */
[----:B--2---:R-:W-:-:S03]  /*2c770*/  IMAD.WIDE R2, R27, 0x4, R72 ;  /* 0x000000041b027825 */ /* 0x004fc600078e0248 */
[----:B------:R3:W-:Y:S04]  /*2c780*/  STL.64 [R1+0x5318], R20 ;  /* 0x0053181401007387 */ /* 0x0007e80000100a00 */
[----:B------:R-:W2:Y:S04]  /*2c790*/  LDL.LU.64 R72, [R1+0x3318] ;  /* 0x0033180001487983 */ /* 0x000ea80000300a00 */
[----:B------:R1:W-:Y:S01]  /*2c7a0*/  STL.64 [R1+0x5328], R2 ;  /* 0x0053280201007387 */ /* 0x0003e20000100a00 */
[----:B---3--:R-:W-:-:S04]  /*2c7b0*/  IMAD.WIDE R20, R27, 0x4, R12 ;  /* 0x000000041b147825 */ /* 0x008fc800078e020c */
[C---:B-1----:R-:W-:Y:S01]  /*2c7c0*/  IMAD.WIDE R2, R27.reuse, 0x4, R90 ;  /* 0x000000041b027825 */ /* 0x042fe200078e025a */
[----:B------:R-:W-:Y:S04]  /*2c7d0*/  STL.64 [R1+0x5340], R20 ;  /* 0x0053401401007387 */ /* 0x000fe80000100a00 */
[----:B------:R1:W-:Y:S01]  /*2c7e0*/  STL.64 [R1+0x5358], R2 ;  /* 0x0053580201007387 */ /* 0x0003e20000100a00 */
[----:B------:R-:W-:-:S04]  /*2c7f0*/  IMAD.WIDE R12, R27, 0x4, R18 ;  /* 0x000000041b0c7825 */ /* 0x000fc800078e0212 */
[C---:B------:R-:W-:Y:S01]  /*2c800*/  IMAD.WIDE R18, R27.reuse, 0x4, R28 ;  /* 0x000000041b127825 */ /* 0x040fe200078e021c */
[----:B------:R3:W-:Y:S03]  /*2c810*/  STL.64 [R1+0x5370], R12 ;  /* 0x0053700c01007387 */ /* 0x0007e60000100a00 */
[C---:B-1----:R-:W-:Y:S01]  /*2c820*/  IMAD.WIDE R2, R27.reuse, 0x4, R210 ;  /* 0x000000041b027825 */ /* 0x042fe200078e02d2 */
[----:B------:R-:W-:Y:S04]  /*2c830*/  STL.64 [R1+0x5388], R18 ;  /* 0x0053881201007387 */ /* 0x000fe80000100a00 */
[----:B------:R1:W-:Y:S01]  /*2c840*/  STL.64 [R1+0x53a8], R2 ;  /* 0x0053a80201007387 */ /* 0x0003e20000100a00 */
[----:B---3--:R-:W-:-:S04]  /*2c850*/  IMAD.WIDE R12, R27, 0x4, R8 ;  /* 0x000000041b0c7825 */ /* 0x008fc800078e0208 */
[C---:B------:R-:W-:Y:S01]  /*2c860*/  IMAD.WIDE R8, R27.reuse, 0x4, R68 ;  /* 0x000000041b087825 */ /* 0x040fe200078e0244 */
[----:B------:R-:W-:Y:S03]  /*2c870*/  STL.64 [R1+0x53c0], R12 ;  /* 0x0053c00c01007387 */ /* 0x000fe60000100a00 */
[C---:B-1----:R-:W-:Y:S01]  /*2c880*/  IMAD.WIDE R2, R27.reuse, 0x4, R54 ;  /* 0x000000041b027825 */ /* 0x042fe200078e0236 */
[----:B------:R-:W3:Y:S04]  /*2c890*/  LDL.LU.64 R220, [R1+0x32e8] ;  /* 0x0032e80001dc7983 */ /* 0x000ee80000300a00 */
[----:B------:R-:W-:Y:S04]  /*2c8a0*/  STL.64 [R1+0x53d8], R8 ;  /* 0x0053d80801007387 */ /* 0x000fe80000100a00 */
[----:B------:R-:W3:Y:S04]  /*2c8b0*/  LDL.LU.64 R226, [R1+0x32a8] ;  /* 0x0032a80001e27983 */ /* 0x000ee80000300a00 */
[----:B------:R1:W-:Y:S04]  /*2c8c0*/  STL.64 [R1+0x53f0], R2 ;  /* 0x0053f00201007387 */ /* 0x0003e80000100a00 */
        /* <DEDUP_REMOVED lines=9> */
[----:B------:R-:W3:Y:S01]  /*2c960*/  LDL.LU.64 R18, [R1+0x32a0] ;  /* 0x0032a00001127983 */ /* 0x000ee20000300a00 */
[----:B------:R-:W-:-:S04]  /*2c970*/  IMAD.WIDE R166, R27, 0x4, R166 ;  /* 0x000000041ba67825 */ /* 0x000fc800078e02a6 */
[----:B----4-:R-:W-:-:S05]  /*2c980*/  IMAD.WIDE R28, R27, 0x4, R70 ;  /* 0x000000041b1c7825 */ /* 0x010fca00078e0246 */
[----:B------:R1:W-:Y:S01]  /*2c990*/  STL.64 [R1+0x5408], R28 ;  /* 0x0054081c01007387 */ /* 0x0003e20000100a00 */
[----:B------:R-:W-:-:S03]  /*2c9a0*/  IMAD.WIDE R8, R27, 0x4, R234 ;  /* 0x000000041b087825 */ /* 0x000fc600078e02ea */
[----:B-1----:R-:W4:Y:S04]  /*2c9b0*/  LDL.LU.64 R28, [R1+0x3260] ;  /* 0x00326000011c7983 */ /* 0x002f280000300a00 */
[----:B------:R1:W-:Y:S04]  /*2c9c0*/  STL.64 [R1+0x4a50], R8 ;  /* 0x004a500801007387 */ /* 0x0003e80000100a00 */
[----:B------:R-:W4:Y:S04]  /*2c9d0*/  LDL.LU.64 R210, [R1+0x3220] ;  /* 0x0032200001d27983 */ /* 0x000f280000300a00 */
[----:B-1----:R-:W4:Y:S04]  /*2c9e0*/  LDL.LU.64 R8, [R1+0x31e0] ;  /* 0x0031e00001087983 */ /* 0x002f280000300a00 */
[----:B------:R-:W4:Y:S04]  /*2c9f0*/  LDL.LU.64 R68, [R1+0x31a0] ;  /* 0x0031a00001447983 */ /* 0x000f280000300a00 */
[----:B------:R-:W4:Y:S04]  /*2ca00*/  LDL.LU.64 R54, [R1+0x3160] ;  /* 0x0031600001367983 */ /* 0x000f280000300a00 */
[----:B------:R-:W4:Y:S04]  /*2ca10*/  LDL.LU.64 R70, [R1+0x3120] ;  /* 0x0031200001467983 */ /* 0x000f280000300a00 */
[----:B------:R-:W4:Y:S01]  /*2ca20*/  LDL.LU.64 R234, [R1+0x3298] ;  /* 0x0032980001ea7983 */ /* 0x000f220000300a00 */
[----:B------:R-:W-:-:S05]  /*2ca30*/  IMAD.WIDE R108, R27, 0x4, R108 ;  /* 0x000000041b6c7825 */ /* 0x000fca00078e026c */
[----:B------:R1:W-:Y:S01]  /*2ca40*/  STL.64 [R1+0x5430], R108 ;  /* 0x0054306c01007387 */ /* 0x0003e20000100a00 */
[----:B--2---:R-:W-:-:S05]  /*2ca50*/  IMAD.WIDE R72, R27, 0x4, R72 ;  /* 0x000000041b487825 */ /* 0x004fca00078e0248 */
[----:B------:R2:W-:Y:S01]  /*2ca60*/  STL.64 [R1+0x5448], R72 ;  /* 0x0054484801007387 */ /* 0x0005e20000100a00 */
[----:B-1----:R-:W-:-:S03]  /*2ca70*/  IMAD.WIDE R108, R27, 0x4, R214 ;  /* 0x000000041b6c7825 */ /* 0x002fc600078e02d6 */
[----:B--2---:R-:W2:Y:S04]  /*2ca80*/  LDL.LU.64 R72, [R1+0x3258] ;  /* 0x0032580001487983 */ /* 0x004ea80000300a00 */
[----:B------:R1:W-:Y:S04]  /*2ca90*/  STL.64 [R1+0x5460], R108 ;  /* 0x0054606c01007387 */ /* 0x0003e80000100a00 */
[----:B------:R-:W2:Y:S04]  /*2caa0*/  LDL.LU.64 R214, [R1+0x3218] ;  /* 0x0032180001d67983 */ /* 0x000ea80000300a00 */
[----:B------:R1:W-:Y:S02]  /*2cab0*/  STL.64 [R1+0x5478], R166 ;  /* 0x005478a601007387 */ /* 0x0003e40000100a00 */
[----:B-1----:R-:W-:-:S02]  /*2cac0*/  IMAD.WIDE R108, R27, 0x4, R80 ;  /* 0x000000041b6c7825 */ /* 0x002fc400078e0250 */
[----:B------:R-:W2:Y:S04]  /*2cad0*/  LDL.LU.64 R166, [R1+0x31d8] ;  /* 0x0031d80001a67983 */ /* 0x000ea80000300a00 */
[----:B------:R-:W2:Y:S04]  /*2cae0*/  LDL.LU.64 R80, [R1+0x3198] ;  /* 0x0031980001507983 */ /* 0x000ea80000300a00 */
[----:B------:R1:W-:Y:S04]  /*2caf0*/  STL.64 [R1+0x5490], R108 ;  /* 0x0054906c01007387 */ /* 0x0003e80000100a00 */
[----:B-1----:R-:W2:Y:S01]  /*2cb00*/  LDL.LU.64 R108, [R1+0x3158] ;  /* 0x00315800016c7983 */ /* 0x002ea20000300a00 */
[----:B---3--:R-:W-:-:S05]  /*2cb10*/  IMAD.WIDE R220, R27, 0x4, R220 ;  /* 0x000000041bdc7825 */ /* 0x008fca00078e02dc */
[----:B------:R1:W-:Y:S01]  /*2cb20*/  STL.64 [R1+0x54a8], R220 ;  /* 0x0054a8dc01007387 */ /* 0x0003e20000100a00 */
[----:B------:R-:W-:-:S04]  /*2cb30*/  IMAD.WIDE R226, R27, 0x4, R226 ;  /* 0x000000041be27825 */ /* 0x000fc800078e02e2 */
[C---:B------:R-:W-:Y:S01]  /*2cb40*/  IMAD.WIDE R194, R27.reuse, 0x4, R194 ;  /* 0x000000041bc27825 */ /* 0x040fe200078e02c2 */
[----:B-1----:R-:W3:Y:S03]  /*2cb50*/  LDL.LU.64 R220, [R1+0x6008] ;  /* 0x0060080001dc7983 */ /* 0x002ee60000300a00 */
        /* <DEDUP_REMOVED lines=27> */
[----:B------:R1:W-:Y:S03]  /*2cd10*/  STL.64 [R1+0x5570], R90 ;  /* 0x0055705a01007387 */ /* 0x0003e60000100a00 */
[----:B------:R-:W-:-:S04]  /*2cd20*/  IMAD.WIDE R44, R27, 0x4, R44 ;  /* 0x000000041b2c7825 */ /* 0x000fc800078e022c */
[C---:B------:R-:W-:Y:S01]  /*2cd30*/  IMAD.WIDE R18, R27.reuse, 0x4, R18 ;  /* 0x000000041b127825 */ /* 0x040fe200078e0212 */
[----:B-1----:R-:W3:Y:S03]  /*2cd40*/  LDL.LU.64 R90, [R1+0x5fb8] ;  /* 0x005fb800015a7983 */ /* 0x002ee60000300a00 */
[C---:B----4-:R-:W-:Y:S01]  /*2cd50*/  IMAD.WIDE R28, R27.reuse, 0x4, R28 ;  /* 0x000000041b1c7825 */ /* 0x050fe200078e021c */
        /* <DEDUP_REMOVED lines=18> */
[----:B--2---:R-:W-:-:S03]  /*2ce80*/  IMAD.WIDE R72, R27, 0x4, R72 ;  /* 0x000000041b487825 */ /* 0x004fc600078e0248 */
        /* <DEDUP_REMOVED lines=12> */
[----:B-1----:R-:W2:Y:S01]  /*2cf50*/  LDL.LU.64 R234, [R1+0x5f68] ;  /* 0x005f680001ea7983 */ /* 0x002ea20000300a00 */
[----:B---3--:R-:W-:-:S04]  /*2cf60*/  IMAD.WIDE R20, R27, 0x4, R20 ;  /* 0x000000041b147825 */ /* 0x008fc800078e0214 */
[----:B------:R-:W-:-:S05]  /*2cf70*/  IMAD.WIDE R12, R27, 0x4, R12 ;  /* 0x000000041b0c7825 */ /* 0x000fca00078e020c */
[----:B------:R1:W-:Y:S04]  /*2cf80*/  STL.64 [R1+0x5620], R12 ;  /* 0x0056200c01007387 */ /* 0x0003e80000100a00 */
[----:B-1----:R-:W3:Y:S04]  /*2cf90*/  LDL.LU.64 R12, [R1+0x5f60] ;  /* 0x005f6000010c7983 */ /* 0x002ee80000300a00 */
        /* <DEDUP_REMOVED lines=8> */
[----:B------:R-:W-:Y:S04]  /*2d020*/  STL.64 [R1+0x5640], R182 ;  /* 0x005640b601007387 */ /* 0x000fe80000100a00 */
[----:B------:R1:W-:Y:S04]  /*2d030*/  STL.64 [R1+0x5688], R166 ;  /* 0x005688a601007387 */ /* 0x0003e80000100a00 */
[----:B-1----:R-:W2:Y:S04]  /*2d040*/  LDL.LU.64 R166, [R1+0x5f38] ;  /* 0x005f380001a67983 */ /* 0x002ea80000300a00 */
[----:B------:R1:W-:Y:S04]  /*2d050*/  STL.64 [R1+0x5698], R80 ;  /* 0x0056985001007387 */ /* 0x0003e80000100a00 */
[----:B-1----:R-:W2:Y:S01]  /*2d060*/  LDL.LU.64 R80, [R1+0x5f30] ;  /* 0x005f300001507983 */ /* 0x002ea20000300a00 */
[----:B------:R-:W-:-:S05]  /*2d070*/  IMAD.WIDE R108, R27, 0x4, R108 ;  /* 0x000000041b6c7825 */ /* 0x000fca00078e026c */
[----:B------:R2:W-:Y:S01]  /*2d080*/  STL.64 [R1+0x56a8], R108 ;  /* 0x0056a86c01007387 */ /* 0x0005e20000100a00 */
[----:B------:R-:W-:-:S04]  /*2d090*/  IMAD.WIDE R174, R27, 0x4, R174 ;  /* 0x000000041bae7825 */ /* 0x000fc800078e02ae */
[----:B------:R-:W-:-:S04]  /*2d0a0*/  IMAD.WIDE R220, R27, 0x4, R220 ;  /* 0x000000041bdc7825 */ /* 0x000fc800078e02dc */
[----:B------:R-:W-:-:S04]  /*2d0b0*/  IMAD.WIDE R154, R27, 0x4, R154 ;  /* 0x000000041b9a7825 */ /* 0x000fc800078e029a */
[----:B--2---:R-:W-:-:S04]  /*2d0c0*/  IMAD.WIDE R108, R27, 0x4, R80 ;  /* 0x000000041b6c7825 */ /* 0x004fc800078e0250 */
[C---:B------:R-:W-:Y:S01]  /*2d0d0*/  IMAD.WIDE R80, R27.reuse, 0x4, R198 ;  /* 0x000000041b507825 */ /* 0x040fe200078e02c6 */
[----:B------:R1:W-:Y:S04]  /*2d0e0*/  STL.64 [R1+0x56b8], R108 ;  /* 0x0056b86c01007387 */ /* 0x0003e80000100a00 */
[----:B------:R-:W2:Y:S04]  /*2d0f0*/  LDL.LU.64 R198, [R1+0x30f8] ;  /* 0x0030f80001c67983 */ /* 0x000ea80000300a00 */
[----:B------:R3:W-:Y:S01]  /*2d100*/  STL.64 [R1+0x56c0], R80 ;  /* 0x0056c05001007387 */ /* 0x0007e20000100a00 */
[----:B-1----:R-:W-:-:S03]  /*2d110*/  IMAD.WIDE R108, R27, 0x4, R64 ;  /* 0x000000041b6c7825 */ /* 0x002fc600078e0240 */
[----:B---3--:R-:W3:Y:S04]  /*2d120*/  LDL.LU.64 R80, [R1+0x30f0] ;  /* 0x0030f00001507983 */ /* 0x008ee80000300a00 */
[----:B------:R-:W4:Y:S04]  /*2d130*/  LDL.LU.64 R64, [R1+0x5f28] ;  /* 0x005f280001407983 */ /* 0x000f280000300a00 */
[----:B------:R1:W-:Y:S01]  /*2d140*/  STL.64 [R1+0x56e0], R108 ;  /* 0x0056e06c01007387 */ /* 0x0003e20000100a00 */
[----:B------:R-:W-:-:S04]  /*2d150*/  IMAD.WIDE R52, R27, 0x4, R52 ;  /* 0x000000041b347825 */ /* 0x000fc800078e0234 */
[C---:B-1----:R-:W-:Y:S02]  /*2d160*/  IMAD.WIDE R108, R27.reuse, 0x4, R218 ;  /* 0x000000041b6c7825 */ /* 0x042fe400078e02da */
[----:B------:R-:W4:Y:S04]  /*2d170*/  LDL.LU.64 R218, [R1+0x30e8] ;  /* 0x0030e80001da7983 */ /* 0x000f280000300a00 */
[----:B------:R1:W-:Y:S04]  /*2d180*/  STL.64 [R1+0x56f0], R108 ;  /* 0x0056f06c01007387 */ /* 0x0003e80000100a00 */
[----:B------:R-:W-:Y:S04]  /*2d190*/  STL.64 [R1+0x56d0], R174 ;  /* 0x0056d0ae01007387 */ /* 0x000fe80000100a00 */
[----:B------:R1:W-:Y:S02]  /*2d1a0*/  STL.64 [R1+0x5710], R220 ;  /* 0x005710dc01007387 */ /* 0x0003e40000100a00 */
[----:B-1----:R-:W-:-:S02]  /*2d1b0*/  IMAD.WIDE R108, R27, 0x4, R242 ;  /* 0x000000041b6c7825 */ /* 0x002fc400078e02f2 */
[----:B------:R-:W-:Y:S04]  /*2d1c0*/  STL.64 [R1+0x5700], R154 ;  /* 0x0057009a01007387 */ /* 0x000fe80000100a00 */
[----:B------:R1:W-:Y:S01]  /*2d1d0*/  STL.64 [R1+0x5718], R52 ;  /* 0x0057183401007387 */ /* 0x0003e20000100a00 */
[----:B------:R-:W-:-:S03]  /*2d1e0*/  IMAD.WIDE R62, R27, 0x4, R62 ;  /* 0x000000041b3e7825 */ /* 0x000fc600078e023e */
[----:B------:R-:W-:Y:S04]  /*2d1f0*/  STL.64 [R1+0x5728], R108 ;  /* 0x0057286c01007387 */ /* 0x000fe80000100a00 */
[----:B------:R-:W4:Y:S01]  /*2d200*/  LDL.LU.64 R220, [R1+0x30c0] ;  /* 0x0030c00001dc7983 */ /* 0x000f220000300a00 */
[----:B-1----:R-:W-:-:S04]  /*2d210*/  IMAD.WIDE R52, R27, 0x4, R58 ;  /* 0x000000041b347825 */ /* 0x002fc800078e023a */
[C---:B------:R-:W-:Y:S01]  /*2d220*/  IMAD.WIDE R58, R27.reuse, 0x4, R216 ;  /* 0x000000041b3a7825 */ /* 0x040fe200078e02d8 */
[----:B------:R1:W-:Y:S03]  /*2d230*/  STL.64 [R1+0x5738], R52 ;  /* 0x0057383401007387 */ /* 0x0003e60000100a00 */
[----:B------:R-:W-:-:S04]  /*2d240*/  IMAD.WIDE R146, R27, 0x4, R146 ;  /* 0x000000041b927825 */ /* 0x000fc800078e0292 */
[C---:B------:R-:W-:Y:S01]  /*2d250*/  IMAD.WIDE R196, R27.reuse, 0x4, R196 ;  /* 0x000000041bc47825 */ /* 0x040fe200078e02c4 */
[----:B-1----:R-:W4:Y:S04]  /*2d260*/  LDL.LU.64 R52, [R1+0x30b8] ;  /* 0x0030b80001347983 */ /* 0x002f280000300a00 */
[----:B------:R1:W-:Y:S04]  /*2d270*/  STL.64 [R1+0x5748], R58 ;  /* 0x0057483a01007387 */ /* 0x0003e80000100a00 */
[----:B------:R-:W4:Y:S01]  /*2d280*/  LDL.LU.64 R242, [R1+0x30b0] ;  /* 0x0030b00001f27983 */ /* 0x000f220000300a00 */
[----:B------:R-:W-:-:S03]  /*2d290*/  IMAD.WIDE R138, R27, 0x4, R138 ;  /* 0x000000041b8a7825 */ /* 0x000fc600078e028a */
[----:B-1----:R-:W4:Y:S04]  /*2d2a0*/  LDL.LU.64 R58, [R1+0x30a8] ;  /* 0x0030a800013a7983 */ /* 0x002f280000300a00 */
[----:B------:R-:W4:Y:S04]  /*2d2b0*/  LDL.LU.64 R108, [R1+0x30a0] ;  /* 0x0030a000016c7983 */ /* 0x000f280000300a00 */
[----:B------:R1:W-:Y:S04]  /*2d2c0*/  STL.64 [R1+0x5768], R62 ;  /* 0x0057683e01007387 */ /* 0x0003e80000100a00 */
[----:B------:R-:W-:Y:S04]  /*2d2d0*/  STL.64 [R1+0x5758], R146 ;  /* 0x0057589201007387 */ /* 0x000fe80000100a00 */
[----:B------:R-:W-:Y:S01]  /*2d2e0*/  STL.64 [R1+0x5788], R196 ;  /* 0x005788c401007387 */ /* 0x000fe20000100a00 */
[----:B-1----:R-:W-:-:S03]  /*2d2f0*/  IMAD.WIDE R62, R27, 0x4, R100 ;  /* 0x000000041b3e7825 */ /* 0x002fc600078e0264 */
[----:B------:R-:W4:Y:S04]  /*2d300*/  LDL.LU.64 R216, [R1+0x3080] ;  /* 0x0030800001d87983 */ /* 0x000f280000300a00 */
[----:B------:R1:W-:Y:S04]  /*2d310*/  STL.64 [R1+0x5798], R62 ;  /* 0x0057983e01007387 */ /* 0x0003e80000100a00 */
[----:B-1----:R-:W4:Y:S04]  /*2d320*/  LDL.LU.64 R62, [R1+0x3078] ;  /* 0x00307800013e7983 */ /* 0x002f280000300a00 */
[----:B------:R-:W4:Y:S04]  /*2d330*/  LDL.LU.64 R196, [R1+0x3070] ;  /* 0x0030700001c47983 */ /* 0x000f280000300a00 */
[----:B------:R-:W4:Y:S04]  /*2d340*/  LDL.LU.64 R100, [R1+0x3068] ;  /* 0x0030680001647983 */ /* 0x000f280000300a00 */
[----:B------:R-:W-:Y:S01]  /*2d350*/  STL.64 [R1+0x5778], R138 ;  /* 0x0057788a01007387 */ /* 0x000fe20000100a00 */
[----:B--2---:R-:W-:-:S05]  /*2d360*/  IMAD.WIDE R198, R27, 0x4, R198 ;  /* 0x000000041bc67825 */ /* 0x004fca00078e02c6 */
[----:B------:R1:W-:Y:S04]  /*2d370*/  STL.64 [R1+0x4a90], R198 ;  /* 0x004a90c601007387 */ /* 0x0003e80000100a00 */
[----:B-1----:R-:W2:Y:S01]  /*2d380*/  LDL.LU.64 R198, [R1+0x5f20] ;  /* 0x005f200001c67983 */ /* 0x002ea20000300a00 */
[----:B---3--:R-:W-:-:S04]  /*2d390*/  IMAD.WIDE R80, R27, 0x4, R80 ;  /* 0x000000041b507825 */ /* 0x008fc800078e0250 */
[C---:B------:R-:W-:Y:S01]  /*2d3a0*/  IMAD.WIDE R130, R27.reuse, 0x4, R130 ;  /* 0x000000041b827825 */ /* 0x040fe200078e0282 */
[----:B------:R1:W-:Y:S03]  /*2d3b0*/  STL.64 [R1+0x4aa0], R80 ;  /* 0x004aa05001007387 */ /* 0x0003e60000100a00 */
[----:B------:R-:W-:-:S04]  /*2d3c0*/  IMAD.WIDE R118, R27, 0x4, R118 ;  /* 0x000000041b767825 */ /* 0x000fc800078e0276 */
[C---:B----4-:R-:W-:Y:S01]  /*2d3d0*/  IMAD.WIDE R64, R27.reuse, 0x4, R64 ;  /* 0x000000041b407825 */ /* 0x050fe200078e0240 */
[----:B-1----:R-:W3:Y:S03]  /*2d3e0*/  LDL.LU.64 R80, [R1+0x3040] ;  /* 0x0030400001507983 */ /* 0x002ee60000300a00 */
[C---:B------:R-:W-:Y:S01]  /*2d3f0*/  IMAD.WIDE R218, R27.reuse, 0x4, R218 ;  /* 0x000000041bda7825 */ /* 0x040fe200078e02da */
[----:B------:R-:W-:Y:S04]  /*2d400*/  STL.64 [R1+0x57a8], R130 ;  /* 0x0057a88201007387 */ /* 0x000fe80000100a00 */
[----:B------:R-:W-:Y:S01]  /*2d410*/  STL.64 [R1+0x57b8], R118 ;  /* 0x0057b87601007387 */ /* 0x000fe20000100a00 */
[----:B------:R-:W-:-:S03]  /*2d420*/  IMAD.WIDE R222, R27, 0x4, R222 ;  /* 0x000000041bde7825 */ /* 0x000fc600078e02de */
[----:B------:R1:W-:Y:S01]  /*2d430*/  STL.64 [R1+0x4ab0], R218 ;  /* 0x004ab0da01007387 */ /* 0x0003e20000100a00 */
[----:B------:R-:W-:-:S03]  /*2d440*/  IMAD.WIDE R48, R27, 0x4, R48 ;  /* 0x000000041b307825 */ /* 0x000fc600078e0230 */
        /* <DEDUP_REMOVED lines=14> */
[----:B-1----:R-:W2:Y:S04]  /*2d530*/  LDL.LU.64 R198, [R1+0x3030] ;  /* 0x0030300001c67983 */ /* 0x002ea80000300a00 */
        /* <DEDUP_REMOVED lines=15> */
[----:B-1----:R-:W-:-:S05]  /*2d630*/  IMAD.WIDE R108, R27, 0x4, R214 ;  /* 0x000000041b6c7825 */ /* 0x002fca00078e02d6 */
[----:B------:R1:W-:Y:S04]  /*2d640*/  STL.64 [R1+0x4b50], R108 ;  /* 0x004b506c01007387 */ /* 0x0003e80000100a00 */
[----:B-1----:R-:W3:Y:S04]  /*2d650*/  LDL.LU.64 R108, [R1+0x3000] ;  /* 0x00300000016c7983 */ /* 0x002ee80000300a00 */
[----:B------:R1:W-:Y:S04]  /*2d660*/  STL.64 [R1+0x4b60], R106 ;  /* 0x004b606a01007387 */ /* 0x0003e80000100a00 */
[----:B------:R-:W3:Y:S04]  /*2d670*/  LDL.LU.64 R214, [R1+0x2ff8] ;  /* 0x002ff80001d67983 */ /* 0x000ee80000300a00 */
[----:B------:R4:W-:Y:S04]  /*2d680*/  STL.64 [R1+0x4b70], R36 ;  /* 0x004b702401007387 */ /* 0x0009e80000100a00 */
[----:B-1----:R-:W3:Y:S04]  /*2d690*/  LDL.LU.64 R106, [R1+0x2ff0] ;  /* 0x002ff000016a7983 */ /* 0x002ee80000300a00 */
[----:B----4-:R-:W4:Y:S04]  /*2d6a0*/  LDL.LU.64 R36, [R1+0x2fe8] ;  /* 0x002fe80001247983 */ /* 0x010f280000300a00 */
        /* <DEDUP_REMOVED lines=9> */
[----:B------:R-:W-:-:S04]  /*2d740*/  IMAD.WIDE R218, R27, 0x4, R218 ;  /* 0x000000041bda7825 */ /* 0x000fc800078e02da */
[----:B------:R-:W-:-:S04]  /*2d750*/  IMAD.WIDE R104, R27, 0x4, R104 ;  /* 0x000000041b687825 */ /* 0x000fc800078e0268 */
[----:B--2---:R-:W-:-:S04]  /*2d760*/  IMAD.WIDE R198, R27, 0x4, R198 ;  /* 0x000000041bc67825 */ /* 0x004fc800078e02c6 */
[----:B---3--:R-:W-:-:S04]  /*2d770*/  IMAD.WIDE R64, R27, 0x4, R64 ;  /* 0x000000041b407825 */ /* 0x008fc800078e0240 */
[----:B----4-:R-:W-:-:S05]  /*2d780*/  IMAD.WIDE R100, R27, 0x4, R100 ;  /* 0x000000041b647825 */ /* 0x010fca00078e0264 */
[----:B------:R1:W-:Y:S04]  /*2d790*/  STL.64 [R1+0x4bc0], R100 ;  /* 0x004bc06401007387 */ /* 0x0003e80000100a00 */
[----:B-1----:R-:W2:Y:S04]  /*2d7a0*/  LDL.LU.64 R100, [R1+0x2fc0] ;  /* 0x002fc00001647983 */ /* 0x002ea80000300a00 */
[----:B------:R1:W-:Y:S02]  /*2d7b0*/  STL.64 [R1+0x4bd0], R72 ;  /* 0x004bd04801007387 */ /* 0x0003e40000100a00 */
[----:B-1----:R-:W-:-:S04]  /*2d7c0*/  IMAD.WIDE R72, R27, 0x4, R66 ;  /* 0x000000041b487825 */ /* 0x002fc800078e0242 */
[C---:B------:R-:W-:Y:S01]  /*2d7d0*/  IMAD.WIDE R66, R27.reuse, 0x4, R56 ;  /* 0x000000041b427825 */ /* 0x040fe200078e0238 */
[----:B------:R1:W-:Y:S03]  /*2d7e0*/  STL.64 [R1+0x4be0], R72 ;  /* 0x004be04801007387 */ /* 0x0003e60000100a00 */
[C---:B------:R-:W-:Y:S01]  /*2d7f0*/  IMAD.WIDE R56, R27.reuse, 0x4, R80 ;  /* 0x000000041b387825 */ /* 0x040fe200078e0250 */
[----:B-1----:R-:W3:Y:S04]  /*2d800*/  LDL.LU.64 R72, [R1+0x2fb8] ;  /* 0x002fb80001487983 */ /* 0x002ee80000300a00 */
[----:B------:R1:W-:Y:S04]  /*2d810*/  STL.64 [R1+0x4bf0], R66 ;  /* 0x004bf04201007387 */ /* 0x0003e80000100a00 */
[----:B-1----:R-:W4:Y:S04]  /*2d820*/  LDL.LU.64 R66, [R1+0x2fb0] ;  /* 0x002fb00001427983 */ /* 0x002f280000300a00 */
[----:B------:R1:W-:Y:S04]  /*2d830*/  STL.64 [R1+0x4c00], R56 ;  /* 0x004c003801007387 */ /* 0x0003e80000100a00 */
[----:B-1----:R-:W2:Y:S04]  /*2d840*/  LDL.LU.64 R56, [R1+0x2fa8] ;  /* 0x002fa80001387983 */ /* 0x002ea80000300a00 */
[----:B------:R-:W2:Y:S04]  /*2d850*/  LDL.LU.64 R80, [R1+0x2fa0] ;  /* 0x002fa00001507983 */ /* 0x000ea80000300a00 */
[----:B------:R1:W-:Y:S04]  /*2d860*/  STL.64 [R1+0x4c10], R218 ;  /* 0x004c10da01007387 */ /* 0x0003e80000100a00 */
[----:B-1----:R-:W2:Y:S04]  /*2d870*/  LDL.LU.64 R218, [R1+0x2f80] ;  /* 0x002f800001da7983 */ /* 0x002ea80000300a00 */
[----:B------:R1:W-:Y:S04]  /*2d880*/  STL.64 [R1+0x4c20], R198 ;  /* 0x004c20c601007387 */ /* 0x0003e80000100a00 */
[----:B-1----:R-:W2:Y:S04]  /*2d890*/  LDL.LU.64 R198, [R1+0x2f78] ;  /* 0x002f780001c67983 */ /* 0x002ea80000300a00 */
        /* <DEDUP_REMOVED lines=9> */
[----:B-1----:R-:W2:Y:S04]  /*2d930*/  LDL.LU.64 R12, [R1+0x2ec8] ;  /* 0x002ec800010c7983 */ /* 0x002ea80000300a00 */
[----:B------:R-:W2:Y:S04]  /*2d940*/  LDL.LU.64 R160, [R1+0x2e88] ;  /* 0x002e880001a07983 */ /* 0x000ea80000300a00 */
[----:B------:R1:W-:Y:S04]  /*2d950*/  STL.64 [R1+0x4c78], R104 ;  /* 0x004c786801007387 */ /* 0x0003e80000100a00 */
[----:B-1----:R-:W2:Y:S01]  /*2d960*/  LDL.LU.64 R104, [R1+0x5ec8] ;  /* 0x005ec80001687983 */ /* 0x002ea20000300a00 */
[----:B------:R-:W-:-:S04]  /*2d970*/  IMAD.WIDE R108, R27, 0x4, R108 ;  /* 0x000000041b6c7825 */ /* 0x000fc800078e026c */
[C---:B------:R-:W-:Y:S01]  /*2d980*/  IMAD.WIDE R214, R27.reuse, 0x4, R214 ;  /* 0x000000041bd67825 */ /* 0x040fe200078e02d6 */
[----:B------:R1:W-:Y:S03]  /*2d990*/  STL.64 [R1+0x4c80], R108 ;  /* 0x004c806c01007387 */ /* 0x0003e60000100a00 */
[C---:B------:R-:W-:Y:S01]  /*2d9a0*/  IMAD.WIDE R36, R27.reuse, 0x4, R36 ;  /* 0x000000041b247825 */ /* 0x040fe200078e0224 */
[----:B------:R-:W-:Y:S03]  /*2d9b0*/  STL.64 [R1+0x4c88], R214 ;  /* 0x004c88d601007387 */ /* 0x000fe60000100a00 */
[----:B-1----:R-:W-:-:S05]  /*2d9c0*/  IMAD.WIDE R108, R27, 0x4, R106 ;  /* 0x000000041b6c7825 */ /* 0x002fca00078e026a */
[----:B------:R-:W-:Y:S04]  /*2d9d0*/  STL.64 [R1+0x4c98], R108 ;  /* 0x004c986c01007387 */ /* 0x000fe80000100a00 */
[----:B------:R1:W-:Y:S02]  /*2d9e0*/  STL.64 [R1+0x4ca8], R36 ;  /* 0x004ca82401007387 */ /* 0x0003e40000100a00 */
[----:B-1----:R-:W-:-:S04]  /*2d9f0*/  IMAD.WIDE R36, R27, 0x4, R102 ;  /* 0x000000041b247825 */ /* 0x002fc800078e0266 */
[----:B------:R-:W-:-:S04]  /*2da00*/  IMAD.WIDE R10, R27, 0x4, R10 ;  /* 0x000000041b0a7825 */ /* 0x000fc800078e020a */
[----:B---3--:R-:W-:-:S04]  /*2da10*/  IMAD.WIDE R72, R27, 0x4, R72 ;  /* 0x000000041b487825 */ /* 0x008fc800078e0248 */
[----:B--2---:R-:W-:-:S04]  /*2da20*/  IMAD.WIDE R106, R27, 0x4, R104 ;  /* 0x000000041b6a7825 */ /* 0x004fc800078e0268 */
[C---:B------:R-:W-:Y:S01]  /*2da30*/  IMAD.WIDE R104, R27.reuse, 0x4, R70 ;  /* 0x000000041b687825 */ /* 0x040fe200078e0246 */
[----:B------:R-:W-:Y:S03]  /*2da40*/  STL.64 [R1+0x4cb8], R106 ;  /* 0x004cb86a01007387 */ /* 0x000fe60000100a00 */
[C---:B------:R-:W-:Y:S01]  /*2da50*/  IMAD.WIDE R70, R27.reuse, 0x4, R88 ;  /* 0x000000041b467825 */ /* 0x040fe200078e0258 */
[----:B------:R1:W-:Y:S04]  /*2da60*/  STL.64 [R1+0x4cc8], R104 ;  /* 0x004cc86801007387 */ /* 0x0003e80000100a00 */
[----:B-1----:R-:W2:Y:S04]  /*2da70*/  LDL.LU.64 R104, [R1+0x2e48] ;  /* 0x002e480001687983 */ /* 0x002ea80000300a00 */
[----:B------:R1:W-:Y:S04]  /*2da80*/  STL.64 [R1+0x4cd8], R36 ;  /* 0x004cd82401007387 */ /* 0x0003e80000100a00 */
[----:B------:R3:W-:Y:S01]  /*2da90*/  STL.64 [R1+0x4ce8], R70 ;  /* 0x004ce84601007387 */ /* 0x0007e20000100a00 */
[----:B-1----:R-:W-:-:S03]  /*2daa0*/  IMAD.WIDE R36, R27, 0x4, R100 ;  /* 0x000000041b247825 */ /* 0x002fc600078e0264 */
[----:B---3--:R-:W3:Y:S04]  /*2dab0*/  LDL.LU.64 R70, [R1+0x2e08] ;  /* 0x002e080001467983 */ /* 0x008ee80000300a00 */
[----:B------:R-:W3:Y:S04]  /*2dac0*/  LDL.LU.64 R102, [R1+0x2dc8] ;  /* 0x002dc80001667983 */ /* 0x000ee80000300a00 */
[----:B------:R4:W-:Y:S04]  /*2dad0*/  STL.64 [R1+0x4cf8], R36 ;  /* 0x004cf82401007387 */ /* 0x0009e80000100a00 */
[----:B------:R-:W3:Y:S04]  /*2dae0*/  LDL.LU.64 R88, [R1+0x29d8] ;  /* 0x0029d80001587983 */ /* 0x000ee80000300a00 */
[----:B------:R-:W3:Y:S01]  /*2daf0*/  LDL.LU.64 R100, [R1+0x2950] ;  /* 0x0029500001647983 */ /* 0x000ee20000300a00 */
[----:B----4-:R-:W-:-:S03]  /*2db00*/  IMAD.WIDE R36, R27, 0x4, R66 ;  /* 0x000000041b247825 */ /* 0x010fc600078e0242 */
[----:B------:R-:W-:Y:S01]  /*2db10*/  STL.64 [R1+0x4d08], R72 ;  /* 0x004d084801007387 */ /* 0x000fe20000100a00 */
[----:B------:R-:W-:-:S03]  /*2db20*/  IMAD.WIDE R66, R27, 0x4, R56 ;  /* 0x000000041b427825 */ /* 0x000fc600078e0238 */
[----:B------:R1:W-:Y:S01]  /*2db30*/  STL.64 [R1+0x4d18], R36 ;  /* 0x004d182401007387 */ /* 0x0003e20000100a00 */
[----:B------:R-:W-:-:S03]  /*2db40*/  IMAD.WIDE R56, R27, 0x4, R80 ;  /* 0x000000041b387825 */ /* 0x000fc600078e0250 */
[----:B------:R-:W-:Y:S04]  /*2db50*/  STL.64 [R1+0x4d28], R66 ;  /* 0x004d284201007387 */ /* 0x000fe80000100a00 */
[----:B------:R4:W-:Y:S01]  /*2db60*/  STL.64 [R1+0x4d40], R56 ;  /* 0x004d403801007387 */ /* 0x0009e20000100a00 */
[----:B-1----:R-:W-:-:S05]  /*2db70*/  IMAD.WIDE R36, R27, 0x4, R68 ;  /* 0x000000041b247825 */ /* 0x002fca00078e0244 */
[----:B------:R1:W-:Y:S01]  /*2db80*/  STL.64 [R1+0x4d58], R36 ;  /* 0x004d582401007387 */ /* 0x0003e20000100a00 */
[----:B----4-:R-:W-:-:S03]  /*2db90*/  IMAD.WIDE R56, R27, 0x4, R60 ;  /* 0x000000041b387825 */ /* 0x010fc600078e023c */
        /* <DEDUP_REMOVED lines=8> */
[----:B------:R-:W4:Y:S01]  /*2dc20*/  LDL.LU.64 R108, [R1+0x2f60] ;  /* 0x002f6000016c7983 */ /* 0x000f220000300a00 */
[----:B-1----:R-:W-:-:S04]  /*2dc30*/  IMAD.WIDE R36, R27, 0x4, R196 ;  /* 0x000000041b247825 */ /* 0x002fc800078e02c4 */
[----:B------:R-:W-:-:S04]  /*2dc40*/  IMAD.WIDE R10, R27, 0x4, R64 ;  /* 0x000000041b0a7825 */ /* 0x000fc800078e0240 */
[C---:B------:R-:W-:Y:S01]  /*2dc50*/  IMAD.WIDE R12, R27.reuse, 0x4, R12 ;  /* 0x000000041b0c7825 */ /* 0x040fe200078e020c */
[----:B------:R1:W-:Y:S04]  /*2dc60*/  STL.64 [R1+0x4dd0], R10 ;  /* 0x004dd00a01007387 */ /* 0x0003e80000100a00 */
[----:B------:R1:W-:Y:S02]  /*2dc70*/  STL.64 [R1+0x4de8], R36 ;  /* 0x004de82401007387 */ /* 0x0003e40000100a00 */
[C---:B-1----:R-:W-:Y:S02]  /*2dc80*/  IMAD.WIDE R10, R27.reuse, 0x4, R160 ;  /* 0x000000041b0a7825 */ /* 0x042fe400078e02a0 */
[----:B------:R-:W4:Y:S04]  /*2dc90*/  LDL.LU.64 R36, [R1+0x2f38] ;  /* 0x002f380001247983 */ /* 0x000f280000300a00 */
[----:B------:R-:W-:Y:S04]  /*2dca0*/  STL.64 [R1+0x4e00], R12 ;  /* 0x004e000c01007387 */ /* 0x000fe80000100a00 */
[----:B------:R-:W4:Y:S04]  /*2dcb0*/  LDL.LU.64 R72, [R1+0x2f00] ;  /* 0x002f000001487983 */ /* 0x000f280000300a00 */
        /* <DEDUP_REMOVED lines=8> */
[----:B------:R-:W4:Y:S01]  /*2dd40*/  LDL.LU.64 R218, [R1+0x2f30] ;  /* 0x002f300001da7983 */ /* 0x000f220000300a00 */
[----:B------:R-:W-:-:S04]  /*2dd50*/  IMAD.WIDE R162, R27, 0x4, R162 ;  /* 0x000000041ba27825 */ /* 0x000fc800078e02a2 */
[----:B------:R-:W-:-:S04]  /*2dd60*/  IMAD.WIDE R204, R27, 0x4, R204 ;  /* 0x000000041bcc7825 */ /* 0x000fc800078e02cc */
[----:B--2---:R-:W-:-:S05]  /*2dd70*/  IMAD.WIDE R64, R27, 0x4, R104 ;  /* 0x000000041b407825 */ /* 0x004fca00078e0268 */
[----:B------:R1:W-:Y:S01]  /*2dd80*/  STL.64 [R1+0x4e30], R64 ;  /* 0x004e304001007387 */ /* 0x0003e20000100a00 */
[----:B---3--:R-:W-:-:S04]  /*2dd90*/  IMAD.WIDE R12, R27, 0x4, R70 ;  /* 0x000000041b0c7825 */ /* 0x008fc800078e0246 */
[C---:B------:R-:W-:Y:S01]  /*2dda0*/  IMAD.WIDE R70, R27.reuse, 0x4, R102 ;  /* 0x000000041b467825 */ /* 0x040fe200078e0266 */
[----:B------:R2:W-:Y:S04]  /*2ddb0*/  STL.64 [R1+0x4e48], R12 ;  /* 0x004e480c01007387 */ /* 0x0005e80000100a00 */
[----:B------:R-:W-:Y:S01]  /*2ddc0*/  STL.64 [R1+0x4e60], R70 ;  /* 0x004e604601007387 */ /* 0x000fe20000100a00 */
[----:B-1----:R-:W-:-:S03]  /*2ddd0*/  IMAD.WIDE R64, R27, 0x4, R88 ;  /* 0x000000041b407825 */ /* 0x002fc600078e0258 */
[----:B------:R-:W3:Y:S01]  /*2dde0*/  LDL.LU.64 R198, [R1+0x2ef8] ;  /* 0x002ef80001c67983 */ /* 0x000ee20000300a00 */
[----:B--2---:R-:W-:-:S03]  /*2ddf0*/  IMAD.WIDE R12, R27, 0x4, R100 ;  /* 0x000000041b0c7825 */ /* 0x004fc600078e0264 */
[----:B------:R1:W-:Y:S04]  /*2de00*/  STL.64 [R1+0x4e78], R64 ;  /* 0x004e784001007387 */ /* 0x0003e80000100a00 */
[----:B-1----:R-:W2:Y:S04]  /*2de10*/  LDL.LU.64 R64, [R1+0x2eb8] ;  /* 0x002eb80001407983 */ /* 0x002ea80000300a00 */
[----:B------:R1:W-:Y:S04]  /*2de20*/  STL.64 [R1+0x4e90], R12 ;  /* 0x004e900c01007387 */ /* 0x0003e80000100a00 */
[----:B------:R-:W2:Y:S04]  /*2de30*/  LDL.LU.64 R196, [R1+0x2e78] ;  /* 0x002e780001c47983 */ /* 0x000ea80000300a00 */
[----:B-1----:R-:W2:Y:S04]  /*2de40*/  LDL.LU.64 R12, [R1+0x2e38] ;  /* 0x002e3800010c7983 */ /* 0x002ea80000300a00 */
[----:B------:R-:W2:Y:S04]  /*2de50*/  LDL.LU.64 R104, [R1+0x2df8] ;  /* 0x002df80001687983 */ /* 0x000ea80000300a00 */
[----:B------:R-:W2:Y:S01]  /*2de60*/  LDL.LU.64 R70, [R1+0x2a40] ;  /* 0x002a400001467983 */ /* 0x000ea20000300a00 */
[----:B------:R-:W-:-:S03]  /*2de70*/  IMAD.WIDE R214, R27, 0x4, R214 ;  /* 0x000000041bd67825 */ /* 0x000fc600078e02d6 */
[----:B------:R-:W2:Y:S04]  /*2de80*/  LDL.LU.64 R102, [R1+0x29b8] ;  /* 0x0029b80001667983 */ /* 0x000ea80000300a00 */
[----:B------:R-:W2:Y:S01]  /*2de90*/  LDL.LU.64 R88, [R1+0x2930] ;  /* 0x0029300001587983 */ /* 0x000ea20000300a00 */
[----:B----4-:R-:W-:-:S03]  /*2dea0*/  IMAD.WIDE R106, R27, 0x4, R106 ;  /* 0x000000041b6a7825 */ /* 0x010fc600078e026a */
[----:B------:R-:W4:Y:S04]  /*2deb0*/  LDL.LU.64 R100, [R1+0x2ef0] ;  /* 0x002ef00001647983 */ /* 0x000f280000300a00 */
[----:B------:R1:W-:Y:S01]  /*2dec0*/  STL.64 [R1+0x4ea8], R214 ;  /* 0x004ea8d601007387 */ /* 0x0003e20000100a00 */
[----:B------:R-:W-:-:S03]  /*2ded0*/  IMAD.WIDE R108, R27, 0x4, R108 ;  /* 0x000000041b6c7825 */ /* 0x000fc600078e026c */
[----:B-1----:R-:W4:Y:S04]  /*2dee0*/  LDL.LU.64 R214, [R1+0x5ec0] ;  /* 0x005ec00001d67983 */ /* 0x002f280000300a00 */
[----:B------:R1:W-:Y:S04]  /*2def0*/  STL.64 [R1+0x4ec0], R106 ;  /* 0x004ec06a01007387 */ /* 0x0003e80000100a00 */
[----:B-1----:R-:W4:Y:S04]  /*2df00*/  LDL.LU.64 R106, [R1+0x5eb8] ;  /* 0x005eb800016a7983 */ /* 0x002f280000300a00 */
[----:B------:R1:W-:Y:S01]  /*2df10*/  STL.64 [R1+0x4ed8], R108 ;  /* 0x004ed86c01007387 */ /* 0x0003e20000100a00 */
[----:B------:R-:W-:-:S04]  /*2df20*/  IMAD.WIDE R36, R27, 0x4, R36 ;  /* 0x000000041b247825 */ /* 0x000fc800078e0224 */
[C---:B-1----:R-:W-:Y:S02]  /*2df30*/  IMAD.WIDE R108, R27.reuse, 0x4, R210 ;  /* 0x000000041b6c7825 */ /* 0x042fe400078e02d2 */
[----:B------:R-:W4:Y:S04]  /*2df40*/  LDL.LU.64 R210, [R1+0x5eb0] ;  /* 0x005eb00001d27983 */ /* 0x000f280000300a00 */
[----:B------:R1:W-:Y:S01]  /*2df50*/  STL.64 [R1+0x4ef0], R108 ;  /* 0x004ef06c01007387 */ /* 0x0003e20000100a00 */
[----:B------:R-:W-:-:S04]  /*2df60*/  IMAD.WIDE R72, R27, 0x4, R72 ;  /* 0x000000041b487825 */ /* 0x000fc800078e0248 */
[C---:B------:R-:W-:Y:S01]  /*2df70*/  IMAD.WIDE R66, R27.reuse, 0x4, R66 ;  /* 0x000000041b427825 */ /* 0x040fe200078e0242 */
[----:B-1----:R-:W4:Y:S04]  /*2df80*/  LDL.LU.64 R108, [R1+0x2eb0] ;  /* 0x002eb000016c7983 */ /* 0x002f280000300a00 */
[----:B------:R1:W-:Y:S01]  /*2df90*/  STL.64 [R1+0x4f08], R162 ;  /* 0x004f08a201007387 */ /* 0x0003e20000100a00 */
[----:B------:R-:W-:-:S04]  /*2dfa0*/  IMAD.WIDE R56, R27, 0x4, R56 ;  /* 0x000000041b387825 */ /* 0x000fc800078e0238 */
[C---:B------:R-:W-:Y:S01]  /*2dfb0*/  IMAD.WIDE R80, R27.reuse, 0x4, R80 ;  /* 0x000000041b507825 */ /* 0x040fe200078e0250 */
        /* <DEDUP_REMOVED lines=25> */
[----:B------:R-:W-:-:S03]  /*2e150*/  IMAD.WIDE R24, R27, 0x4, R24 ;  /* 0x000000041b187825 */ /* 0x000fc600078e0218 */
[----:B-1----:R-:W4:Y:S04]  /*2e160*/  LDL.LU.64 R60, [R1+0x5e60] ;  /* 0x005e6000013c7983 */ /* 0x002f280000300a00 */
[----:B------:R1:W-:Y:S04]  /*2e170*/  STL.64 [R1+0x4ff8], R160 ;  /* 0x004ff8a001007387 */ /* 0x0003e80000100a00 */
[----:B-1----:R-:W4:Y:S04]  /*2e180*/  LDL.LU.64 R160, [R1+0x5e58] ;  /* 0x005e580001a07983 */ /* 0x002f280000300a00 */
[----:B------:R1:W-:Y:S01]  /*2e190*/  STL.64 [R1+0x5020], R218 ;  /* 0x005020da01007387 */ /* 0x0003e20000100a00 */
[----:B---3--:R-:W-:-:S03]  /*2e1a0*/  IMAD.WIDE R198, R27, 0x4, R198 ;  /* 0x000000041bc67825 */ /* 0x008fc600078e02c6 */
[----:B-1----:R-:W3:Y:S01]  /*2e1b0*/  LDL.LU.64 R218, [R1+0x5e50] ;  /* 0x005e500001da7983 */ /* 0x002ee20000300a00 */
[----:B--2---:R-:W-:-:S04]  /*2e1c0*/  IMAD.WIDE R64, R27, 0x4, R64 ;  /* 0x000000041b407825 */ /* 0x004fc800078e0240 */
[----:B------:R-:W-:-:S04]  /*2e1d0*/  IMAD.WIDE R196, R27, 0x4, R196 ;  /* 0x000000041bc47825 */ /* 0x000fc800078e02c4 */
[----:B------:R-:W-:-:S04]  /*2e1e0*/  IMAD.WIDE R12, R27, 0x4, R12 ;  /* 0x000000041b0c7825 */ /* 0x000fc800078e020c */
[----:B------:R-:W-:-:S04]  /*2e1f0*/  IMAD.WIDE R104, R27, 0x4, R104 ;  /* 0x000000041b687825 */ /* 0x000fc800078e0268 */
[----:B------:R-:W-:-:S04]  /*2e200*/  IMAD.WIDE R70, R27, 0x4, R70 ;  /* 0x000000041b467825 */ /* 0x000fc800078e0246 */
[----:B------:R-:W-:-:S04]  /*2e210*/  IMAD.WIDE R102, R27, 0x4, R102 ;  /* 0x000000041b667825 */ /* 0x000fc800078e0266 */
[----:B------:R-:W-:-:S04]  /*2e220*/  IMAD.WIDE R88, R27, 0x4, R88 ;  /* 0x000000041b587825 */ /* 0x000fc800078e0258 */
[----:B----4-:R-:W-:-:S04]  /*2e230*/  IMAD.WIDE R100, R27, 0x4, R100 ;  /* 0x000000041b647825 */ /* 0x010fc800078e0264 */
[----:B------:R-:W-:-:S04]  /*2e240*/  IMAD.WIDE R98, R27, 0x4, R98 ;  /* 0x000000041b627825 */ /* 0x000fc800078e0262 */
[----:B------:R-:W-:-:S04]  /*2e250*/  IMAD.WIDE R96, R27, 0x4, R96 ;  /* 0x000000041b607825 */ /* 0x000fc800078e0260 */
[----:B------:R-:W-:-:S04]  /*2e260*/  IMAD.WIDE R66, R27, 0x4, R66 ;  /* 0x000000041b427825 */ /* 0x000fc800078e0242 */
[----:B------:R-:W-:-:S05]  /*2e270*/  IMAD.WIDE R80, R27, 0x4, R80 ;  /* 0x000000041b507825 */ /* 0x000fca00078e0250 */
[----:B------:R1:W-:Y:S04]  /*2e280*/  STL.64 [R1+0x5038], R80 ;  /* 0x0050385001007387 */ /* 0x0003e80000100a00 */
[----:B-1----:R-:W2:Y:S04]  /*2e290*/  LDL.LU.64 R80, [R1+0x5e48] ;  /* 0x005e480001507983 */ /* 0x002ea80000300a00 */
[----:B------:R1:W-:Y:S04]  /*2e2a0*/  STL.64 [R1+0x5050], R18 ;  /* 0x0050501201007387 */ /* 0x0003e80000100a00 */
[----:B-1----:R-:W4:Y:S04]  /*2e2b0*/  LDL.LU.64 R18, [R1+0x5e40] ;  /* 0x005e400001127983 */ /* 0x002f280000300a00 */
        /* <DEDUP_REMOVED lines=33> */
[----:B------:R-:W-:-:S04]  /*2e4d0*/  IMAD.WIDE R152, R27, 0x4, R152 ;  /* 0x000000041b987825 */ /* 0x000fc800078e0298 */
[----:B------:R-:W-:-:S04]  /*2e4e0*/  IMAD.WIDE R38, R27, 0x4, R38 ;  /* 0x000000041b267825 */ /* 0x000fc800078e0226 */
[C---:B--2---:R-:W-:Y:S02]  /*2e4f0*/  IMAD.WIDE R108, R27.reuse, 0x4, R96 ;  /* 0x000000041b6c7825 */ /* 0x044fe400078e0260 */
[----:B------:R-:W2:Y:S04]  /*2e500*/  LDL.LU.64 R96, [R1+0x5dc8] ;  /* 0x005dc80001607983 */ /* 0x000ea80000300a00 */
[----:B------:R1:W-:Y:S02]  /*2e510*/  STL.64 [R1+0x5208], R108 ;  /* 0x0052086c01007387 */ /* 0x0003e40000100a00 */
[C---:B-1----:R-:W-:Y:S02]  /*2e520*/  IMAD.WIDE R108, R27.reuse, 0x4, R66 ;  /* 0x000000041b6c7825 */ /* 0x042fe400078e0242 */
[----:B------:R-:W2:Y:S04]  /*2e530*/  LDL.LU.64 R66, [R1+0x5dc0] ;  /* 0x005dc00001427983 */ /* 0x000ea80000300a00 */
[----:B------:R-:W-:Y:S04]  /*2e540*/  STL.64 [R1+0x51d8], R248 ;  /* 0x0051d8f801007387 */ /* 0x000fe80000100a00 */
        /* <DEDUP_REMOVED lines=26> */
[----:B------:R-:W3:Y:S04]  /*2e6f0*/  LDL.LU.64 R2, [R1+0x5d78] ;  /* 0x005d780001027983 */ /* 0x000ee80000300a00 */
[----:B------:R1:W-:Y:S02]  /*2e700*/  STL.64 [R1+0x5310], R108 ;  /* 0x0053106c01007387 */ /* 0x0003e40000100a00 */
[C---:B-1----:R-:W-:Y:S02]  /*2e710*/  IMAD.WIDE R108, R27.reuse, 0x4, R106 ;  /* 0x000000041b6c7825 */ /* 0x042fe400078e026a */
[----:B------:R-:W3:Y:S04]  /*2e720*/  LDL.LU.64 R106, [R1+0x28d0] ;  /* 0x0028d000016a7983 */ /* 0x000ee80000300a00 */
[----:B------:R-:W-:Y:S04]  /*2e730*/  STL.64 [R1+0x52e0], R180 ;  /* 0x0052e0b401007387 */ /* 0x000fe80000100a00 */
[----:B------:R1:W-:Y:S02]  /*2e740*/  STL.64 [R1+0x5338], R108 ;  /* 0x0053386c01007387 */ /* 0x0003e40000100a00 */
[----:B-1----:R-:W-:-:S02]  /*2e750*/  IMAD.WIDE R108, R27, 0x4, R62 ;  /* 0x000000041b6c7825 */ /* 0x002fc400078e023e */
[----:B------:R-:W3:Y:S04]  /*2e760*/  LDL.LU.64 R62, [R1+0x5d70] ;  /* 0x005d7000013e7983 */ /* 0x000ee80000300a00 */
[----:B------:R1:W-:Y:S02]  /*2e770*/  STL.64 [R1+0x5350], R108 ;  /* 0x0053506c01007387 */ /* 0x0003e40000100a00 */
[C---:B-1----:R-:W-:Y:S02]  /*2e780*/  IMAD.WIDE R108, R27.reuse, 0x4, R58 ;  /* 0x000000041b6c7825 */ /* 0x042fe400078e023a */
[----:B------:R-:W3:Y:S04]  /*2e790*/  LDL.LU.64 R58, [R1+0x5d68] ;  /* 0x005d6800013a7983 */ /* 0x000ee80000300a00 */
        /* <DEDUP_REMOVED lines=27> */
[----:B-1----:R-:W-:-:S04]  /*2e950*/  IMAD.WIDE R108, R27, 0x4, R14 ;  /* 0x000000041b6c7825 */ /* 0x002fc800078e020e */
[C---:B------:R-:W-:Y:S01]  /*2e960*/  IMAD.WIDE R14, R27.reuse, 0x4, R168 ;  /* 0x000000041b0e7825 */ /* 0x040fe200078e02a8 */
[----:B------:R-:W-:Y:S04]  /*2e970*/  STL.64 [R1+0x5458], R108 ;  /* 0x0054586c01007387 */ /* 0x000fe80000100a00 */
[----:B------:R1:W-:Y:S04]  /*2e980*/  STL.64 [R1+0x5470], R14 ;  /* 0x0054700e01007387 */ /* 0x0003e80000100a00 */
[----:B-1----:R-:W3:Y:S04]  /*2e990*/  LDL.LU.64 R14, [R1+0x2d48] ;  /* 0x002d4800010e7983 */ /* 0x002ee80000300a00 */
[----:B------:R-:W3:Y:S04]  /*2e9a0*/  LDL.LU.64 R168, [R1+0x2d40] ;  /* 0x002d400001a87983 */ /* 0x000ee80000300a00 */
[----:B------:R1:W-:Y:S04]  /*2e9b0*/  STL.64 [R1+0x54a0], R38 ;  /* 0x0054a02601007387 */ /* 0x0003e80000100a00 */
[----:B-1----:R-:W3:Y:S01]  /*2e9c0*/  LDL.LU.64 R38, [R1+0x2d38] ;  /* 0x002d380001267983 */ /* 0x002ee20000300a00 */
[----:B------:R-:W-:-:S04]  /*2e9d0*/  IMAD.WIDE R144, R27, 0x4, R144 ;  /* 0x000000041b907825 */ /* 0x000fc800078e0290 */
[C---:B------:R-:W-:Y:S01]  /*2e9e0*/  IMAD.WIDE R42, R27.reuse, 0x4, R42 ;  /* 0x000000041b2a7825 */ /* 0x040fe200078e022a */
[----:B------:R-:W-:Y:S03]  /*2e9f0*/  STL.64 [R1+0x5488], R144 ;  /* 0x0054889001007387 */ /* 0x000fe60000100a00 */
[C---:B------:R-:W-:Y:S01]  /*2ea00*/  IMAD.WIDE R40, R27.reuse, 0x4, R40 ;  /* 0x000000041b287825 */ /* 0x040fe200078e0228 */
[----:B------:R1:W-:Y:S03]  /*2ea10*/  STL.64 [R1+0x54d0], R42 ;  /* 0x0054d02a01007387 */ /* 0x0003e60000100a00 */
[----:B------:R-:W-:-:S04]  /*2ea20*/  IMAD.WIDE R136, R27, 0x4, R136 ;  /* 0x000000041b887825 */ /* 0x000fc800078e0288 */
[C---:B------:R-:W-:Y:S01]  /*2ea30*/  IMAD.WIDE R128, R27.reuse, 0x4, R128 ;  /* 0x000000041b807825 */ /* 0x040fe200078e0280 */
[----:B-1----:R-:W3:Y:S03]  /*2ea40*/  LDL.LU.64 R42, [R1+0x2d10] ;  /* 0x002d1000012a7983 */ /* 0x002ee60000300a00 */
[C---:B--2---:R-:W-:Y:S01]  /*2ea50*/  IMAD.WIDE R16, R27.reuse, 0x4, R16 ;  /* 0x000000041b107825 */ /* 0x044fe200078e0210 */
[----:B------:R1:W-:Y:S03]  /*2ea60*/  STL.64 [R1+0x54e8], R40 ;  /* 0x0054e82801007387 */ /* 0x0003e60000100a00 */
[----:B----4-:R-:W-:-:S04]  /*2ea70*/  IMAD.WIDE R18, R27, 0x4, R18 ;  /* 0x000000041b127825 */ /* 0x010fc800078e0212 */
[C---:B------:R-:W-:Y:S01]  /*2ea80*/  IMAD.WIDE R20, R27.reuse, 0x4, R20 ;  /* 0x000000041b147825 */ /* 0x040fe200078e0214 */
[----:B-1----:R-:W2:Y:S04]  /*2ea90*/  LDL.LU.64 R40, [R1+0x2d08] ;  /* 0x002d080001287983 */ /* 0x002ea80000300a00 */
[----:B------:R-:W-:Y:S04]  /*2eaa0*/  STL.64 [R1+0x54b8], R136 ;  /* 0x0054b88801007387 */ /* 0x000fe80000100a00 */
[----:B------:R-:W-:Y:S04]  /*2eab0*/  STL.64 [R1+0x5500], R128 ;  /* 0x0055008001007387 */ /* 0x000fe80000100a00 */
[----:B---3--:R1:W-:Y:S01]  /*2eac0*/  LDGSTS.E [R0+0x4ff00], desc[UR76][R106.64], P3 ;  /* 0x4ff000006a007fae */ /* 0x0083e200099a104c */
[----:B------:R-:W-:-:S04]  /*2ead0*/  IMAD.WIDE R86, R27, 0x4, R86 ;  /* 0x000000041b567825 */ /* 0x000fc800078e0256 */
[----:B-1----:R-:W-:-:S05]  /*2eae0*/  IMAD.WIDE R106, R27, 0x4, R106 ;  /* 0x000000041b6a7825 */ /* 0x002fca00078e026a */
[----:B------:R1:W-:Y:S01]  /*2eaf0*/  STL.64 [R1+0x5518], R106 ;  /* 0x0055186a01007387 */ /* 0x0003e20000100a00 */
[----:B------:R-:W-:-:S03]  /*2eb00*/  IMAD.WIDE R82, R27, 0x4, R82 ;  /* 0x000000041b527825 */ /* 0x000fc600078e0252 */
[----:B-1----:R-:W3:Y:S04]  /*2eb10*/  LDL.LU.64 R106, [R1+0x2cd8] ;  /* 0x002cd800016a7983 */ /* 0x002ee80000300a00 */
[----:B------:R-:W4:Y:S04]  /*2eb20*/  LDL.LU.64 R108, [R1+0x2c88] ;  /* 0x002c8800016c7983 */ /* 0x000f280000300a00 */
        /* <DEDUP_REMOVED lines=13> */
[----:B-1----:R-:W3:Y:S01]  /*2ec00*/  LDL.LU.64 R14, [R1+0x5cf8] ;  /* 0x005cf800010e7983 */ /* 0x002ee20000300a00 */
[----:B------:R-:W-:-:S03]  /*2ec10*/  IMAD.WIDE R38, R27, 0x4, R38 ;  /* 0x000000041b267825 */ /* 0x000fc600078e0226 */
        /* <DEDUP_REMOVED lines=13> */
[C---:B--2---:R-:W-:Y:S01]  /*2ecf0*/  IMAD.WIDE R40, R27.reuse, 0x4, R40 ;  /* 0x000000041b287825 */ /* 0x044fe200078e0228 */
        /* <DEDUP_REMOVED lines=14> */
[----:B-1----:R-:W2:Y:S01]  /*2ede0*/  LDL.LU.64 R40, [R1+0x5cb0] ;  /* 0x005cb00001287983 */ /* 0x002ea20000300a00 */
[----:B---3--:R-:W-:-:S05]  /*2edf0*/  IMAD.WIDE R38, R27, 0x4, R38 ;  /* 0x000000041b267825 */ /* 0x008fca00078e0226 */
        /* <DEDUP_REMOVED lines=21> */
[----:B------:R-:W-:-:S04]  /*2ef50*/  IMAD.WIDE R202, R27, 0x4, R202 ;  /* 0x000000041bca7825 */ /* 0x000fc800078e02ca */
[----:B----4-:R-:W-:-:S04]  /*2ef60*/  IMAD.WIDE R108, R27, 0x4, R108 ;  /* 0x000000041b6c7825 */ /* 0x010fc800078e026c */
[----:B--2---:R-:W-:-:S05]  /*2ef70*/  IMAD.WIDE R120, R27, 0x4, R120 ;  /* 0x000000041b787825 */ /* 0x004fca00078e0278 */
        /* <DEDUP_REMOVED lines=14> */
[----:B------:R1:W-:Y:S02]  /*2f060*/  STL.64 [R1+0x4a70], R108 ;  /* 0x004a706c01007387 */ /* 0x0003e40000100a00 */
[----:B-1----:R-:W-:-:S02]  /*2f070*/  IMAD.WIDE R108, R27, 0x4, R234 ;  /* 0x000000041b6c7825 */ /* 0x002fc400078e02ea */
[----:B------:R-:W2:Y:S04]  /*2f080*/  LDL.LU.64 R234, [R1+0x5c38] ;  /* 0x005c380001ea7983 */ /* 0x000ea80000300a00 */
        /* <DEDUP_REMOVED lines=18> */
[----:B------:R2:W-:Y:S01]  /*2f1b0*/  STL.64 [R1+0x4ac8], R108 ;  /* 0x004ac86c01007387 */ /* 0x0005e20000100a00 */
[----:B------:R-:W-:-:S04]  /*2f1c0*/  IMAD.WIDE R88, R27, 0x4, R88 ;  /* 0x000000041b587825 */ /* 0x000fc800078e0258 */
        /* <DEDUP_REMOVED lines=26> */
[C---:B----4-:R-:W-:Y:S02]  /*2f370*/  IMAD.WIDE R108, R27.reuse, 0x4, R168 ;  /* 0x000000041b6c7825 */ /* 0x050fe400078e02a8 */
[----:B------:R-:W4:Y:S04]  /*2f380*/  LDL.LU.64 R168, [R1+0x5bc8] ;  /* 0x005bc80001a87983 */ /* 0x000f280000300a00 */
[----:B------:R1:W-:Y:S02]  /*2f390*/  STL.64 [R1+0x4b48], R108 ;  /* 0x004b486c01007387 */ /* 0x0003e40000100a00 */
[----:B-1----:R-:W-:-:S02]  /*2f3a0*/  IMAD.WIDE R108, R27, 0x4, R120 ;  /* 0x000000041b6c7825 */ /* 0x002fc400078e0278 */
[----:B------:R-:W2:Y:S04]  /*2f3b0*/  LDL.LU.64 R120, [R1+0x5bc0] ;  /* 0x005bc00001787983 */ /* 0x000ea80000300a00 */
[----:B------:R3:W-:Y:S02]  /*2f3c0*/  STL.64 [R1+0x4b58], R108 ;  /* 0x004b586c01007387 */ /* 0x0007e40000100a00 */
[C---:B---3--:R-:W-:Y:S02]  /*2f3d0*/  IMAD.WIDE R108, R27.reuse, 0x4, R106 ;  /* 0x000000041b6c7825 */ /* 0x048fe400078e026a */
[----:B------:R-:W3:Y:S04]  /*2f3e0*/  LDL.LU.64 R106, [R1+0x5bb8] ;  /* 0x005bb800016a7983 */ /* 0x000ee80000300a00 */
        /* <DEDUP_REMOVED lines=112> */
[----:B------:R-:W-:Y:S04]  /*2faf0*/  STL.64 [R1+0x4dc8], R186 ;  /* 0x004dc8ba01007387 */ /* 0x000fe80000100a00 */
        /* <DEDUP_REMOVED lines=10> */
[----:B------:R3:W-:Y:S01]  /*2fba0*/  STL.64 [R1+0x4ea0], R206 ;  /* 0x004ea0ce01007387 */ /* 0x0007e20000100a00 */
[----:B-1----:R-:W-:-:S04]  /*2fbb0*/  IMAD.WIDE R204, R27, 0x4, R208 ;  /* 0x000000041bcc7825 */ /* 0x002fc800078e02d0 */
[C---:B------:R-:W-:Y:S01]  /*2fbc0*/  IMAD.WIDE R208, R27.reuse, 0x4, R210 ;  /* 0x000000041bd07825 */ /* 0x040fe200078e02d2 */
[----:B------:R1:W-:Y:S03]  /*2fbd0*/  STL.64 [R1+0x4eb8], R204 ;  /* 0x004eb8cc01007387 */ /* 0x0003e60000100a00 */
[C---:B---3--:R-:W-:Y:S01]  /*2fbe0*/  IMAD.WIDE R206, R27.reuse, 0x4, R212 ;  /* 0x000000041bce7825 */ /* 0x048fe200078e02d4 */
[----:B------:R3:W-:Y:S04]  /*2fbf0*/  STL.64 [R1+0x4ee8], R208 ;  /* 0x004ee8d001007387 */ /* 0x0007e80000100a00 */
[----:B------:R-:W-:Y:S01]  /*2fc00*/  STL.64 [R1+0x4ed0], R178 ;  /* 0x004ed0b201007387 */ /* 0x000fe20000100a00 */
[----:B-1----:R-:W-:-:S03]  /*2fc10*/  IMAD.WIDE R204, R27, 0x4, R214 ;  /* 0x000000041bcc7825 */ /* 0x002fc600078e02d6 */
[----:B------:R1:W-:Y:S04]  /*2fc20*/  STL.64 [R1+0x4f00], R206 ;  /* 0x004f00ce01007387 */ /* 0x0003e80000100a00 */
[----:B------:R4:W-:Y:S01]  /*2fc30*/  STL.64 [R1+0x4f28], R204 ;  /* 0x004f28cc01007387 */ /* 0x0009e20000100a00 */
[----:B---3--:R-:W-:-:S04]  /*2fc40*/  IMAD.WIDE R208, R27, 0x4, R220 ;  /* 0x000000041bd07825 */ /* 0x008fc800078e02dc */
[----:B-1----:R-:W-:-:S04]  /*2fc50*/  IMAD.WIDE R206, R27, 0x4, R216 ;  /* 0x000000041bce7825 */ /* 0x002fc800078e02d8 */
[C---:B----4-:R-:W-:Y:S02]  /*2fc60*/  IMAD.WIDE R204, R27.reuse, 0x4, R242 ;  /* 0x000000041bcc7825 */ /* 0x050fe400078e02f2 */
[----:B------:R-:W3:Y:S04]  /*2fc70*/  LDL.LU.64 R242, [R1+0x28c8] ;  /* 0x0028c80001f27983 */ /* 0x000ee80000300a00 */
[----:B------:R1:W-:Y:S04]  /*2fc80*/  STL.64 [R1+0x4f40], R206 ;  /* 0x004f40ce01007387 */ /* 0x0003e80000100a00 */
[----:B------:R4:W-:Y:S01]  /*2fc90*/  STL.64 [R1+0x4f58], R204 ;  /* 0x004f58cc01007387 */ /* 0x0009e20000100a00 */
[----:B------:R-:W-:-:S03]  /*2fca0*/  IMAD.WIDE R158, R27, 0x4, R158 ;  /* 0x000000041b9e7825 */ /* 0x000fc600078e029e */
[----:B------:R4:W-:Y:S01]  /*2fcb0*/  STL.64 [R1+0x4f70], R208 ;  /* 0x004f70d001007387 */ /* 0x0009e20000100a00 */
[----:B-1----:R-:W-:-:S04]  /*2fcc0*/  IMAD.WIDE R206, R27, 0x4, R222 ;  /* 0x000000041bce7825 */ /* 0x002fc800078e02de */
[C---:B----4-:R-:W-:Y:S01]  /*2fcd0*/  IMAD.WIDE R204, R27.reuse, 0x4, R224 ;  /* 0x000000041bcc7825 */ /* 0x050fe200078e02e0 */
[----:B------:R1:W-:Y:S04]  /*2fce0*/  STL.64 [R1+0x4f88], R206 ;  /* 0x004f88ce01007387 */ /* 0x0003e80000100a00 */
[----:B------:R4:W-:Y:S01]  /*2fcf0*/  STL.64 [R1+0x4f90], R204 ;  /* 0x004f90cc01007387 */ /* 0x0009e20000100a00 */
[----:B------:R-:W-:-:S04]  /*2fd00*/  IMAD.WIDE R208, R27, 0x4, R236 ;  /* 0x000000041bd07825 */ /* 0x000fc800078e02ec */
[----:B-1----:R-:W-:-:S04]  /*2fd10*/  IMAD.WIDE R206, R27, 0x4, R226 ;  /* 0x000000041bce7825 */ /* 0x002fc800078e02e2 */
[C---:B----4-:R-:W-:Y:S01]  /*2fd20*/  IMAD.WIDE R204, R27.reuse, 0x4, R232 ;  /* 0x000000041bcc7825 */ /* 0x050fe200078e02e8 */
[----:B------:R1:W-:Y:S03]  /*2fd30*/  STL.64 [R1+0x4fc0], R206 ;  /* 0x004fc0ce01007387 */ /* 0x0003e60000100a00 */
[C---:B------:R-:W-:Y:S01]  /*2fd40*/  IMAD.WIDE R150, R27.reuse, 0x4, R150 ;  /* 0x000000041b967825 */ /* 0x040fe200078e0296 */
[----:B------:R-:W-:Y:S04]  /*2fd50*/  STL.64 [R1+0x4fa8], R158 ;  /* 0x004fa89e01007387 */ /* 0x000fe80000100a00 */
[----:B------:R4:W-:Y:S01]  /*2fd60*/  STL.64 [R1+0x4fd8], R204 ;  /* 0x004fd8cc01007387 */ /* 0x0009e20000100a00 */
[----:B-1----:R-:W-:-:S03]  /*2fd70*/  IMAD.WIDE R206, R27, 0x4, R238 ;  /* 0x000000041bce7825 */ /* 0x002fc600078e02ee */
[----:B------:R-:W-:Y:S04]  /*2fd80*/  STL.64 [R1+0x5008], R208 ;  /* 0x005008d001007387 */ /* 0x000fe80000100a00 */
[----:B------:R-:W-:Y:S01]  /*2fd90*/  STL.64 [R1+0x4ff0], R150 ;  /* 0x004ff09601007387 */ /* 0x000fe20000100a00 */
[----:B----4-:R-:W-:-:S03]  /*2fda0*/  IMAD.WIDE R204, R27, 0x4, R240 ;  /* 0x000000041bcc7825 */ /* 0x010fc600078e02f0 */
[----:B------:R1:W-:Y:S04]  /*2fdb0*/  STL.64 [R1+0x5018], R206 ;  /* 0x005018ce01007387 */ /* 0x0003e80000100a00 */
[----:B------:R4:W-:Y:S01]  /*2fdc0*/  STL.64 [R1+0x5030], R204 ;  /* 0x005030cc01007387 */ /* 0x0009e20000100a00 */
[----:B-1----:R-:W-:-:S04]  /*2fdd0*/  IMAD.WIDE R206, R27, 0x4, R244 ;  /* 0x000000041bce7825 */ /* 0x002fc800078e02f4 */
[C---:B----4-:R-:W-:Y:S01]  /*2fde0*/  IMAD.WIDE R204, R27.reuse, 0x4, R246 ;  /* 0x000000041bcc7825 */ /* 0x050fe200078e02f6 */
[----:B------:R1:W-:Y:S04]  /*2fdf0*/  STL.64 [R1+0x5048], R206 ;  /* 0x005048ce01007387 */ /* 0x0003e80000100a00 */
[----:B------:R-:W4:Y:S04]  /*2fe00*/  LDL.64 R220, [R1+0x2418] ;  /* 0x0024180001dc7983 */ /* 0x000f280000100a00 */
[----:B------:R1:W-:Y:S04]  /*2fe10*/  STL.64 [R1+0x5060], R204 ;  /* 0x005060cc01007387 */ /* 0x0003e80000100a00 */
[----:B------:R-:W2:Y:S04]  /*2fe20*/  LDL.64 R232, [R1+0x2428] ;  /* 0x0024280001e87983 */ /* 0x000ea80000100a00 */
[----:B------:R-:W2:Y:S04]  /*2fe30*/  LDL.64 R244, [R1+0x2448] ;  /* 0x0024480001f47983 */ /* 0x000ea80000100a00 */
[----:B------:R-:W2:Y:S01]  /*2fe40*/  LDL.64 R246, [R1+0x2450] ;  /* 0x0024500001f67983 */ /* 0x000ea20000100a00 */
[----:B------:R-:W-:-:S03]  /*2fe50*/  IMAD.WIDE R200, R27, 0x4, R200 ;  /* 0x000000041bc87825 */ /* 0x000fc600078e02c8 */
[----:B------:R-:W2:Y:S01]  /*2fe60*/  LDL.64 R236, [R1+0x2460] ;  /* 0x0024600001ec7983 */ /* 0x000ea20000100a00 */
[----:B------:R-:W-:-:S03]  /*2fe70*/  IMAD.WIDE R142, R27, 0x4, R142 ;  /* 0x000000041b8e7825 */ /* 0x000fc600078e028e */
[----:B------:R1:W-:Y:S02]  /*2fe80*/  STL.64 [R1+0x5090], R200 ;  /* 0x005090c801007387 */ /* 0x0003e40000100a00 */
[C---:B-1----:R-:W-:Y:S02]  /*2fe90*/  IMAD.WIDE R206, R27.reuse, 0x4, R228 ;  /* 0x000000041bce7825 */ /* 0x042fe400078e02e4 */
[----:B------:R-:W2:Y:S02]  /*2fea0*/  LDL.64 R238, [R1+0x2488] ;  /* 0x0024880001ee7983 */ /* 0x000ea40000100a00 */
[C---:B------:R-:W-:Y:S02]  /*2feb0*/  IMAD.WIDE R134, R27.reuse, 0x4, R134 ;  /* 0x000000041b867825 */ /* 0x040fe400078e0286 */
[----:B------:R-:W2:Y:S02]  /*2fec0*/  LDL.64 R240, [R1+0x24a0] ;  /* 0x0024a00001f07983 */ /* 0x000ea40000100a00 */
[----:B------:R-:W-:-:S02]  /*2fed0*/  IMAD.WIDE R204, R27, 0x4, R230 ;  /* 0x000000041bcc7825 */ /* 0x000fc400078e02e6 */
[----:B------:R-:W2:Y:S04]  /*2fee0*/  LDL.64 R200, [R1+0x24b0] ;  /* 0x0024b00001c87983 */ /* 0x000ea80000100a00 */
[----:B------:R-:W-:Y:S04]  /*2fef0*/  STL.64 [R1+0x5078], R142 ;  /* 0x0050788e01007387 */ /* 0x000fe80000100a00 */
[----:B------:R-:W-:Y:S04]  /*2ff00*/  STL.64 [R1+0x50c0], R206 ;  /* 0x0050c0ce01007387 */ /* 0x000fe80000100a00 */
[----:B------:R-:W-:Y:S04]  /*2ff10*/  STL.64 [R1+0x50a8], R134 ;  /* 0x0050a88601007387 */ /* 0x000fe80000100a00 */
[----:B------:R1:W-:Y:S04]  /*2ff20*/  STL.64 [R1+0x50d8], R204 ;  /* 0x0050d8cc01007387 */ /* 0x0003e80000100a00 */
[----:B------:R-:W2:Y:S01]  /*2ff30*/  LDL.64 R222, [R1+0x1fe0] ;  /* 0x001fe00001de7983 */ /* 0x000ea20000100a00 */
[----:B------:R-:W-:-:S03]  /*2ff40*/  IMAD.WIDE R126, R27, 0x4, R126 ;  /* 0x000000041b7e7825 */ /* 0x000fc600078e027e */
[----:B---3--:R-:W-:Y:S04]  /*2ff50*/  LDGSTS.E [R0+0x4ff80], desc[UR76][R242.64], P2 ;  /* 0x4ff80000f2007fae */ /* 0x008fe800091a104c */
[----:B------:R-:W0:Y:S01]  /*2ff60*/  LDGDEPBAR ;  /* 0x00000000000079af */ /* 0x000e220000000000 */
[----:B------:R-:W-:Y:S01]  /*2ff70*/  BAR.SYNC.DEFER_BLOCKING 0x0 ;  /* 0x0000000000007b1d */ /* 0x000fe20000010000 */
[----:B-1----:R-:W-:-:S05]  /*2ff80*/  IMAD.WIDE R204, R27, 0x4, R242 ;  /* 0x000000041bcc7825 */ /* 0x002fca00078e02f2 */
[----:B------:R1:W-:Y:S04]  /*2ff90*/  STL.64 [R1+0x5108], R204 ;  /* 0x005108cc01007387 */ /* 0x0003e80000100a00 */
[----:B------:R-:W3:Y:S04]  /*2ffa0*/  LDL.64 R224, [R1+0x19e0] ;  /* 0x0019e00001e07983 */ /* 0x000ee80000100a00 */
[----:B------:R-:W3:Y:S04]  /*2ffb0*/  LDL.64 R226, [R1+0x19d8] ;  /* 0x0019d80001e27983 */ /* 0x000ee80000100a00 */
[----:B------:R-:W3:Y:S04]  /*2ffc0*/  LDL.64 R228, [R1+0x19d0] ;  /* 0x0019d00001e47983 */ /* 0x000ee80000100a00 */
[----:B------:R-:W3:Y:S04]  /*2ffd0*/  LDL.64 R230, [R1+0x19c8] ;  /* 0x0019c80001e67983 */ /* 0x000ee80000100a00 */
[----:B------:R-:W3:Y:S04]  /*2ffe0*/  LDL.64 R242, [R1+0x19c0] ;  /* 0x0019c00001f27983 */ /* 0x000ee80000100a00 */
[----:B------:R-:W-:Y:S01]  /*2fff0*/  STL.64 [R1+0x50f0], R126 ;  /* 0x0050f07e01007387 */ /* 0x000fe20000100a00 */
[----:B------:R-:W-:-:S02]  /*30000*/  ISETP.GE.U32.AND P3, PT, R113, 0x7ffffefc, PT ;  /* 0x7ffffefc7100780c */ /* 0x000fc40003f66070 */
[----:B------:R-:W-:Y:S01]  /*30010*/  ISETP.GE.U32.AND P2, PT, R112, 0x7ffffef8, PT ;  /* 0x7ffffef87000780c */ /* 0x000fe20003f46070 */
[----:B------:R-:W3:Y:S01]  /*30020*/  LDL.64 R208, [R1+0x1fc0] ;  /* 0x001fc00001d07983 */ /* 0x000ee20000100a00 */
[C---:B------:R-:W-:Y:S01]  /*30030*/  IMAD.WIDE R160, R27.reuse, 0x4, R160 ;  /* 0x000000041ba07825 */ /* 0x040fe200078e02a0 */
[----:B------:R-:W2:Y:S02]  /*30040*/  LDC R112, c[0x0][0x3a0] ;  /* 0x0000e800ff707b82 */ /* 0x000ea40000000800 */
[----:B------:R-:W3:Y:S04]  /*30050*/  LDL.64 R210, [R1+0x1900] ;  /* 0x0019000001d27983 */ /* 0x000ee80000100a00 */
[----:B------:R-:W3:Y:S01]  /*30060*/  LDL.64 R212, [R1+0x18d0] ;  /* 0x0018d00001d47983 */ /* 0x000ee20000100a00 */
[C---:B------:R-:W-:Y:S01]  /*30070*/  IMAD.WIDE R110, R27.reuse, 0x4, R110 ;  /* 0x000000041b6e7825 */ /* 0x040fe200078e026e */
[----:B------:R-:W2:Y:S02]  /*30080*/  LDC R113, c[0x0][0x3a0] ;  /* 0x0000e800ff717b82 */ /* 0x000ea40000000800 */
[----:B------:R-:W3:Y:S04]  /*30090*/  LDL.64 R214, [R1+0x2020] ;  /* 0x0020200001d67983 */ /* 0x000ee80000100a00 */
[----:B------:R-:W3:Y:S01]  /*300a0*/  LDL.64 R216, [R1+0x1820] ;  /* 0x0018200001d87983 */ /* 0x000ee20000100a00 */
[----:B------:R-:W-:-:S03]  /*300b0*/  IMAD.WIDE R122, R27, 0x4, R122 ;  /* 0x000000041b7a7825 */ /* 0x000fc600078e027a */
[----:B-1----:R-:W3:Y:S01]  /*300c0*/  LDL.64 R204, [R1+0x798] ;  /* 0x0007980001cc7983 */ /* 0x002ee20000100a00 */
[----:B------:R-:W-:-:S03]  /*300d0*/  IMAD.WIDE R162, R27, 0x4, R162 ;  /* 0x000000041ba27825 */ /* 0x000fc600078e02a2 */
[----:B------:R-:W3:Y:S04]  /*300e0*/  LDL.64 R206, [R1+0x790] ;  /* 0x0007900001ce7983 */ /* 0x000ee80000100a00 */
[----:B------:R-:W-:Y:S01]  /*300f0*/  @!PT LDS RZ, [RZ] ;  /* 0x00000000fffff984 */ /* 0x000fe20000000800 */
[----:B------:R-:W-:Y:S01]  /*30100*/  @!PT LDS RZ, [RZ] ;  /* 0x00000000fffff984 */ /* 0x000fe20000000800 */
[----:B------:R-:W-:Y:S01]  /*30110*/  @!PT LDS RZ, [RZ] ;  /* 0x00000000fffff984 */ /* 0x000fe20000000800 */
[----:B----4-:R-:W-:Y:S04]  /*30120*/  LDGSTS.E [R2+0x20000], desc[UR76][R220.64], !P1 ;  /* 0x20000000dc027fae */ /* 0x010fe8000c9a104c */
[----:B--2---:R-:W-:Y:S04]  /*30130*/  LDGSTS.E [R2+0x20080], desc[UR76][R232.64], !P1 ;  /* 0x20080000e8027fae */ /* 0x004fe8000c9a104c */
[----:B------:R-:W-:Y:S04]  /*30140*/  LDGSTS.E [R2+0x20100], desc[UR76][R244.64], !P1 ;  /* 0x20100000f4027fae */ /* 0x000fe8000c9a104c */
[----:B------:R-:W-:Y:S04]  /*30150*/  LDGSTS.E [R2+0x20180], desc[UR76][R246.64], !P1 ;  /* 0x20180000f6027fae */ /* 0x000fe8000c9a104c */
[----:B------:R-:W-:Y:S04]  /*30160*/  LDGSTS.E [R2+0x20200], desc[UR76][R236.64], !P1 ;  /* 0x20200000ec027fae */ /* 0x000fe8000c9a104c */
[----:B------:R-:W2:Y:S04]  /*30170*/  LDL.64 R244, [R1+0x19b8] ;  /* 0x0019b80001f47983 */ /* 0x000ea80000100a00 */
[----:B------:R-:W4:Y:S04]  /*30180*/  LDL.64 R246, [R1+0x19b0] ;  /* 0x0019b00001f67983 */ /* 0x000f280000100a00 */
[----:B------:R-:W-:Y:S04]  /*30190*/  LDGSTS.E [R2+0x20280], desc[UR76][R238.64], !P1 ;  /* 0x20280000ee027fae */ /* 0x000fe8000c9a104c */
[----:B------:R-:W4:Y:S04]  /*301a0*/  LDL.64 R232, [R1+0x18f8] ;  /* 0x0018f80001e87983 */ /* 0x000f280000100a00 */
[----:B------:R-:W-:Y:S04]  /*301b0*/  LDGSTS.E [R2+0x20300], desc[UR76][R240.64], !P1 ;  /* 0x20300000f0027fae */ /* 0x000fe8000c9a104c */
[----:B------:R-:W4:Y:S04]  /*301c0*/  LDL.64 R236, [R1+0x18f0] ;  /* 0x0018f00001ec7983 */ /* 0x000f280000100a00 */
[----:B------:R-:W-:Y:S04]  /*301d0*/  LDGSTS.E [R2+0x20380], desc[UR76][R200.64], !P1 ;  /* 0x20380000c8027fae */ /* 0x000fe8000c9a104c */
[----:B------:R-:W4:Y:S04]  /*301e0*/  LDL.64 R238, [R1+0x18e8] ;  /* 0x0018e80001ee7983 */ /* 0x000f280000100a00 */
[----:B------:R-:W4:Y:S04]  /*301f0*/  LDL.64 R240, [R1+0x18d8] ;  /* 0x0018d80001f07983 */ /* 0x000f280000100a00 */
[----:B------:R-:W4:Y:S04]  /*30200*/  LDL.64 R200, [R1+0x18e0] ;  /* 0x0018e00001c87983 */ /* 0x000f280000100a00 */
[----:B------:R-:W-:Y:S04]  /*30210*/  LDGSTS.E [R2+0x21000], desc[UR76][R222.64], !P3 ;  /* 0x21000000de027fae */ /* 0x000fe8000d9a104c */
[----:B------:R-:W4:Y:S04]  /*30220*/  LDL.64 R220, [R1+0x1818] ;  /* 0x0018180001dc7983 */ /* 0x000f280000100a00 */
[----:B------:R-:W4:Y:S04]  /*30230*/  LDL.64 R222, [R1+0x1810] ;  /* 0x0018100001de7983 */ /* 0x000f280000100a00 */
[----:B---3--:R-:W-:Y:S04]  /*30240*/  LDGSTS.E [R2+0x21080], desc[UR76][R224.64], !P3 ;  /* 0x21080000e0027fae */ /* 0x008fe8000d9a104c */
[----:B------:R-:W-:Y:S04]  /*30250*/  LDGSTS.E [R2+0x21100], desc[UR76][R226.64], !P3 ;  /* 0x21100000e2027fae */ /* 0x000fe8000d9a104c */
[----:B------:R-:W-:Y:S04]  /*30260*/  LDGSTS.E [R2+0x21180], desc[UR76][R228.64], !P3 ;  /* 0x21180000e4027fae */ /* 0x000fe8000d9a104c */
[----:B------:R-:W3:Y:S04]  /*30270*/  LDL.64 R224, [R1+0x1808] ;  /* 0x0018080001e07983 */ /* 0x000ee80000100a00 */
[----:B------:R-:W-:Y:S04]  /*30280*/  LDGSTS.E [R2+0x21200], desc[UR76][R230.64], !P3 ;  /* 0x21200000e6027fae */ /* 0x000fe8000d9a104c */
[----:B------:R-:W3:Y:S04]  /*30290*/  LDL.64 R226, [R1+0x1800] ;  /* 0x0018000001e27983 */ /* 0x000ee80000100a00 */
[----:B------:R-:W-:Y:S04]  /*302a0*/  LDGSTS.E [R2+0x21280], desc[UR76][R242.64], !P3 ;  /* 0x21280000f2027fae */ /* 0x000fe8000d9a104c */
[----:B------:R-:W3:Y:S04]  /*302b0*/  LDL.64 R228, [R1+0x17f8] ;  /* 0x0017f80001e47983 */ /* 0x000ee80000100a00 */
[----:B------:R-:W3:Y:S04]  /*302c0*/  LDL.64 R230, [R1+0x2040] ;  /* 0x0020400001e67983 */ /* 0x000ee80000100a00 */
[----:B------:R-:W3:Y:S04]  /*302d0*/  LDL.64 R242, [R1+0x17e8] ;  /* 0x0017e80001f27983 */ /* 0x000ee80000100a00 */
[----:B--2---:R-:W-:Y:S04]  /*302e0*/  LDGSTS.E [R2+0x21300], desc[UR76][R244.64], !P3 ;  /* 0x21300000f4027fae */ /* 0x004fe8000d9a104c */
[----:B----4-:R-:W-:Y:S01]  /*302f0*/  LDGSTS.E [R2+0x21380], desc[UR76][R246.64], !P3 ;  /* 0x21380000f6027fae */ /* 0x010fe2000d9a104c */
[----:B------:R-:W-:-:S03]  /*30300*/  IMAD.WIDE R164, R27, 0x4, R164 ;  /* 0x000000041ba47825 */ /* 0x000fc600078e02a4 */
[----:B------:R-:W-:Y:S04]  /*30310*/  LDGSTS.E [R2+0x22000], desc[UR76][R208.64], !P2 ;  /* 0x22000000d0027fae */ /* 0x000fe8000d1a104c */
[----:B------:R-:W2:Y:S04]  /*30320*/  LDL.64 R244, [R1+0x1738] ;  /* 0x0017380001f47983 */ /* 0x000ea80000100a00 */
[----:B------:R-:W4:Y:S01]  /*30330*/  LDL.64 R246, [R1+0x1730] ;  /* 0x0017300001f67983 */ /* 0x000f220000100a00 */
        /* <DEDUP_REMOVED lines=11> */
[----:B------:R-:W4:Y:S01]  /*303f0*/  LDL.64 R232, [R1+0x1728] ;  /* 0x0017280001e87983 */ /* 0x000f220000100a00 */
[----:B------:R-:W-:Y:S02]  /*30400*/  VIADD R27, R114, 0xffffff73 ;  /* 0xffffff73721b7836 */ /* 0x000fe40000000000 */
[----:B------:R-:W1:Y:S01]  /*30410*/  LDC R114, c[0x0][0x3a0] ;  /* 0x0000e800ff727b82 */ /* 0x000e620000000800 */
[----:B------:R-:W-:Y:S02]  /*30420*/  LDGSTS.E [R2+0x22300], desc[UR76][R240.64], !P2 ;  /* 0x22300000f0027fae */ /* 0x000fe4000d1a104c */
[----:B------:R-:W-:Y:S01]  /*30430*/  ISETP.GE.U32.AND P1, PT, R27, 0x7ffffef4, PT ;  /* 0x7ffffef41b00780c */ /* 0x000fe20003f26070 */
[----:B------:R-:W-:Y:S01]  /*30440*/  VIADD R27, R116, 0xffffff6f ;  /* 0xffffff6f741b7836 */ /* 0x000fe20000000000 */
[----:B------:R-:W4:Y:S03]  /*30450*/  LDL.64 R200, [R1+0x1720] ;  /* 0x0017200001c87983 */ /* 0x000f260000100a00 */
[----:B------:R-:W1:Y:S01]  /*30460*/  LDC R116, c[0x0][0x3a0] ;  /* 0x0000e800ff747b82 */ /* 0x000e620000000800 */
[----:B------:R-:W-:Y:S01]  /*30470*/  ISETP.GE.U32.AND P3, PT, R27, 0x7ffffef0, PT ;  /* 0x7ffffef01b00780c */ /* 0x000fe20003f66070 */
[----:B------:R-:W-:Y:S04]  /*30480*/  LDGSTS.E [R2+0x22380], desc[UR76][R212.64], !P2 ;  /* 0x22380000d4027fae */ /* 0x000fe8000d1a104c */
[----:B------:R-:W4:Y:S04]  /*30490*/  LDL.64 R236, [R1+0x1130] ;  /* 0x0011300001ec7983 */ /* 0x000f280000100a00 */
[----:B------:R-:W-:Y:S04]  /*304a0*/  LDGSTS.E [R2+0x23000], desc[UR76][R214.64], !P1 ;  /* 0x23000000d6027fae */ /* 0x000fe8000c9a104c */
[----:B------:R-:W-:Y:S04]  /*304b0*/  LDGSTS.E [R2+0x23080], desc[UR76][R216.64], !P1 ;  /* 0x23080000d8027fae */ /* 0x000fe8000c9a104c */
[----:B------:R-:W4:Y:S04]  /*304c0*/  LDL.64 R238, [R1+0x1110] ;  /* 0x0011100001ee7983 */ /* 0x000f280000100a00 */
[----:B------:R-:W-:Y:S04]  /*304d0*/  LDGSTS.E [R2+0x23100], desc[UR76][R220.64], !P1 ;  /* 0x23100000dc027fae */ /* 0x000fe8000c9a104c */
[----:B------:R-:W4:Y:S04]  /*304e0*/  LDL.64 R240, [R1+0xa48] ;  /* 0x000a480001f07983 */ /* 0x000f280000100a00 */
[----:B------:R-:W-:Y:S04]  /*304f0*/  LDGSTS.E [R2+0x23180], desc[UR76][R222.64], !P1 ;  /* 0x23180000de027fae */ /* 0x000fe8000c9a104c */
[----:B------:R-:W4:Y:S04]  /*30500*/  LDL.64 R208, [R1+0x788] ;  /* 0x0007880001d07983 */ /* 0x000f280000100a00 */
[----:B------:R-:W4:Y:S01]  /*30510*/  LDL.64 R210, [R1+0x780] ;  /* 0x0007800001d27983 */ /* 0x000f220000100a00 */
[----:B------:R-:W-:-:S02]  /*30520*/  IADD3 R27, PT, PT, R112, -0x95, RZ ;  /* 0xffffff6b701b7810 */ /* 0x000fc40007ffe0ff */
[----:B------:R-:W1:Y:S01]  /*30530*/  LDC R112, c[0x0][0x3a0] ;  /* 0x0000e800ff707b82 */ /* 0x000e620000000800 */
[----:B------:R-:W4:Y:S04]  /*30540*/  LDL.64 R212, [R1+0x2080] ;  /* 0x0020800001d47983 */ /* 0x000f280000100a00 */
[----:B------:R-:W4:Y:S04]  /*30550*/  LDL.64 R214, [R1+0x658] ;  /* 0x0006580001d67983 */ /* 0x000f280000100a00 */
[----:B------:R-:W4:Y:S04]  /*30560*/  LDL.64 R216, [R1+0x650] ;  /* 0x0006500001d87983 */ /* 0x000f280000100a00 */
[----:B------:R-:W4:Y:S04]  /*30570*/  LDL.64 R220, [R1+0x648] ;  /* 0x0006480001dc7983 */ /* 0x000f280000100a00 */
[----:B------:R-:W4:Y:S04]  /*30580*/  LDL.64 R222, [R1+0x640] ;  /* 0x0006400001de7983 */ /* 0x000f280000100a00 */
[----:B---3--:R-:W-:Y:S04]  /*30590*/  LDGSTS.E [R2+0x23200], desc[UR76][R224.64], !P1 ;  /* 0x23200000e0027fae */ /* 0x008fe8000c9a104c */
[----:B------:R-:W-:Y:S01]  /*305a0*/  LDGSTS.E [R2+0x23280], desc[UR76][R226.64], !P1 ;  /* 0x23280000e2027fae */ /* 0x000fe2000c9a104c */
[----:B------:R-:W-:-:S03]  /*305b0*/  ISETP.GE.U32.AND P2, PT, R27, 0x7ffffeec, PT ;  /* 0x7ffffeec1b00780c */ /* 0x000fc60003f46070 */
[----:B------:R-:W3:Y:S04]  /*305c0*/  LDL.64 R224, [R1+0x638] ;  /* 0x0006380001e07983 */ /* 0x000ee80000100a00 */
[----:B------:R-:W-:Y:S04]  /*305d0*/  LDGSTS.E [R2+0x23300], desc[UR76][R228.64], !P1 ;  /* 0x23300000e4027fae */ /* 0x000fe8000c9a104c */
[----:B------:R-:W3:Y:S04]  /*305e0*/  LDL.64 R226, [R1+0x630] ;  /* 0x0006300001e27983 */ /* 0x000ee80000100a00 */
[----:B------:R-:W-:Y:S04]  /*305f0*/  LDGSTS.E [R2+0x23380], desc[UR76][R242.64], !P1 ;  /* 0x23380000f2027fae */ /* 0x000fe8000c9a104c */
[----:B------:R-:W-:Y:S04]  /*30600*/  LDGSTS.E [R2+0x24000], desc[UR76][R230.64], !P3 ;  /* 0x24000000e6027fae */ /* 0x000fe8000d9a104c */
[----:B------:R-:W3:Y:S04]  /*30610*/  LDL.64 R228, [R1+0x628] ;  /* 0x0006280001e47983 */ /* 0x000ee80000100a00 */
[----:B------:R-:W3:Y:S04]  /*30620*/  LDL.64 R242, [R1+0x2060] ;  /* 0x0020600001f27983 */ /* 0x000ee80000100a00 */
[----:B------:R-:W3:Y:S04]  /*30630*/  LDL.64 R230, [R1+0x250] ;  /* 0x0002500001e67983 */ /* 0x000ee80000100a00 */
[----:B--2---:R-:W-:Y:S04]  /*30640*/  LDGSTS.E [R2+0x24080], desc[UR76][R244.64], !P3 ;  /* 0x24080000f4027fae */ /* 0x004fe8000d9a104c */
[----:B----4-:R-:W-:Y:S04]  /*30650*/  LDGSTS.E [R2+0x24100], desc[UR76][R246.64], !P3 ;  /* 0x24100000f6027fae */ /* 0x010fe8000d9a104c */
[----:B------:R-:W2:Y:S04]  /*30660*/  LDL.64 R244, [R1+0x778] ;  /* 0x0007780001f47983 */ /* 0x000ea80000100a00 */
        /* <DEDUP_REMOVED lines=16> */
[----:B------:R-:W-:Y:S01]  /*30770*/  LDGSTS.E [R2+0x25200], desc[UR76][R210.64], !P2 ;  /* 0x25200000d2027fae */ /* 0x000fe2000d1a104c */
[----:B------:R-:W-:-:S02]  /*30780*/  VIADD R27, R113, 0xffffff67 ;  /* 0xffffff67711b7836 */ /* 0x000fc40000000000 */
[----:B------:R-:W1:Y:S01]  /*30790*/  LDC R113, c[0x0][0x3a0] ;  /* 0x0000e800ff717b82 */ /* 0x000e620000000800 */
[----:B------:R-:W3:Y:S04]  /*307a0*/  LDL.64 R206, [R1+0xe70] ;  /* 0x000e700001ce7983 */ /* 0x000ee80000100a00 */
[----:B------:R-:W3:Y:S04]  /*307b0*/  LDL.64 R208, [R1+0xa30] ;  /* 0x000a300001d07983 */ /* 0x000ee80000100a00 */
[----:B------:R-:W3:Y:S04]  /*307c0*/  LDL.64 R210, [R1+0x750] ;  /* 0x0007500001d27983 */ /* 0x000ee80000100a00 */
[----:B------:R-:W3:Y:S04]  /*307d0*/  LDL.64 R204, [R1+0x800] ;  /* 0x0008000001cc7983 */ /* 0x000ee80000100a00 */
[----:B--2---:R-:W-:Y:S04]  /*307e0*/  LDGSTS.E [R2+0x25280], desc[UR76][R244.64], !P2 ;  /* 0x25280000f4027fae */ /* 0x004fe8000d1a104c */
[----:B----4-:R-:W-:Y:S04]  /*307f0*/  LDGSTS.E [R2+0x25300], desc[UR76][R246.64], !P2 ;  /* 0x25300000f6027fae */ /* 0x010fe8000d1a104c */
[----:B------:R-:W2:Y:S04]  /*30800*/  LDL.64 R244, [R1+0x228] ;  /* 0x0002280001f47983 */ /* 0x000ea80000100a00 */
[----:B------:R-:W4:Y:S01]  /*30810*/  LDL.64 R246, [R1+0x220] ;  /* 0x0002200001f67983 */ /* 0x000f220000100a00 */
[----:B------:R-:W-:Y:S01]  /*30820*/  ISETP.GE.U32.AND P1, PT, R27, 0x7ffffee8, PT ;  /* 0x7ffffee81b00780c */ /* 0x000fe20003f26070 */
[----:B------:R-:W-:-:S02]  /*30830*/  VIADD R27, R115, 0xffffff63 ;  /* 0xffffff63731b7836 */ /* 0x000fc40000000000 */
[----:B------:R-:W1:Y:S03]  /*30840*/  LDC R115, c[0x0][0x3a0] ;  /* 0x0000e800ff737b82 */ /* 0x000e660000000800 */
[----:B------:R-:W-:Y:S01]  /*30850*/  ISETP.GE.U32.AND P3, PT, R27, 0x7ffffee4, PT ;  /* 0x7ffffee41b00780c */ /* 0x000fe20003f66070 */
[----:B------:R-:W-:Y:S06]  /*30860*/  LDGSTS.E [R2+0x25380], desc[UR76][R200.64], !P2 ;  /* 0x25380000c8027fae */ /* 0x000fec000d1a104c */
[----:B------:R-:W-:Y:S04]  /*30870*/  LDGSTS.E [R2+0x26000], desc[UR76][R212.64], !P1 ;  /* 0x26000000d4027fae */ /* 0x000fe8000c9a104c */
[----:B------:R-:W-:Y:S04]  /*30880*/  LDGSTS.E [R2+0x26080], desc[UR76][R214.64], !P1 ;  /* 0x26080000d6027fae */ /* 0x000fe8000c9a104c */
[----:B------:R-:W4:Y:S04]  /*30890*/  LDL.64 R200, [R1+0x22c0] ;  /* 0x0022c00001c87983 */ /* 0x000f280000100a00 */
        /* <DEDUP_REMOVED lines=8> */
[----:B------:R-:W4:Y:S04]  /*30920*/  LDL.64 R214, [R1+0x2478] ;  /* 0x0024780001d67983 */ /* 0x000f280000100a00 */
[----:B------:R-:W4:Y:S04]  /*30930*/  LDL.64 R240, [R1+0x258] ;  /* 0x0002580001f07983 */ /* 0x000f280000100a00 */
[----:B------:R-:W-:Y:S04]  /*30940*/  LDGSTS.E [R2+0x27100], desc[UR76][R232.64], !P3 ;  /* 0x27100000e8027fae */ /* 0x000fe8000d9a104c */
[----:B------:R-:W4:Y:S04]  /*30950*/  LDL.64 R220, [R1+0x1ef0] ;  /* 0x001ef00001dc7983 */ /* 0x000f280000100a00 */
[----:B------:R-:W-:Y:S04]  /*30960*/  LDGSTS.E [R2+0x27180], desc[UR76][R236.64], !P3 ;  /* 0x27180000ec027fae */ /* 0x000fe8000d9a104c */
[----:B------:R-:W4:Y:S04]  /*30970*/  LDL.64 R228, [R1+0x1ee8] ;  /* 0x001ee80001e47983 */ /* 0x000f280000100a00 */
[----:B------:R-:W-:Y:S04]  /*30980*/  LDGSTS.E [R2+0x27200], desc[UR76][R238.64], !P3 ;  /* 0x27200000ee027fae */ /* 0x000fe8000d9a104c */
[----:B------:R-:W4:Y:S04]  /*30990*/  LDL.64 R230, [R1+0x1ee0] ;  /* 0x001ee00001e67983 */ /* 0x000f280000100a00 */
[----:B------:R-:W4:Y:S01]  /*309a0*/  LDL.64 R236, [R1+0x1ed8] ;  /* 0x001ed80001ec7983 */ /* 0x000f220000100a00 */
[----:B-1----:R-:W-:-:S02]  /*309b0*/  VIADD R27, R114, 0xffffff5f ;  /* 0xffffff5f721b7836 */ /* 0x002fc40000000000 */
[----:B------:R-:W1:Y:S01]  /*309c0*/  LDC R114, c[0x0][0x3a0] ;  /* 0x0000e800ff727b82 */ /* 0x000e620000000800 */
[----:B------:R-:W4:Y:S04]  /*309d0*/  LDL.64 R216, [R1+0x2620] ;  /* 0x0026200001d87983 */ /* 0x000f280000100a00 */
[----:B------:R-:W4:Y:S04]  /*309e0*/  LDL.64 R222, [R1+0x1e10] ;  /* 0x001e100001de7983 */ /* 0x000f280000100a00 */
[----:B------:R-:W4:Y:S04]  /*309f0*/  LDL.64 R224, [R1+0x1e08] ;  /* 0x001e080001e07983 */ /* 0x000f280000100a00 */
[----:B------:R-:W4:Y:S04]  /*30a00*/  LDL.64 R226, [R1+0x1e00] ;  /* 0x001e000001e27983 */ /* 0x000f280000100a00 */
[----:B------:R-:W4:Y:S04]  /*30a10*/  LDL.64 R238, [R1+0x1df8] ;  /* 0x001df80001ee7983 */ /* 0x000f280000100a00 */
[----:B------:R-:W4:Y:S04]  /*30a20*/  LDL.64 R232, [R1+0x1de8] ;  /* 0x001de80001e87983 */ /* 0x000f280000100a00 */
[----:B------:R-:W4:Y:S04]  /*30a30*/  LDL.64 R212, [R1+0x27e8] ;  /* 0x0027e80001d47983 */ /* 0x000f280000100a00 */
[----:B---3--:R-:W-:Y:S04]  /*30a40*/  LDGSTS.E [R2+0x27280], desc[UR76][R242.64], !P3 ;  /* 0x27280000f2027fae */ /* 0x008fe8000d9a104c */
[----:B------:R-:W3:Y:S04]  /*30a50*/  LDL.64 R242, [R1+0x1ed0] ;  /* 0x001ed00001f27983 */ /* 0x000ee80000100a00 */
[----:B--2---:R-:W-:Y:S04]  /*30a60*/  LDGSTS.E [R2+0x27300], desc[UR76][R244.64], !P3 ;  /* 0x27300000f4027fae */ /* 0x004fe8000d9a104c */
[----:B----4-:R-:W-:Y:S04]  /*30a70*/  LDGSTS.E [R2+0x27380], desc[UR76][R246.64], !P3 ;  /* 0x27380000f6027fae */ /* 0x010fe8000d9a104c */
[----:B------:R-:W2:Y:S04]  /*30a80*/  LDL.64 R244, [R1+0x1ec8] ;  /* 0x001ec80001f47983 */ /* 0x000ea80000100a00 */
[----:B------:R-:W4:Y:S01]  /*30a90*/  LDL.64 R246, [R1+0x1ec0] ;  /* 0x001ec00001f67983 */ /* 0x000f220000100a00 */
[----:B------:R-:W-:-:S02]  /*30aa0*/  ISETP.GE.U32.AND P2, PT, R27, 0x7ffffee0, PT ;  /* 0x7ffffee01b00780c */ /* 0x000fc40003f46070 */
[----:B------:R-:W-:Y:S02]  /*30ab0*/  IADD3 R27, PT, PT, R113, -0xa5, RZ ;  /* 0xffffff5b711b7810 */ /* 0x000fe40007ffe0ff */
[----:B------:R-:W1:Y:S02]  /*30ac0*/  LDC R113, c[0x0][0x3a0] ;  /* 0x0000e800ff717b82 */ /* 0x000e640000000800 */
[----:B------:R-:W-:-:S07]  /*30ad0*/  ISETP.GE.U32.AND P1, PT, R27, 0x7ffffedc, PT ;  /* 0x7ffffedc1b00780c */ /* 0x000fce0003f26070 */
[----:B------:R-:W-:Y:S04]  /*30ae0*/  LDGSTS.E [R2+0x28000], desc[UR76][R200.64], !P2 ;  /* 0x28000000c8027fae */ /* 0x000fe8000d1a104c */
        /* <DEDUP_REMOVED lines=11> */
[----:B------:R-:W-:Y:S04]  /*30ba0*/  LDGSTS.E [R2+0x29100], desc[UR76][R228.64], !P1 ;  /* 0x29100000e4027fae */ /* 0x000fe8000c9a104c */
[----:B------:R-:W4:Y:S04]  /*30bb0*/  LDL.64 R220, [R1+0x26e8] ;  /* 0x0026e80001dc7983 */ /* 0x000f280000100a00 */
[----:B------:R-:W-:Y:S04]  /*30bc0*/  LDGSTS.E [R2+0x29180], desc[UR76][R230.64], !P1 ;  /* 0x29180000e6027fae */ /* 0x000fe8000c9a104c */
[----:B------:R-:W-:Y:S04]  /*30bd0*/  LDGSTS.E [R2+0x29200], desc[UR76][R236.64], !P1 ;  /* 0x29200000ec027fae */ /* 0x000fe8000c9a104c */
[----:B------:R-:W4:Y:S04]  /*30be0*/  LDL.64 R228, [R1+0x1d28] ;  /* 0x001d280001e47983 */ /* 0x000f280000100a00 */
[----:B------:R-:W4:Y:S04]  /*30bf0*/  LDL.64 R230, [R1+0x1d20] ;  /* 0x001d200001e67983 */ /* 0x000f280000100a00 */
[----:B------:R-:W4:Y:S01]  /*30c00*/  LDL.64 R236, [R1+0x1d18] ;  /* 0x001d180001ec7983 */ /* 0x000f220000100a00 */
[----:B------:R-:W-:-:S02]  /*30c10*/  VIADD R27, R112, 0xffffff57 ;  /* 0xffffff57701b7836 */ /* 0x000fc40000000000 */
[----:B------:R-:W1:Y:S01]  /*30c20*/  LDC R112, c[0x0][0x3a0] ;  /* 0x0000e800ff707b82 */ /* 0x000e620000000800 */
[----:B------:R-:W4:Y:S04]  /*30c30*/  LDL.64 R214, [R1+0x1c28] ;  /* 0x001c280001d67983 */ /* 0x000f280000100a00 */
[----:B---3--:R-:W-:Y:S04]  /*30c40*/  LDGSTS.E [R2+0x29280], desc[UR76][R242.64], !P1 ;  /* 0x29280000f2027fae */ /* 0x008fe8000c9a104c */
        /* <DEDUP_REMOVED lines=8> */
[----:B------:R-:W-:-:S07]  /*30cd0*/  ISETP.GE.U32.AND P2, PT, R27, 0x7ffffed4, PT ;  /* 0x7ffffed41b00780c */ /* 0x000fce0003f46070 */
[----:B------:R-:W-:Y:S04]  /*30ce0*/  LDGSTS.E [R2+0x2a000], desc[UR76][R216.64], !P3 ;  /* 0x2a000000d8027fae */ /* 0x000fe8000d9a104c */
[----:B------:R-:W-:Y:S04]  /*30cf0*/  LDGSTS.E [R2+0x2a080], desc[UR76][R222.64], !P3 ;  /* 0x2a080000de027fae */ /* 0x000fe8000d9a104c */
[----:B------:R-:W-:Y:S04]  /*30d00*/  LDGSTS.E [R2+0x2a100], desc[UR76][R224.64], !P3 ;  /* 0x2a100000e0027fae */ /* 0x000fe8000d9a104c */
[----:B------:R-:W-:Y:S04]  /*30d10*/  LDGSTS.E [R2+0x2a180], desc[UR76][R226.64], !P3 ;  /* 0x2a180000e2027fae */ /* 0x000fe8000d9a104c */
[----:B------:R-:W4:Y:S04]  /*30d20*/  LDL.64 R222, [R1+0x1d00] ;  /* 0x001d000001de7983 */ /* 0x000f280000100a00 */
[----:B------:R-:W-:Y:S04]  /*30d30*/  LDGSTS.E [R2+0x2a200], desc[UR76][R238.64], !P3 ;  /* 0x2a200000ee027fae */ /* 0x000fe8000d9a104c */
[----:B------:R-:W-:Y:S04]  /*30d40*/  LDGSTS.E [R2+0x2a280], desc[UR76][R200.64], !P3 ;  /* 0x2a280000c8027fae */ /* 0x000fe8000d9a104c */
[----:B------:R-:W4:Y:S04]  /*30d50*/  LDL.64 R224, [R1+0x1c48] ;  /* 0x001c480001e07983 */ /* 0x000f280000100a00 */
[----:B------:R-:W4:Y:S04]  /*30d60*/  LDL.64 R238, [R1+0x2708] ;  /* 0x0027080001ee7983 */ /* 0x000f280000100a00 */
[----:B------:R-:W4:Y:S04]  /*30d70*/  LDL.64 R200, [R1+0x1c50] ;  /* 0x001c500001c87983 */ /* 0x000f280000100a00 */
[----:B------:R-:W-:Y:S04]  /*30d80*/  LDGSTS.E [R2+0x2a300], desc[UR76][R232.64], !P3 ;  /* 0x2a300000e8027fae */ /* 0x000fe8000d9a104c */
[----:B------:R-:W4:Y:S04]  /*30d90*/  LDL.64 R226, [R1+0x1c40] ;  /* 0x001c400001e27983 */ /* 0x000f280000100a00 */
[----:B------:R-:W-:Y:S04]  /*30da0*/  LDGSTS.E [R2+0x2a380], desc[UR76][R240.64], !P3 ;  /* 0x2a380000f0027fae */ /* 0x000fe8000d9a104c */
[----:B------:R-:W4:Y:S04]  /*30db0*/  LDL.64 R232, [R1+0x1c38] ;  /* 0x001c380001e87983 */ /* 0x000f280000100a00 */
[----:B------:R-:W-:Y:S04]  /*30dc0*/  LDGSTS.E [R2+0x2b000], desc[UR76][R220.64], !P2 ;  /* 0x2b000000dc027fae */ /* 0x000fe8000d1a104c */
[----:B------:R-:W4:Y:S01]  /*30dd0*/  LDL.64 R240, [R1+0x1c30] ;  /* 0x001c300001f07983 */ /* 0x000f220000100a00 */
[----:B------:R-:W-:-:S02]  /*30de0*/  VIADD R27, R116, 0xffffff4f ;  /* 0xffffff4f741b7836 */ /* 0x000fc40000000000 */
[----:B------:R-:W1:Y:S01]  /*30df0*/  LDC R116, c[0x0][0x3a0] ;  /* 0x0000e800ff747b82 */ /* 0x000e620000000800 */
        /* <DEDUP_REMOVED lines=8> */
[----:B------:R-:W3:Y:S04]  /*30e80*/  LDL.64 R230, [R1+0x1b18] ;  /* 0x001b180001e67983 */ /* 0x000ee80000100a00 */
        /* <DEDUP_REMOVED lines=8> */
[----:B------:R-:W-:Y:S01]  /*30f10*/  ISETP.GE.U32.AND P3, PT, R27, 0x7ffffecc, PT ;  /* 0x7ffffecc1b00780c */ /* 0x000fe20003f66070 */
[----:B------:R-:W-:Y:S04]  /*30f20*/  LDGSTS.E [R2+0x2b380], desc[UR76][R222.64], !P2 ;  /* 0x2b380000de027fae */ /* 0x000fe8000d1a104c */
[----:B------:R-:W4:Y:S04]  /*30f30*/  LDL.64 R222, [R1+0x19e8] ;  /* 0x0019e80001de7983 */ /* 0x000f280000100a00 */
[----:B------:R-:W-:Y:S04]  /*30f40*/  LDGSTS.E [R2+0x2c000], desc[UR76][R238.64], !P1 ;  /* 0x2c000000ee027fae */ /* 0x000fe8000c9a104c */
[----:B------:R-:W-:Y:S04]  /*30f50*/  LDGSTS.E [R2+0x2c080], desc[UR76][R200.64], !P1 ;  /* 0x2c080000c8027fae */ /* 0x000fe8000c9a104c */
[----:B------:R-:W-:Y:S04]  /*30f60*/  LDGSTS.E [R2+0x2c100], desc[UR76][R224.64], !P1 ;  /* 0x2c100000e0027fae */ /* 0x000fe8000c9a104c */
[----:B------:R-:W4:Y:S04]  /*30f70*/  LDL.64 R238, [R1+0x1af8] ;  /* 0x001af80001ee7983 */ /* 0x000f280000100a00 */
[----:B------:R-:W4:Y:S04]  /*30f80*/  LDL.64 R200, [R1+0x1ae8] ;  /* 0x001ae80001c87983 */ /* 0x000f280000100a00 */
[----:B------:R-:W-:Y:S04]  /*30f90*/  LDGSTS.E [R2+0x2c180], desc[UR76][R226.64], !P1 ;  /* 0x2c180000e2027fae */ /* 0x000fe8000c9a104c */
[----:B------:R-:W-:Y:S04]  /*30fa0*/  LDGSTS.E [R2+0x2c200], desc[UR76][R232.64], !P1 ;  /* 0x2c200000e8027fae */ /* 0x000fe8000c9a104c */
[----:B------:R-:W4:Y:S04]  /*30fb0*/  LDL.64 R224, [R1+0x1f50] ;  /* 0x001f500001e07983 */ /* 0x000f280000100a00 */
[----:B------:R-:W-:Y:S04]  /*30fc0*/  LDGSTS.E [R2+0x2c280], desc[UR76][R240.64], !P1 ;  /* 0x2c280000f0027fae */ /* 0x000fe8000c9a104c */
[----:B------:R-:W4:Y:S04]  /*30fd0*/  LDL.64 R226, [R1+0x1f58] ;  /* 0x001f580001e27983 */ /* 0x000f280000100a00 */
[----:B------:R-:W4:Y:S04]  /*30fe0*/  LDL.64 R232, [R1+0x1f60] ;  /* 0x001f600001e87983 */ /* 0x000f280000100a00 */
[----:B------:R-:W-:Y:S04]  /*30ff0*/  LDGSTS.E [R2+0x2c300], desc[UR76][R214.64], !P1 ;  /* 0x2c300000d6027fae */ /* 0x000fe8000c9a104c */
[----:B------:R-:W4:Y:S04]  /*31000*/  LDL.64 R240, [R1+0x1f68] ;  /* 0x001f680001f07983 */ /* 0x000f280000100a00 */
[----:B------:R-:W4:Y:S04]  /*31010*/  LDL.64 R214, [R1+0x2870] ;  /* 0x0028700001d67983 */ /* 0x000f280000100a00 */
[----:B---3--:R-:W-:Y:S04]  /*31020*/  LDGSTS.E [R2+0x2c380], desc[UR76][R242.64], !P1 ;  /* 0x2c380000f2027fae */ /* 0x008fe8000c9a104c */
[----:B------:R-:W3:Y:S04]  /*31030*/  LDL.64 R242, [R1+0x1f70] ;  /* 0x001f700001f27983 */ /* 0x000ee80000100a00 */
[----:B--2---:R-:W-:Y:S04]  /*31040*/  LDGSTS.E [R2+0x2d000], desc[UR76][R244.64], !P3 ;  /* 0x2d000000f4027fae */ /* 0x004fe8000d9a104c */
[----:B------:R-:W-:Y:S04]  /*31050*/  LDGSTS.E [R2+0x2d080], desc[UR76][R220.64], !P3 ;  /* 0x2d080000dc027fae */ /* 0x000fe8000d9a104c */
[----:B------:R-:W-:Y:S04]  /*31060*/  LDGSTS.E [R2+0x2d100], desc[UR76][R228.64], !P3 ;  /* 0x2d100000e4027fae */ /* 0x000fe8000d9a104c */
[----:B------:R-:W2:Y:S04]  /*31070*/  LDL.64 R244, [R1+0x1f78] ;  /* 0x001f780001f47983 */ /* 0x000ea80000100a00 */
[----:B------:R-:W2:Y:S04]  /*31080*/  LDL.64 R220, [R1+0x2128] ;  /* 0x0021280001dc7983 */ /* 0x000ea80000100a00 */
[----:B------:R-:W-:Y:S04]  /*31090*/  LDGSTS.E [R2+0x2d180], desc[UR76][R230.64], !P3 ;  /* 0x2d180000e6027fae */ /* 0x000fe8000d9a104c */
[----:B------:R-:W2:Y:S04]  /*310a0*/  LDL.64 R228, [R1+0x2130] ;  /* 0x0021300001e47983 */ /* 0x000ea80000100a00 */
[----:B------:R-:W-:Y:S04]  /*310b0*/  LDGSTS.E [R2+0x2d200], desc[UR76][R236.64], !P3 ;  /* 0x2d200000ec027fae */ /* 0x000fe8000d9a104c */
[----:B------:R-:W2:Y:S04]  /*310c0*/  LDL.64 R230, [R1+0x2138] ;  /* 0x0021380001e67983 */ /* 0x000ea80000100a00 */
[----:B----4-:R-:W-:Y:S04]  /*310d0*/  LDGSTS.E [R2+0x2d280], desc[UR76][R246.64], !P3 ;  /* 0x2d280000f6027fae */ /* 0x010fe8000d9a104c */
[----:B------:R-:W4:Y:S04]  /*310e0*/  LDL.64 R236, [R1+0x2140] ;  /* 0x0021400001ec7983 */ /* 0x000f280000100a00 */
[----:B------:R-:W4:Y:S01]  /*310f0*/  LDL.64 R246, [R1+0x2148] ;  /* 0x0021480001f67983 */ /* 0x000f220000100a00 */
[----:B-1----:R-:W-:-:S02]  /*31100*/  VIADD R27, R114, 0xffffff47 ;  /* 0xffffff47721b7836 */ /* 0x002fc40000000000 */
[----:B------:R-:W1:Y:S01]  /*31110*/  LDC R114, c[0x0][0x3a0] ;  /* 0x0000e800ff727b82 */ /* 0x000e620000000800 */
[----:B------:R-:W-:Y:S02]  /*31120*/  LDGSTS.E [R2+0x2d300], desc[UR76][R238.64], !P3 ;  /* 0x2d300000ee027fae */ /* 0x000fe4000d9a104c */
[----:B------:R-:W-:Y:S01]  /*31130*/  ISETP.GE.U32.AND P2, PT, R27, 0x7ffffec8, PT ;  /* 0x7ffffec81b00780c */ /* 0x000fe20003f46070 */
[----:B------:R-:W-:Y:S01]  /*31140*/  VIADD R27, R113, 0xffffff43 ;  /* 0xffffff43711b7836 */ /* 0x000fe20000000000 */
[----:B------:R-:W-:Y:S03]  /*31150*/  LDGSTS.E [R2+0x2d380], desc[UR76][R200.64], !P3 ;  /* 0x2d380000c8027fae */ /* 0x000fe6000d9a104c */
[----:B------:R-:W1:Y:S01]  /*31160*/  LDC R113, c[0x0][0x3a0] ;  /* 0x0000e800ff717b82 */ /* 0x000e620000000800 */
[----:B------:R-:W-:Y:S01]  /*31170*/  ISETP.GE.U32.AND P1, PT, R27, 0x7ffffec4, PT ;  /* 0x7ffffec41b00780c */ /* 0x000fe20003f26070 */
[----:B------:R-:W4:Y:S04]  /*31180*/  LDL.64 R238, [R1+0x2150] ;  /* 0x0021500001ee7983 */ /* 0x000f280000100a00 */
[----:B------:R-:W4:Y:S04]  /*31190*/  LDL.64 R200, [R1+0x2158] ;  /* 0x0021580001c87983 */ /* 0x000f280000100a00 */
[----:B------:R-:W-:Y:S04]  /*311a0*/  LDGSTS.E [R2+0x2e000], desc[UR76][R216.64], !P2 ;  /* 0x2e000000d8027fae */ /* 0x000fe8000d1a104c */
        /* <DEDUP_REMOVED lines=17> */
[----:B------:R-:W-:Y:S04]  /*312c0*/  LDGSTS.E [R2+0x2f100], desc[UR76][R228.64], !P1 ;  /* 0x2f100000e4027fae */ /* 0x000fe8000c9a104c */
[----:B------:R-:W-:Y:S04]  /*312d0*/  LDGSTS.E [R2+0x2f180], desc[UR76][R230.64], !P1 ;  /* 0x2f180000e6027fae */ /* 0x000fe8000c9a104c */
[----:B------:R-:W2:Y:S04]  /*312e0*/  LDL.64 R220, [R1+0x28b0] ;  /* 0x0028b00001dc7983 */ /* 0x000ea80000100a00 */
[----:B----4-:R-:W-:Y:S01]  /*312f0*/  LDGSTS.E [R2+0x2f200], desc[UR76][R236.64], !P1 ;  /* 0x2f200000ec027fae */ /* 0x010fe2000c9a104c */
[----:B------:R-:W-:-:S02]  /*31300*/  VIADD R27, R112, 0xffffff3f ;  /* 0xffffff3f701b7836 */ /* 0x000fc40000000000 */
[----:B------:R-:W4:Y:S01]  /*31310*/  LDC R112, c[0x0][0x3a0] ;  /* 0x0000e800ff707b82 */ /* 0x000f220000000800 */
[----:B------:R-:W4:Y:S04]  /*31320*/  LDL.64 R228, [R1+0x2310] ;  /* 0x0023100001e47983 */ /* 0x000f280000100a00 */
[----:B------:R-:W-:Y:S04]  /*31330*/  LDGSTS.E [R2+0x2f280], desc[UR76][R246.64], !P1 ;  /* 0x2f280000f6027fae */ /* 0x000fe8000c9a104c */
[----:B------:R-:W4:Y:S04]  /*31340*/  LDL.64 R230, [R1+0x2318] ;  /* 0x0023180001e67983 */ /* 0x000f280000100a00 */
[----:B------:R-:W4:Y:S04]  /*31350*/  LDL.64 R236, [R1+0x2328] ;  /* 0x0023280001ec7983 */ /* 0x000f280000100a00 */
[----:B------:R-:W4:Y:S01]  /*31360*/  LDL.64 R246, [R1+0x2308] ;  /* 0x0023080001f67983 */ /* 0x000f220000100a00 */
[----:B------:R-:W-:-:S03]  /*31370*/  ISETP.GE.U32.AND P3, PT, R27, 0x7ffffec0, PT ;  /* 0x7ffffec01b00780c */ /* 0x000fc60003f66070 */
[----:B------:R-:W-:Y:S04]  /*31380*/  LDGSTS.E [R2+0x2f300], desc[UR76][R238.64], !P1 ;  /* 0x2f300000ee027fae */ /* 0x000fe8000c9a104c */
[----:B------:R-:W-:Y:S01]  /*31390*/  LDGSTS.E [R2+0x2f380], desc[UR76][R200.64], !P1 ;  /* 0x2f380000c8027fae */ /* 0x000fe2000c9a104c */
[----:B------:R-:W-:Y:S02]  /*313a0*/  IADD3 R27, PT, PT, R117, -0xc5, RZ ;  /* 0xffffff3b751b7810 */ /* 0x000fe40007ffe0ff */
[----:B------:R-:W1:Y:S01]  /*313b0*/  LDC R117, c[0x0][0x3a0] ;  /* 0x0000e800ff757b82 */ /* 0x000e620000000800 */
[----:B------:R-:W4:Y:S01]  /*313c0*/  LDL.64 R214, [R1+0x2438] ;  /* 0x0024380001d67983 */ /* 0x000f220000100a00 */
[----:B------:R-:W-:-:S03]  /*313d0*/  ISETP.GE.U32.AND P2, PT, R27, 0x7ffffebc, PT ;  /* 0x7ffffebc1b00780c */ /* 0x000fc60003f46070 */
[----:B------:R-:W4:Y:S04]  /*313e0*/  LDL.64 R238, [R1+0x2338] ;  /* 0x0023380001ee7983 */ /* 0x000f280000100a00 */
[----:B------:R-:W4:Y:S04]  /*313f0*/  LDL.64 R200, [R1+0x2330] ;  /* 0x0023300001c87983 */ /* 0x000f280000100a00 */
[----:B------:R-:W-:Y:S04]  /*31400*/  LDGSTS.E [R2+0x30000], desc[UR76][R216.64], !P3 ;  /* 0x30000000d8027fae */ /* 0x000fe8000d9a104c */
[----:B------:R-:W-:Y:S01]  /*31410*/  LDGSTS.E [R2+0x30080], desc[UR76][R222.64], !P3 ;  /* 0x30080000de027fae */ /* 0x000fe2000d9a104c */
[----:B------:R-:W-:-:S02]  /*31420*/  VIADD R27, R116, 0xffffff37 ;  /* 0xffffff37741b7836 */ /* 0x000fc40000000000 */
[----:B------:R-:W1:Y:S01]  /*31430*/  LDC R116, c[0x0][0x3a0] ;  /* 0x0000e800ff747b82 */ /* 0x000e620000000800 */
        /* <DEDUP_REMOVED lines=10> */
[----:B------:R-:W3:Y:S04]  /*314e0*/  LDL.64 R242, [R1+0x2400] ;  /* 0x0024000001f27983 */ /* 0x000ee80000100a00 */
[----:B------:R-:W3:Y:S04]  /*314f0*/  LDL.64 R232, [R1+0x2420] ;  /* 0x0024200001e87983 */ /* 0x000ee80000100a00 */
[----:B--2---:R-:W-:Y:S04]  /*31500*/  LDGSTS.E [R2+0x30380], desc[UR76][R244.64], !P3 ;  /* 0x30380000f4027fae */ /* 0x004fe8000d9a104c */
[----:B------:R-:W2:Y:S04]  /*31510*/  LDL.64 R244, [R1+0x2430] ;  /* 0x0024300001f47983 */ /* 0x000ea80000100a00 */
[----:B------:R-:W-:Y:S01]  /*31520*/  LDGSTS.E [R2+0x31000], desc[UR76][R220.64], !P2 ;  /* 0x31000000dc027fae */ /* 0x000fe2000d1a104c */
[----:B------:R-:W-:-:S03]  /*31530*/  ISETP.GE.U32.AND P1, PT, R27, 0x7ffffeb8, PT ;  /* 0x7ffffeb81b00780c */ /* 0x000fc60003f26070 */
[----:B------:R-:W2:Y:S04]  /*31540*/  LDL.64 R220, [R1+0x2530] ;  /* 0x0025300001dc7983 */ /* 0x000ea80000100a00 */
[----:B----4-:R-:W-:Y:S04]  /*31550*/  LDGSTS.E [R2+0x31080], desc[UR76][R246.64], !P2 ;  /* 0x31080000f6027fae */ /* 0x010fe8000d1a104c */
        /* <DEDUP_REMOVED lines=8> */
[----:B------:R-:W4:Y:S04]  /*315e0*/  LDL.64 R236, [R1+0x2548] ;  /* 0x0025480001ec7983 */ /* 0x000f280000100a00 */
[----:B------:R-:W-:Y:S04]  /*315f0*/  LDGSTS.E [R2+0x31300], desc[UR76][R238.64], !P2 ;  /* 0x31300000ee027fae */ /* 0x000fe8000d1a104c */
[----:B------:R-:W-:Y:S04]  /*31600*/  LDGSTS.E [R2+0x31380], desc[UR76][R222.64], !P2 ;  /* 0x31380000de027fae */ /* 0x000fe8000d1a104c */
[----:B------:R-:W4:Y:S04]  /*31610*/  LDL.64 R238, [R1+0x2550] ;  /* 0x0025500001ee7983 */ /* 0x000f280000100a00 */
[----:B------:R-:W4:Y:S04]  /*31620*/  LDL.64 R222, [R1+0x2628] ;  /* 0x0026280001de7983 */ /* 0x000f280000100a00 */
[----:B------:R-:W-:Y:S04]  /*31630*/  LDGSTS.E [R2+0x32000], desc[UR76][R240.64], !P1 ;  /* 0x32000000f0027fae */ /* 0x000fe8000c9a104c */
[----:B------:R-:W4:Y:S04]  /*31640*/  LDL.64 R240, [R1+0x2558] ;  /* 0x0025580001f07983 */ /* 0x000f280000100a00 */
[----:B---3--:R-:W-:Y:S04]  /*31650*/  LDGSTS.E [R2+0x32080], desc[UR76][R242.64], !P1 ;  /* 0x32080000f2027fae */ /* 0x008fe8000c9a104c */
[----:B------:R-:W-:Y:S04]  /*31660*/  LDGSTS.E [R2+0x32100], desc[UR76][R224.64], !P1 ;  /* 0x32100000e0027fae */ /* 0x000fe8000c9a104c */
[----:B------:R-:W-:Y:S04]  /*31670*/  LDGSTS.E [R2+0x32180], desc[UR76][R226.64], !P1 ;  /* 0x32180000e2027fae */ /* 0x000fe8000c9a104c */
[----:B------:R-:W3:Y:S04]  /*31680*/  LDL.64 R242, [R1+0x2568] ;  /* 0x0025680001f27983 */ /* 0x000ee80000100a00 */
[----:B------:R-:W3:Y:S04]  /*31690*/  LDL.64 R224, [R1+0x2630] ;  /* 0x0026300001e07983 */ /* 0x000ee80000100a00 */
[----:B------:R-:W-:Y:S04]  /*316a0*/  LDGSTS.E [R2+0x32200], desc[UR76][R232.64], !P1 ;  /* 0x32200000e8027fae */ /* 0x000fe8000c9a104c */
[----:B------:R-:W3:Y:S04]  /*316b0*/  LDL.64 R226, [R1+0x2638] ;  /* 0x0026380001e27983 */ /* 0x000ee80000100a00 */
[----:B------:R-:W3:Y:S04]  /*316c0*/  LDL.64 R232, [R1+0x2640] ;  /* 0x0026400001e87983 */ /* 0x000ee80000100a00 */
[----:B--2---:R-:W-:Y:S04]  /*316d0*/  LDGSTS.E [R2+0x32280], desc[UR76][R244.64], !P1 ;  /* 0x32280000f4027fae */ /* 0x004fe8000c9a104c */
[----:B------:R-:W-:Y:S04]  /*316e0*/  LDGSTS.E [R2+0x32300], desc[UR76][R214.64], !P1 ;  /* 0x32300000d6027fae */ /* 0x000fe8000c9a104c */
[----:B------:R-:W2:Y:S01]  /*316f0*/  LDL.64 R244, [R1+0x2648] ;  /* 0x0026480001f47983 */ /* 0x000ea20000100a00 */
[----:B------:R-:W-:-:S02]  /*31700*/  VIADD R27, R115, 0xffffff33 ;  /* 0xffffff33731b7836 */ /* 0x000fc40000000000 */
[----:B------:R-:W2:Y:S01]  /*31710*/  LDC R115, c[0x0][0x3a0] ;  /* 0x0000e800ff737b82 */ /* 0x000ea20000000800 */
[----:B------:R-:W2:Y:S04]  /*31720*/  LDL.64 R214, [R1+0x38c8] ;  /* 0x0038c80001d67983 */ /* 0x000ea80000100a00 */
[----:B----4-:R-:W-:Y:S04]  /*31730*/  LDGSTS.E [R2+0x32380], desc[UR76][R246.64], !P1 ;  /* 0x32380000f6027fae */ /* 0x010fe8000c9a104c */
[----:B------:R-:W4:Y:S01]  /*31740*/  LDL.64 R246, [R1+0x2650] ;  /* 0x0026500001f67983 */ /* 0x000f220000100a00 */
[----:B------:R-:W-:Y:S01]  /*31750*/  ISETP.GE.U32.AND P3, PT, R27, 0x7ffffeb4, PT ;  /* 0x7ffffeb41b00780c */ /* 0x000fe20003f66070 */
[----:B-1----:R-:W-:-:S02]  /*31760*/  VIADD R27, R114, 0xffffff2f ;  /* 0xffffff2f721b7836 */ /* 0x002fc40000000000 */
[----:B------:R-:W1:Y:S03]  /*31770*/  LDC R114, c[0x0][0x3a0] ;  /* 0x0000e800ff727b82 */ /* 0x000e660000000800 */
[----:B------:R-:W-:-:S07]  /*31780*/  ISETP.GE.U32.AND P2, PT, R27, 0x7ffffeb0, PT ;  /* 0x7ffffeb01b00780c */ /* 0x000fce0003f46070 */
        /* <DEDUP_REMOVED lines=22> */
[----:B------:R-:W-:Y:S04]  /*318f0*/  LDGSTS.E [R2+0x34200], desc[UR76][R232.64], !P2 ;  /* 0x34200000e8027fae */ /* 0x000fe8000d1a104c */
[----:B------:R-:W3:Y:S04]  /*31900*/  LDL.64 R224, [R1+0x1008] ;  /* 0x0010080001e07983 */ /* 0x000ee80000100a00 */
[----:B------:R-:W3:Y:S01]  /*31910*/  LDL.64 R226, [R1+0x1000] ;  /* 0x0010000001e27983 */ /* 0x000ee20000100a00 */
[----:B------:R-:W-:-:S02]  /*31920*/  IADD3 R27, PT, PT, R113, -0xd5, RZ ;  /* 0xffffff2b711b7810 */ /* 0x000fc40007ffe0ff */
[----:B------:R-:W1:Y:S01]  /*31930*/  LDC R113, c[0x0][0x3a0] ;  /* 0x0000e800ff717b82 */ /* 0x000e620000000800 */
[----:B------:R-:W3:Y:S04]  /*31940*/  LDL.64 R232, [R1+0xfe8] ;  /* 0x000fe80001e87983 */ /* 0x000ee80000100a00 */
[----:B--2---:R-:W-:Y:S04]  /*31950*/  LDGSTS.E [R2+0x34280], desc[UR76][R244.64], !P2 ;  /* 0x34280000f4027fae */ /* 0x004fe8000d1a104c */
[----:B------:R-:W2:Y:S04]  /*31960*/  LDL.64 R244, [R1+0xff8] ;  /* 0x000ff80001f47983 */ /* 0x000ea80000100a00 */
[----:B----4-:R-:W-:Y:S04]  /*31970*/  LDGSTS.E [R2+0x34300], desc[UR76][R246.64], !P2 ;  /* 0x34300000f6027fae */ /* 0x010fe8000d1a104c */
        /* <DEDUP_REMOVED lines=18> */
[----:B------:R-:W-:Y:S01]  /*31aa0*/  LDGSTS.E [R2+0x35300], desc[UR76][R240.64], !P1 ;  /* 0x35300000f0027fae */ /* 0x000fe2000c9a104c */
[----:B------:R-:W-:-:S02]  /*31ab0*/  VIADD R27, R116, 0xffffff23 ;  /* 0xffffff23741b7836 */ /* 0x000fc40000000000 */
[----:B------:R-:W1:Y:S01]  /*31ac0*/  LDC R116, c[0x0][0x3a0] ;  /* 0x0000e800ff747b82 */ /* 0x000e620000000800 */
[----:B------:R-:W4:Y:S04]  /*31ad0*/  LDL.64 R214, [R1+0xda8] ;  /* 0x000da80001d67983 */ /* 0x000f280000100a00 */
[----:B------:R-:W4:Y:S04]  /*31ae0*/  LDL.64 R240, [R1+0xf00] ;  /* 0x000f000001f07983 */ /* 0x000f280000100a00 */
[----:B---3--:R-:W-:Y:S04]  /*31af0*/  LDGSTS.E [R2+0x35380], desc[UR76][R242.64], !P1 ;  /* 0x35380000f2027fae */ /* 0x008fe8000c9a104c */
[----:B------:R-:W-:Y:S04]  /*31b00*/  LDGSTS.E [R2+0x36000], desc[UR76][R216.64], !P3 ;  /* 0x36000000d8027fae */ /* 0x000fe8000d9a104c */
[----:B------:R-:W3:Y:S04]  /*31b10*/  LDL.64 R242, [R1+0xee8] ;  /* 0x000ee80001f27983 */ /* 0x000ee80000100a00 */
[----:B------:R-:W-:Y:S01]  /*31b20*/  LDGSTS.E [R2+0x36080], desc[UR76][R222.64], !P3 ;  /* 0x36080000de027fae */ /* 0x000fe2000d9a104c */
[----:B------:R-:W-:-:S03]  /*31b30*/  ISETP.GE.U32.AND P2, PT, R27, 0x7ffffea4, PT ;  /* 0x7ffffea41b00780c */ /* 0x000fc60003f46070 */
[----:B------:R-:W3:Y:S04]  /*31b40*/  LDL.64 R216, [R1+0x3cc8] ;  /* 0x003cc80001d87983 */ /* 0x000ee80000100a00 */
[----:B------:R-:W-:Y:S04]  /*31b50*/  LDGSTS.E [R2+0x36100], desc[UR76][R224.64], !P3 ;  /* 0x36100000e0027fae */ /* 0x000fe8000d9a104c */
[----:B------:R-:W-:Y:S04]  /*31b60*/  LDGSTS.E [R2+0x36180], desc[UR76][R226.64], !P3 ;  /* 0x36180000e2027fae */ /* 0x000fe8000d9a104c */
[----:B------:R-:W3:Y:S01]  /*31b70*/  LDL.64 R222, [R1+0xed8] ;  /* 0x000ed80001de7983 */ /* 0x000ee20000100a00 */
[----:B------:R-:W-:-:S02]  /*31b80*/  VIADD R27, R115, 0xffffff1f ;  /* 0xffffff1f731b7836 */ /* 0x000fc40000000000 */
[----:B------:R-:W1:Y:S01]  /*31b90*/  LDC R115, c[0x0][0x3a0] ;  /* 0x0000e800ff737b82 */ /* 0x000e620000000800 */
[----:B------:R-:W3:Y:S04]  /*31ba0*/  LDL.64 R224, [R1+0xdc8] ;  /* 0x000dc80001e07983 */ /* 0x000ee80000100a00 */
[----:B------:R-:W3:Y:S04]  /*31bb0*/  LDL.64 R226, [R1+0xdc0] ;  /* 0x000dc00001e27983 */ /* 0x000ee80000100a00 */
[----:B--2---:R-:W-:Y:S04]  /*31bc0*/  LDGSTS.E [R2+0x36200], desc[UR76][R244.64], !P3 ;  /* 0x36200000f4027fae */ /* 0x004fe8000d9a104c */
[----:B------:R-:W2:Y:S04]  /*31bd0*/  LDL.64 R244, [R1+0x3bc8] ;  /* 0x003bc80001f47983 */ /* 0x000ea80000100a00 */
[----:B----4-:R-:W-:Y:S04]  /*31be0*/  LDGSTS.E [R2+0x36280], desc[UR76][R246.64], !P3 ;  /* 0x36280000f6027fae */ /* 0x010fe8000d9a104c */
[----:B------:R-:W-:Y:S04]  /*31bf0*/  LDGSTS.E [R2+0x36300], desc[UR76][R232.64], !P3 ;  /* 0x36300000e8027fae */ /* 0x000fe8000d9a104c */
[----:B------:R-:W4:Y:S04]  /*31c00*/  LDL.64 R246, [R1+0xdd0] ;  /* 0x000dd00001f67983 */ /* 0x000f280000100a00 */
[----:B------:R-:W4:Y:S01]  /*31c10*/  LDL.64 R232, [R1+0xdb8] ;  /* 0x000db80001e87983 */ /* 0x000f220000100a00 */
[----:B------:R-:W-:-:S03]  /*31c20*/  ISETP.GE.U32.AND P1, PT, R27, 0x7ffffea0, PT ;  /* 0x7ffffea01b00780c */ /* 0x000fc60003f26070 */
[----:B------:R-:W-:Y:S04]  /*31c30*/  LDGSTS.E [R2+0x36380], desc[UR76][R200.64], !P3 ;  /* 0x36380000c8027fae */ /* 0x000fe8000d9a104c */
[----:B------:R-:W4:Y:S04]  /*31c40*/  LDL.64 R200, [R1+0xdb0] ;  /* 0x000db00001c87983 */ /* 0x000f280000100a00 */
        /* <DEDUP_REMOVED lines=9> */
[----:B------:R-:W4:Y:S01]  /*31ce0*/  LDL.64 R238, [R1+0xcf0] ;  /* 0x000cf00001ee7983 */ /* 0x000f220000100a00 */
[----:B-1----:R-:W-:-:S02]  /*31cf0*/  IADD3 R27, PT, PT, R113, -0xe5, RZ ;  /* 0xffffff1b711b7810 */ /* 0x002fc40007ffe0ff */
[----:B------:R-:W1:Y:S01]  /*31d00*/  LDC R113, c[0x0][0x3a0] ;  /* 0x0000e800ff717b82 */ /* 0x000e620000000800 */
[----:B------:R-:W4:Y:S04]  /*31d10*/  LDL.64 R220, [R1+0x3dc8] ;  /* 0x003dc80001dc7983 */ /* 0x000f280000100a00 */
[----:B------:R-:W4:Y:S04]  /*31d20*/  LDL.64 R240, [R1+0xce8] ;  /* 0x000ce80001f07983 */ /* 0x000f280000100a00 */
[----:B---3--:R-:W-:Y:S04]  /*31d30*/  LDGSTS.E [R2+0x37300], desc[UR76][R242.64], !P2 ;  /* 0x37300000f2027fae */ /* 0x008fe8000d1a104c */
[----:B------:R-:W3:Y:S04]  /*31d40*/  LDL.64 R242, [R1+0xce0] ;  /* 0x000ce00001f27983 */ /* 0x000ee80000100a00 */
[----:B------:R-:W-:Y:S01]  /*31d50*/  LDGSTS.E [R2+0x37380], desc[UR76][R222.64], !P2 ;  /* 0x37380000de027fae */ /* 0x000fe2000d1a104c */
[----:B------:R-:W-:-:S03]  /*31d60*/  ISETP.GE.U32.AND P3, PT, R27, 0x7ffffe9c, PT ;  /* 0x7ffffe9c1b00780c */ /* 0x000fc60003f66070 */
[----:B------:R-:W3:Y:S04]  /*31d70*/  LDL.64 R222, [R1+0x27c0] ;  /* 0x0027c00001de7983 */ /* 0x000ee80000100a00 */
[----:B--2---:R-:W-:Y:S04]  /*31d80*/  LDGSTS.E [R2+0x38000], desc[UR76][R244.64], !P1 ;  /* 0x38000000f4027fae */ /* 0x004fe8000c9a104c */
[----:B------:R-:W2:Y:S04]  /*31d90*/  LDL.64 R244, [R1+0xcd8] ;  /* 0x000cd80001f47983 */ /* 0x000ea80000100a00 */
[----:B----4-:R-:W-:Y:S04]  /*31da0*/  LDGSTS.E [R2+0x38080], desc[UR76][R246.64], !P1 ;  /* 0x38080000f6027fae */ /* 0x010fe8000c9a104c */
        /* <DEDUP_REMOVED lines=43> */
[----:B------:R-:W4:Y:S04]  /*32060*/  LDL.64 R200, [R1+0x2838] ;  /* 0x0028380001c87983 */ /* 0x000f280000100a00 */
        /* <DEDUP_REMOVED lines=8> */
[----:B------:R-:W-:Y:S04]  /*320f0*/  LDGSTS.E [R2+0x3b100], desc[UR76][R230.64], !P1 ;  /* 0x3b100000e6027fae */ /* 0x000fe8000c9a104c */
[----:B------:R-:W-:Y:S04]  /*32100*/  LDGSTS.E [R2+0x3b180], desc[UR76][R238.64], !P1 ;  /* 0x3b180000ee027fae */ /* 0x000fe8000c9a104c */
[----:B------:R-:W4:Y:S04]  /*32110*/  LDL.64 R228, [R1+0x5898] ;  /* 0x0058980001e47983 */ /* 0x000f280000100a00 */
[----:B------:R-:W4:Y:S04]  /*32120*/  LDL.64 R230, [R1+0x49d0] ;  /* 0x0049d00001e67983 */ /* 0x000f280000100a00 */
[----:B------:R-:W4:Y:S04]  /*32130*/  LDL.64 R238, [R1+0x49c8] ;  /* 0x0049c80001ee7983 */ /* 0x000f280000100a00 */
[----:B------:R-:W-:Y:S01]  /*32140*/  LDGSTS.E [R2+0x3b200], desc[UR76][R240.64], !P1 ;  /* 0x3b200000f0027fae */ /* 0x000fe2000c9a104c */
[----:B-1----:R-:W-:-:S02]  /*32150*/  VIADD R27, R113, 0xffffff0f ;  /* 0xffffff0f711b7836 */ /* 0x002fc40000000000 */
[----:B------:R-:W1:Y:S01]  /*32160*/  LDC R113, c[0x0][0x3a0] ;  /* 0x0000e800ff717b82 */ /* 0x000e620000000800 */
[----:B------:R-:W4:Y:S04]  /*32170*/  LDL.64 R212, [R1+0x49e0] ;  /* 0x0049e00001d47983 */ /* 0x000f280000100a00 */
        /* <DEDUP_REMOVED lines=8> */
[----:B------:R-:W-:-:S02]  /*32200*/  ISETP.GE.U32.AND P3, PT, R27, 0x7ffffe90, PT ;  /* 0x7ffffe901b00780c */ /* 0x000fc40003f66070 */
[----:B------:R-:W-:Y:S02]  /*32210*/  IADD3 R27, PT, PT, R115, -0xf5, RZ ;  /* 0xffffff0b731b7810 */ /* 0x000fe40007ffe0ff */
[----:B------:R-:W1:Y:S02]  /*32220*/  LDC R115, c[0x0][0x3a0] ;  /* 0x0000e800ff737b82 */ /* 0x000e640000000800 */
[----:B------:R-:W-:-:S07]  /*32230*/  ISETP.GE.U32.AND P2, PT, R27, 0x7ffffe8c, PT ;  /* 0x7ffffe8c1b00780c */ /* 0x000fce0003f46070 */
[----:B------:R-:W-:Y:S04]  /*32240*/  LDGSTS.E [R2+0x3c000], desc[UR76][R216.64], !P3 ;  /* 0x3c000000d8027fae */ /* 0x000fe8000d9a104c */
[----:B------:R-:W-:Y:S04]  /*32250*/  LDGSTS.E [R2+0x3c080], desc[UR76][R220.64], !P3 ;  /* 0x3c080000dc027fae */ /* 0x000fe8000d9a104c */
        /* <DEDUP_REMOVED lines=28> */
[----:B------:R-:W-:-:S02]  /*32420*/  VIADD R27, R116, 0xffffff07 ;  /* 0xffffff07741b7836 */ /* 0x000fc40000000000 */
[----:B------:R-:W1:Y:S03]  /*32430*/  LDC R116, c[0x0][0x3a0] ;  /* 0x0000e800ff747b82 */ /* 0x000e660000000800 */
[----:B------:R-:W-:Y:S01]  /*32440*/  ISETP.GE.U32.AND P1, PT, R27, 0x7ffffe88, PT ;  /* 0x7ffffe881b00780c */ /* 0x000fe20003f26070 */
[----:B------:R-:W-:-:S04]  /*32450*/  VIADD R27, R112, 0xffffff03 ;  /* 0xffffff03701b7836 */ /* 0x000fc80000000000 */
[----:B------:R-:W1:Y:S01]  /*32460*/  LDC R112, c[0x0][0x3a0] ;  /* 0x0000e800ff707b82 */ /* 0x000e620000000800 */
[----:B------:R-:W-:Y:S01]  /*32470*/  ISETP.GE.U32.AND P3, PT, R27, 0x7ffffe84, PT ;  /* 0x7ffffe841b00780c */ /* 0x000fe20003f66070 */
[----:B------:R-:W-:Y:S06]  /*32480*/  LDGSTS.E [R2+0x3d380], desc[UR76][R200.64], !P2 ;  /* 0x3d380000c8027fae */ /* 0x000fec000d1a104c */
        /* <DEDUP_REMOVED lines=34> */
[----:B-1----:R-:W-:Y:S02]  /*326b0*/  IADD3 R27, PT, PT, R113, -0x86, RZ ;  /* 0xffffff7a711b7810 */ /* 0x002fe40007ffe0ff */
[----:B------:R-:W1:Y:S02]  /*326c0*/  LDC R113, c[0x0][0x3a0] ;  /* 0x0000e800ff717b82 */ /* 0x000e640000000800 */
        /* <DEDUP_REMOVED lines=21> */
[----:B------:R-:W4:Y:S04]  /*32820*/  LDL.64 R226, [R1+0x2028] ;  /* 0x0020280001e27983 */ /* 0x000f280000100a00 */
[----:B------:R-:W4:Y:S04]  /*32830*/  LDL.64 R228, [R1+0x17d0] ;  /* 0x0017d00001e47983 */ /* 0x000f280000100a00 */
[----:B---3--:R-:W-:Y:S04]  /*32840*/  LDGSTS.E [R3+0x21500], desc[UR76][R242.64], !P1 ;  /* 0x21500000f2037fae */ /* 0x008fe8000c9a104c */
        /* <DEDUP_REMOVED lines=15> */
[----:B------:R-:W-:Y:S04]  /*32940*/  LDGSTS.E [R3+0x21780], desc[UR76][R200.64], !P1 ;  /* 0x21780000c8037fae */ /* 0x000fe8000c9a104c */
[----:B------:R-:W4:Y:S04]  /*32950*/  LDL.64 R200, [R1+0x17b8] ;  /* 0x0017b80001c87983 */ /* 0x000f280000100a00 */
[----:B------:R-:W-:Y:S04]  /*32960*/  LDGSTS.E [R3+0x22400], desc[UR76][R214.64], !P3 ;  /* 0x22400000d6037fae */ /* 0x000fe8000d9a104c */
[----:B------:R-:W-:Y:S01]  /*32970*/  LDGSTS.E [R3+0x22480], desc[UR76][R216.64], !P3 ;  /* 0x22480000d8037fae */ /* 0x000fe2000d9a104c */
[----:B------:R-:W-:-:S02]  /*32980*/  VIADD R27, R116, 0xffffff6e ;  /* 0xffffff6e741b7836 */ /* 0x000fc40000000000 */
[----:B------:R-:W1:Y:S01]  /*32990*/  LDC R116, c[0x0][0x3a0] ;  /* 0x0000e800ff747b82 */ /* 0x000e620000000800 */
[----:B------:R-:W4:Y:S04]  /*329a0*/  LDL.64 R214, [R1+0x6e0] ;  /* 0x0006e00001d67983 */ /* 0x000f280000100a00 */
[----:B------:R-:W4:Y:S04]  /*329b0*/  LDL.64 R216, [R1+0x6d8] ;  /* 0x0006d80001d87983 */ /* 0x000f280000100a00 */
        /* <DEDUP_REMOVED lines=10> */
[----:B------:R-:W-:Y:S01]  /*32a60*/  LDGSTS.E [R3+0x23400], desc[UR76][R226.64], !P2 ;  /* 0x23400000e2037fae */ /* 0x000fe2000d1a104c */
[----:B------:R-:W-:-:S03]  /*32a70*/  ISETP.GE.U32.AND P1, PT, R27, 0x7ffffeef, PT ;  /* 0x7ffffeef1b00780c */ /* 0x000fc60003f26070 */
        /* <DEDUP_REMOVED lines=8> */
[----:B------:R-:W2:Y:S01]  /*32b00*/  LDL.64 R244, [R1+0x9d0] ;  /* 0x0009d00001f47983 */ /* 0x000ea20000100a00 */
[----:B------:R-:W-:-:S02]  /*32b10*/  IADD3 R27, PT, PT, R115, -0x96, RZ ;  /* 0xffffff6a731b7810 */ /* 0x000fc40007ffe0ff */
[----:B------:R-:W1:Y:S01]  /*32b20*/  LDC R115, c[0x0][0x3a0] ;  /* 0x0000e800ff737b82 */ /* 0x000e620000000800 */
[----:B------:R-:W2:Y:S04]  /*32b30*/  LDL.64 R228, [R1+0x620] ;  /* 0x0006200001e47983 */ /* 0x000ea80000100a00 */
[----:B------:R-:W2:Y:S04]  /*32b40*/  LDL.64 R240, [R1+0x2068] ;  /* 0x0020680001f07983 */ /* 0x000ea80000100a00 */
[----:B----4-:R-:W-:Y:S04]  /*32b50*/  LDGSTS.E [R3+0x23680], desc[UR76][R246.64], !P2 ;  /* 0x23680000f6037fae */ /* 0x010fe8000d1a104c */
[----:B------:R-:W4:Y:S01]  /*32b60*/  LDL.64 R246, [R1+0x760] ;  /* 0x0007600001f67983 */ /* 0x000f220000100a00 */
[----:B------:R-:W-:-:S03]  /*32b70*/  ISETP.GE.U32.AND P3, PT, R27, 0x7ffffeeb, PT ;  /* 0x7ffffeeb1b00780c */ /* 0x000fc60003f66070 */
[----:B------:R-:W-:Y:S04]  /*32b80*/  LDGSTS.E [R3+0x23700], desc[UR76][R200.64], !P2 ;  /* 0x23700000c8037fae */ /* 0x000fe8000d1a104c */
[----:B------:R-:W-:Y:S04]  /*32b90*/  LDGSTS.E [R3+0x23780], desc[UR76][R230.64], !P2 ;  /* 0x23780000e6037fae */ /* 0x000fe8000d1a104c */
[----:B------:R-:W4:Y:S04]  /*32ba0*/  LDL.64 R200, [R1+0x758] ;  /* 0x0007580001c87983 */ /* 0x000f280000100a00 */
        /* <DEDUP_REMOVED lines=15> */
[----:B------:R-:W3:Y:S04]  /*32ca0*/  LDL.64 R242, [R1+0x5f8] ;  /* 0x0005f80001f27983 */ /* 0x000ee80000100a00 */
[----:B------:R-:W3:Y:S04]  /*32cb0*/  LDL.64 R226, [R1+0x218] ;  /* 0x0002180001e27983 */ /* 0x000ee80000100a00 */
[----:B--2---:R-:W-:Y:S04]  /*32cc0*/  LDGSTS.E [R3+0x24780], desc[UR76][R244.64], !P1 ;  /* 0x24780000f4037fae */ /* 0x004fe8000c9a104c */
[----:B------:R-:W-:Y:S04]  /*32cd0*/  LDGSTS.E [R3+0x25400], desc[UR76][R240.64], !P3 ;  /* 0x25400000f0037fae */ /* 0x000fe8000d9a104c */
[----:B------:R-:W2:Y:S04]  /*32ce0*/  LDL.64 R244, [R1+0x5f0] ;  /* 0x0005f00001f47983 */ /* 0x000ea80000100a00 */
[----:B------:R-:W2:Y:S04]  /*32cf0*/  LDL.64 R240, [R1+0x210] ;  /* 0x0002100001f07983 */ /* 0x000ea80000100a00 */
[----:B----4-:R-:W-:Y:S04]  /*32d00*/  LDGSTS.E [R3+0x25480], desc[UR76][R246.64], !P3 ;  /* 0x25480000f6037fae */ /* 0x010fe8000d9a104c */
[----:B------:R-:W4:Y:S01]  /*32d10*/  LDL.64 R246, [R1+0x208] ;  /* 0x0002080001f67983 */ /* 0x000f220000100a00 */
[----:B------:R-:W-:Y:S01]  /*32d20*/  ISETP.GE.U32.AND P2, PT, R27, 0x7ffffee7, PT ;  /* 0x7ffffee71b00780c */ /* 0x000fe20003f46070 */
[----:B-1----:R-:W-:-:S02]  /*32d30*/  VIADD R27, R113, 0xffffff62 ;  /* 0xffffff62711b7836 */ /* 0x002fc40000000000 */
[----:B------:R-:W1:Y:S03]  /*32d40*/  LDC R113, c[0x0][0x3a0] ;  /* 0x0000e800ff717b82 */ /* 0x000e660000000800 */
[----:B------:R-:W-:Y:S01]  /*32d50*/  ISETP.GE.U32.AND P1, PT, R27, 0x7ffffee3, PT ;  /* 0x7ffffee31b00780c */ /* 0x000fe20003f26070 */
        /* <DEDUP_REMOVED lines=18> */
[----:B------:R-:W4:Y:S04]  /*32e80*/  LDL.64 R220, [R1+0x24f0] ;  /* 0x0024f00001dc7983 */ /* 0x000f280000100a00 */
[----:B------:R-:W4:Y:S01]  /*32e90*/  LDL.64 R238, [R1+0x278] ;  /* 0x0002780001ee7983 */ /* 0x000f220000100a00 */
[----:B------:R-:W-:-:S02]  /*32ea0*/  VIADD R27, R112, 0xffffff5e ;  /* 0xffffff5e701b7836 */ /* 0x000fc40000000000 */
[----:B------:R-:W1:Y:S01]  /*32eb0*/  LDC R112, c[0x0][0x3a0] ;  /* 0x0000e800ff707b82 */ /* 0x000e620000000800 */
[----:B------:R-:W4:Y:S04]  /*32ec0*/  LDL.64 R222, [R1+0x1eb0] ;  /* 0x001eb00001de7983 */ /* 0x000f280000100a00 */
        /* <DEDUP_REMOVED lines=9> */
[----:B------:R-:W-:Y:S01]  /*32f60*/  LDGSTS.E [R3+0x27500], desc[UR76][R240.64], !P1 ;  /* 0x27500000f0037fae */ /* 0x000fe2000c9a104c */
[----:B------:R-:W-:-:S03]  /*32f70*/  ISETP.GE.U32.AND P3, PT, R27, 0x7ffffedf, PT ;  /* 0x7ffffedf1b00780c */ /* 0x000fc60003f66070 */
[----:B------:R-:W2:Y:S04]  /*32f80*/  LDL.64 R224, [R1+0x1ea8] ;  /* 0x001ea80001e07983 */ /* 0x000ea80000100a00 */
[----:B------:R-:W2:Y:S04]  /*32f90*/  LDL.64 R226, [R1+0x1ea0] ;  /* 0x001ea00001e27983 */ /* 0x000ea80000100a00 */
[----:B------:R-:W2:Y:S04]  /*32fa0*/  LDL.64 R240, [R1+0x1e90] ;  /* 0x001e900001f07983 */ /* 0x000ea80000100a00 */
[----:B----4-:R-:W-:Y:S04]  /*32fb0*/  LDGSTS.E [R3+0x27580], desc[UR76][R246.64], !P1 ;  /* 0x27580000f6037fae */ /* 0x010fe8000c9a104c */
[----:B------:R-:W4:Y:S01]  /*32fc0*/  LDL.64 R246, [R1+0x1eb8] ;  /* 0x001eb80001f67983 */ /* 0x000f220000100a00 */
[----:B------:R-:W-:-:S02]  /*32fd0*/  IADD3 R27, PT, PT, R117, -0xa6, RZ ;  /* 0xffffff5a751b7810 */ /* 0x000fc40007ffe0ff */
[----:B------:R-:W1:Y:S02]  /*32fe0*/  LDC R117, c[0x0][0x3a0] ;  /* 0x0000e800ff757b82 */ /* 0x000e640000000800 */
        /* <DEDUP_REMOVED lines=8> */
[----:B------:R-:W-:Y:S01]  /*33070*/  LDGSTS.E [R3+0x28500], desc[UR76][R230.64], !P3 ;  /* 0x28500000e6037fae */ /* 0x000fe2000d9a104c */
[----:B------:R-:W-:-:S02]  /*33080*/  VIADD R27, R116, 0xffffff56 ;  /* 0xffffff56741b7836 */ /* 0x000fc40000000000 */
[----:B------:R-:W1:Y:S01]  /*33090*/  LDC R116, c[0x0][0x3a0] ;  /* 0x0000e800ff747b82 */ /* 0x000e620000000800 */
[----:B------:R-:W4:Y:S04]  /*330a0*/  LDL.64 R216, [R1+0x2710] ;  /* 0x0027100001d87983 */ /* 0x000f280000100a00 */
[----:B------:R-:W-:Y:S04]  /*330b0*/  LDGSTS.E [R3+0x28580], desc[UR76][R232.64], !P3 ;  /* 0x28580000e8037fae */ /* 0x000fe8000d9a104c */
[----:B------:R-:W4:Y:S04]  /*330c0*/  LDL.64 R228, [R1+0x1e88] ;  /* 0x001e880001e47983 */ /* 0x000f280000100a00 */
[----:B------:R-:W4:Y:S04]  /*330d0*/  LDL.64 R230, [R1+0x1dd0] ;  /* 0x001dd00001e67983 */ /* 0x000f280000100a00 */
[----:B------:R-:W4:Y:S04]  /*330e0*/  LDL.64 R232, [R1+0x1dc8] ;  /* 0x001dc80001e87983 */ /* 0x000f280000100a00 */
[----:B------:R-:W-:Y:S04]  /*330f0*/  LDGSTS.E [R3+0x28600], desc[UR76][R238.64], !P3 ;  /* 0x28600000ee037fae */ /* 0x000fe8000d9a104c */
[----:B------:R-:W4:Y:S04]  /*33100*/  LDL.64 R238, [R1+0x2690] ;  /* 0x0026900001ee7983 */ /* 0x000f280000100a00 */
[----:B---3--:R-:W-:Y:S04]  /*33110*/  LDGSTS.E [R3+0x28680], desc[UR76][R242.64], !P3 ;  /* 0x28680000f2037fae */ /* 0x008fe8000d9a104c */
[----:B------:R-:W-:Y:S04]  /*33120*/  LDGSTS.E [R3+0x28700], desc[UR76][R236.64], !P3 ;  /* 0x28700000ec037fae */ /* 0x000fe8000d9a104c */
[----:B------:R-:W3:Y:S04]  /*33130*/  LDL.64 R242, [R1+0x1dd8] ;  /* 0x001dd80001f27983 */ /* 0x000ee80000100a00 */
[----:B------:R-:W3:Y:S04]  /*33140*/  LDL.64 R236, [R1+0x1dc0] ;  /* 0x001dc00001ec7983 */ /* 0x000ee80000100a00 */
[----:B--2---:R-:W-:Y:S04]  /*33150*/  LDGSTS.E [R3+0x28780], desc[UR76][R244.64], !P3 ;  /* 0x28780000f4037fae */ /* 0x004fe8000d9a104c */
[----:B------:R-:W-:Y:S04]  /*33160*/  LDGSTS.E [R3+0x29400], desc[UR76][R220.64], !P2 ;  /* 0x29400000dc037fae */ /* 0x000fe8000d1a104c */
[----:B------:R-:W2:Y:S01]  /*33170*/  LDL.64 R244, [R1+0x1db8] ;  /* 0x001db80001f47983 */ /* 0x000ea20000100a00 */
[----:B------:R-:W-:-:S03]  /*33180*/  ISETP.GE.U32.AND P1, PT, R27, 0x7ffffed7, PT ;  /* 0x7ffffed71b00780c */ /* 0x000fc60003f26070 */
[----:B------:R-:W2:Y:S04]  /*33190*/  LDL.64 R220, [R1+0x1cf8] ;  /* 0x001cf80001dc7983 */ /* 0x000ea80000100a00 */
[----:B----4-:R-:W-:Y:S04]  /*331a0*/  LDGSTS.E [R3+0x29480], desc[UR76][R246.64], !P2 ;  /* 0x29480000f6037fae */ /* 0x010fe8000d1a104c */
[----:B------:R-:W-:Y:S04]  /*331b0*/  LDGSTS.E [R3+0x29500], desc[UR76][R222.64], !P2 ;  /* 0x29500000de037fae */ /* 0x000fe8000d1a104c */
[----:B------:R-:W-:Y:S04]  /*331c0*/  LDGSTS.E [R3+0x29580], desc[UR76][R224.64], !P2 ;  /* 0x29580000e0037fae */ /* 0x000fe8000d1a104c */
[----:B------:R-:W4:Y:S04]  /*331d0*/  LDL.64 R246, [R1+0x1da8] ;  /* 0x001da80001f67983 */ /* 0x000f280000100a00 */
[----:B------:R-:W-:Y:S04]  /*331e0*/  LDGSTS.E [R3+0x29600], desc[UR76][R226.64], !P2 ;  /* 0x29600000e2037fae */ /* 0x000fe8000d1a104c */
        /* <DEDUP_REMOVED lines=20> */
[----:B------:R-:W-:Y:S04]  /*33330*/  LDGSTS.E [R3+0x2a700], desc[UR76][R214.64], !P1 ;  /* 0x2a700000d6037fae */ /* 0x000fe8000c9a104c */
[----:B------:R-:W2:Y:S01]  /*33340*/  LDL.64 R244, [R1+0x1bf8] ;  /* 0x001bf80001f47983 */ /* 0x000ea20000100a00 */
[----:B------:R-:W-:-:S02]  /*33350*/  VIADD R27, R115, 0xffffff52 ;  /* 0xffffff52731b7836 */ /* 0x000fc40000000000 */
[----:B------:R-:W1:Y:S01]  /*33360*/  LDC R115, c[0x0][0x3a0] ;  /* 0x0000e800ff737b82 */ /* 0x000e620000000800 */
        /* <DEDUP_REMOVED lines=33> */
[----:B--2---:R-:W-:Y:S01]  /*33580*/  LDGSTS.E [R3+0x2c680], desc[UR76][R244.64], !P2 ;  /* 0x2c680000f4037fae */ /* 0x004fe2000d1a104c */
[----:B-1----:R-:W-:-:S02]  /*33590*/  IADD3 R27, PT, PT, R113, -0xb6, RZ ;  /* 0xffffff4a711b7810 */ /* 0x002fc40007ffe0ff */
[----:B------:R-:W1:Y:S01]  /*335a0*/  LDC R113, c[0x0][0x3a0] ;  /* 0x0000e800ff717b82 */ /* 0x000e620000000800 */
        /* <DEDUP_REMOVED lines=10> */
[----:B------:R-:W2:Y:S04]  /*33650*/  LDL.64 R200, [R1+0x20a0] ;  /* 0x0020a00001c87983 */ /* 0x000ea80000100a00 */
[----:B------:R-:W-:Y:S04]  /*33660*/  LDGSTS.E [R3+0x2d500], desc[UR76][R222.64], !P1 ;  /* 0x2d500000de037fae */ /* 0x000fe8000c9a104c */
[----:B------:R-:W-:Y:S04]  /*33670*/  LDGSTS.E [R3+0x2d580], desc[UR76][R224.64], !P1 ;  /* 0x2d580000e0037fae */ /* 0x000fe8000c9a104c */
[----:B------:R-:W2:Y:S04]  /*33680*/  LDL.64 R220, [R1+0x2878] ;  /* 0x0028780001dc7983 */ /* 0x000ea80000100a00 */
[----:B------:R-:W-:Y:S04]  /*33690*/  LDGSTS.E [R3+0x2d600], desc[UR76][R226.64], !P1 ;  /* 0x2d600000e2037fae */ /* 0x000fe8000c9a104c */
[----:B------:R-:W2:Y:S04]  /*336a0*/  LDL.64 R222, [R1+0x2160] ;  /* 0x0021600001de7983 */ /* 0x000ea80000100a00 */
[----:B------:R-:W-:Y:S04]  /*336b0*/  LDGSTS.E [R3+0x2d680], desc[UR76][R240.64], !P1 ;  /* 0x2d680000f0037fae */ /* 0x000fe8000c9a104c */
[----:B------:R-:W2:Y:S04]  /*336c0*/  LDL.64 R224, [R1+0x2170] ;  /* 0x0021700001e07983 */ /* 0x000ea80000100a00 */
[----:B------:R-:W2:Y:S04]  /*336d0*/  LDL.64 R226, [R1+0x2178] ;  /* 0x0021780001e27983 */ /* 0x000ea80000100a00 */
[----:B------:R-:W2:Y:S01]  /*336e0*/  LDL.64 R240, [R1+0x2168] ;  /* 0x0021680001f07983 */ /* 0x000ea20000100a00 */
[----:B------:R-:W-:-:S02]  /*336f0*/  VIADD R27, R116, 0xffffff42 ;  /* 0xffffff42741b7836 */ /* 0x000fc40000000000 */
[----:B------:R-:W1:Y:S01]  /*33700*/  LDC R116, c[0x0][0x3a0] ;  /* 0x0000e800ff747b82 */ /* 0x000e620000000800 */
[----:B------:R-:W2:Y:S04]  /*33710*/  LDL.64 R214, [R1+0x2a30] ;  /* 0x002a300001d67983 */ /* 0x000ea80000100a00 */
[----:B------:R-:W-:Y:S04]  /*33720*/  LDGSTS.E [R3+0x2d700], desc[UR76][R238.64], !P1 ;  /* 0x2d700000ee037fae */ /* 0x000fe8000c9a104c */
[----:B------:R-:W2:Y:S04]  /*33730*/  LDL.64 R238, [R1+0x2180] ;  /* 0x0021800001ee7983 */ /* 0x000ea80000100a00 */
[----:B---3--:R-:W-:Y:S04]  /*33740*/  LDGSTS.E [R3+0x2d780], desc[UR76][R242.64], !P1 ;  /* 0x2d780000f2037fae */ /* 0x008fe8000c9a104c */
[----:B------:R-:W-:Y:S04]  /*33750*/  LDGSTS.E [R3+0x2e400], desc[UR76][R216.64], !P3 ;  /* 0x2e400000d8037fae */ /* 0x000fe8000d9a104c */
[----:B------:R-:W3:Y:S04]  /*33760*/  LDL.64 R242, [R1+0x2188] ;  /* 0x0021880001f27983 */ /* 0x000ee80000100a00 */
        /* <DEDUP_REMOVED lines=10> */
[----:B----4-:R-:W-:Y:S04]  /*33810*/  LDGSTS.E [R3+0x2e680], desc[UR76][R246.64], !P3 ;  /* 0x2e680000f6037fae */ /* 0x010fe8000d9a104c */
[----:B--2---:R-:W-:Y:S04]  /*33820*/  LDGSTS.E [R3+0x2e700], desc[UR76][R244.64], !P3 ;  /* 0x2e700000f4037fae */ /* 0x004fe8000d9a104c */
[----:B------:R-:W2:Y:S04]  /*33830*/  LDL.64 R246, [R1+0x2260] ;  /* 0x0022600001f67983 */ /* 0x000ea80000100a00 */
[----:B------:R-:W4:Y:S01]  /*33840*/  LDL.64 R244, [R1+0x2270] ;  /* 0x0022700001f47983 */ /* 0x000f220000100a00 */
[----:B------:R-:W-:-:S02]  /*33850*/  VIADD R27, R115, 0xffffff3e ;  /* 0xffffff3e731b7836 */ /* 0x000fc40000000000 */
[----:B------:R-:W1:Y:S03]  /*33860*/  LDC R115, c[0x0][0x3a0] ;  /* 0x0000e800ff737b82 */ /* 0x000e660000000800 */
[----:B------:R-:W-:Y:S01]  /*33870*/  ISETP.GE.U32.AND P1, PT, R27, 0x7ffffebf, PT ;  /* 0x7ffffebf1b00780c */ /* 0x000fe20003f26070 */
[----:B------:R-:W-:Y:S04]  /*33880*/  LDGSTS.E [R3+0x2e780], desc[UR76][R200.64], !P3 ;  /* 0x2e780000c8037fae */ /* 0x000fe8000d9a104c */
[----:B------:R-:W4:Y:S04]  /*33890*/  LDL.64 R200, [R1+0x2278] ;  /* 0x0022780001c87983 */ /* 0x000f280000100a00 */
[----:B------:R-:W-:Y:S04]  /*338a0*/  LDGSTS.E [R3+0x2f400], desc[UR76][R220.64], !P2 ;  /* 0x2f400000dc037fae */ /* 0x000fe8000d1a104c */
[----:B------:R-:W-:Y:S04]  /*338b0*/  LDGSTS.E [R3+0x2f480], desc[UR76][R222.64], !P2 ;  /* 0x2f480000de037fae */ /* 0x000fe8000d1a104c */
[----:B------:R-:W4:Y:S04]  /*338c0*/  LDL.64 R220, [R1+0x28b8] ;  /* 0x0028b80001dc7983 */ /* 0x000f280000100a00 */
[----:B------:R-:W4:Y:S04]  /*338d0*/  LDL.64 R222, [R1+0x2348] ;  /* 0x0023480001de7983 */ /* 0x000f280000100a00 */
        /* <DEDUP_REMOVED lines=8> */
[----:B---3--:R-:W-:Y:S04]  /*33960*/  LDGSTS.E [R3+0x2f700], desc[UR76][R242.64], !P2 ;  /* 0x2f700000f2037fae */ /* 0x008fe8000d1a104c */
[----:B------:R-:W3:Y:S04]  /*33970*/  LDL.64 R242, [R1+0x2368] ;  /* 0x0023680001f27983 */ /* 0x000ee80000100a00 */
[----:B------:R-:W-:Y:S04]  /*33980*/  LDGSTS.E [R3+0x2f780], desc[UR76][R228.64], !P2 ;  /* 0x2f780000e4037fae */ /* 0x000fe8000d1a104c */
[----:B------:R-:W-:Y:S04]  /*33990*/  LDGSTS.E [R3+0x30400], desc[UR76][R230.64], !P1 ;  /* 0x30400000e6037fae */ /* 0x000fe8000c9a104c */
[----:B------:R-:W-:Y:S01]  /*339a0*/  LDGSTS.E [R3+0x30480], desc[UR76][R232.64], !P1 ;  /* 0x30480000e8037fae */ /* 0x000fe2000c9a104c */
[----:B------:R-:W-:-:S02]  /*339b0*/  IADD3 R27, PT, PT, R114, -0xc6, RZ ;  /* 0xffffff3a721b7810 */ /* 0x000fc40007ffe0ff */
[----:B------:R-:W1:Y:S01]  /*339c0*/  LDC R114, c[0x0][0x3a0] ;  /* 0x0000e800ff727b82 */ /* 0x000e620000000800 */
[----:B------:R-:W3:Y:S04]  /*339d0*/  LDL.64 R228, [R1+0x2458] ;  /* 0x0024580001e47983 */ /* 0x000ee80000100a00 */
[----:B------:R-:W3:Y:S04]  /*339e0*/  LDL.64 R230, [R1+0x2468] ;  /* 0x0024680001e67983 */ /* 0x000ee80000100a00 */
[----:B------:R-:W3:Y:S04]  /*339f0*/  LDL.64 R232, [R1+0x2470] ;  /* 0x0024700001e87983 */ /* 0x000ee80000100a00 */
[----:B--2---:R-:W-:Y:S04]  /*33a00*/  LDGSTS.E [R3+0x30500], desc[UR76][R246.64], !P1 ;  /* 0x30500000f6037fae */ /* 0x004fe8000c9a104c */
[----:B------:R-:W-:Y:S01]  /*33a10*/  LDGSTS.E [R3+0x30580], desc[UR76][R236.64], !P1 ;  /* 0x30580000ec037fae */ /* 0x000fe2000c9a104c */
[----:B------:R-:W-:-:S03]  /*33a20*/  ISETP.GE.U32.AND P3, PT, R27, 0x7ffffebb, PT ;  /* 0x7ffffebb1b00780c */ /* 0x000fc60003f66070 */
[----:B----4-:R-:W-:Y:S04]  /*33a30*/  LDGSTS.E [R3+0x30600], desc[UR76][R244.64], !P1 ;  /* 0x30600000f4037fae */ /* 0x010fe8000c9a104c */
[----:B------:R-:W2:Y:S04]  /*33a40*/  LDL.64 R246, [R1+0x2378] ;  /* 0x0023780001f67983 */ /* 0x000ea80000100a00 */
[----:B------:R-:W4:Y:S04]  /*33a50*/  LDL.64 R236, [R1+0x2480] ;  /* 0x0024800001ec7983 */ /* 0x000f280000100a00 */
        /* <DEDUP_REMOVED lines=19> */
[----:B------:R-:W3:Y:S01]  /*33b90*/  LDL.64 R242, [R1+0x2598] ;  /* 0x0025980001f27983 */ /* 0x000ee20000100a00 */
[----:B-1----:R-:W-:-:S02]  /*33ba0*/  VIADD R27, R113, 0xffffff36 ;  /* 0xffffff36711b7836 */ /* 0x002fc40000000000 */
[----:B------:R-:W1:Y:S01]  /*33bb0*/  LDC R113, c[0x0][0x3a0] ;  /* 0x0000e800ff717b82 */ /* 0x000e620000000800 */
[----:B------:R-:W3:Y:S04]  /*33bc0*/  LDL.64 R212, [R1+0xe48] ;  /* 0x000e480001d47983 */ /* 0x000ee80000100a00 */
[----:B--2---:R-:W-:Y:S04]  /*33bd0*/  LDGSTS.E [R3+0x31780], desc[UR76][R246.64], !P3 ;  /* 0x31780000f6037fae */ /* 0x004fe8000d9a104c */
[----:B------:R-:W2:Y:S01]  /*33be0*/  LDL.64 R246, [R1+0x25a0] ;  /* 0x0025a00001f67983 */ /* 0x000ea20000100a00 */
        /* <DEDUP_REMOVED lines=8> */
[----:B----4-:R-:W-:Y:S04]  /*33c70*/  LDGSTS.E [R3+0x32600], desc[UR76][R236.64], !P2 ;  /* 0x32600000ec037fae */ /* 0x010fe8000d1a104c */
[----:B------:R-:W-:Y:S04]  /*33c80*/  LDGSTS.E [R3+0x32680], desc[UR76][R244.64], !P2 ;  /* 0x32680000f4037fae */ /* 0x000fe8000d1a104c */
[----:B------:R-:W-:Y:S04]  /*33c90*/  LDGSTS.E [R3+0x32700], desc[UR76][R200.64], !P2 ;  /* 0x32700000c8037fae */ /* 0x000fe8000d1a104c */
[----:B------:R-:W4:Y:S04]  /*33ca0*/  LDL.64 R228, [R1+0x2668] ;  /* 0x0026680001e47983 */ /* 0x000f280000100a00 */
[----:B------:R-:W4:Y:S04]  /*33cb0*/  LDL.64 R244, [R1+0x3808] ;  /* 0x0038080001f47983 */ /* 0x000f280000100a00 */
[----:B------:R-:W4:Y:S04]  /*33cc0*/  LDL.64 R200, [R1+0x2660] ;  /* 0x0026600001c87983 */ /* 0x000f280000100a00 */
[----:B------:R-:W4:Y:S04]  /*33cd0*/  LDL.64 R230, [R1+0x2670] ;  /* 0x0026700001e67983 */ /* 0x000f280000100a00 */
[----:B------:R-:W4:Y:S04]  /*33ce0*/  LDL.64 R214, [R1+0x2678] ;  /* 0x0026780001d67983 */ /* 0x000f280000100a00 */
        /* <DEDUP_REMOVED lines=21> */
[----:B------:R-:W2:Y:S01]  /*33e40*/  LDL.64 R246, [R1+0x1090] ;  /* 0x0010900001f67983 */ /* 0x000ea20000100a00 */
[----:B------:R-:W-:-:S02]  /*33e50*/  ISETP.GE.U32.AND P3, PT, R27, 0x7ffffeaf, PT ;  /* 0x7ffffeaf1b00780c */ /* 0x000fc40003f66070 */
[----:B------:R-:W-:Y:S02]  /*33e60*/  IADD3 R27, PT, PT, R115, -0xd6, RZ ;  /* 0xffffff2a731b7810 */ /* 0x000fe40007ffe0ff */
[----:B------:R-:W1:Y:S02]  /*33e70*/  LDC R115, c[0x0][0x3a0] ;  /* 0x0000e800ff737b82 */ /* 0x000e640000000800 */
[----:B------:R-:W-:-:S07]  /*33e80*/  ISETP.GE.U32.AND P2, PT, R27, 0x7ffffeab, PT ;  /* 0x7ffffeab1b00780c */ /* 0x000fce0003f46070 */
[----:B----4-:R-:W-:Y:S04]  /*33e90*/  LDGSTS.E [R3+0x34400], desc[UR76][R244.64], !P3 ;  /* 0x34400000f4037fae */ /* 0x010fe8000d9a104c */
        /* <DEDUP_REMOVED lines=16> */
[----:B-1----:R-:W-:-:S02]  /*33fa0*/  VIADD R27, R113, 0xffffff26 ;  /* 0xffffff26711b7836 */ /* 0x002fc40000000000 */
[----:B------:R-:W1:Y:S01]  /*33fb0*/  LDC R113, c[0x0][0x3a0] ;  /* 0x0000e800ff717b82 */ /* 0x000e620000000800 */
[----:B------:R-:W4:Y:S04]  /*33fc0*/  LDL.64 R214, [R1+0x3c08] ;  /* 0x003c080001d67983 */ /* 0x000f280000100a00 */
[----:B------:R-:W4:Y:S04]  /*33fd0*/  LDL.64 R216, [R1+0xe60] ;  /* 0x000e600001d87983 */ /* 0x000f280000100a00 */
[----:B------:R-:W4:Y:S04]  /*33fe0*/  LDL.64 R220, [R1+0xd90] ;  /* 0x000d900001dc7983 */ /* 0x000f280000100a00 */
[----:B---3--:R-:W-:Y:S04]  /*33ff0*/  LDGSTS.E [R3+0x35500], desc[UR76][R242.64], !P2 ;  /* 0x35500000f2037fae */ /* 0x008fe8000d1a104c */
[----:B------:R-:W-:Y:S04]  /*34000*/  LDGSTS.E [R3+0x35580], desc[UR76][R222.64], !P2 ;  /* 0x35580000de037fae */ /* 0x000fe8000d1a104c */
[----:B------:R-:W-:Y:S04]  /*34010*/  LDGSTS.E [R3+0x35600], desc[UR76][R224.64], !P2 ;  /* 0x35600000e0037fae */ /* 0x000fe8000d1a104c */
[----:B------:R-:W3:Y:S04]  /*34020*/  LDL.64 R242, [R1+0xfa8] ;  /* 0x000fa80001f27983 */ /* 0x000ee80000100a00 */
[----:B------:R-:W-:Y:S01]  /*34030*/  LDGSTS.E [R3+0x35680], desc[UR76][R238.64], !P2 ;  /* 0x35680000ee037fae */ /* 0x000fe2000d1a104c */
[----:B------:R-:W-:-:S03]  /*34040*/  ISETP.GE.U32.AND P1, PT, R27, 0x7ffffea7, PT ;  /* 0x7ffffea71b00780c */ /* 0x000fc60003f26070 */
        /* <DEDUP_REMOVED lines=8> */
[----:B------:R-:W2:Y:S02]  /*340d0*/  LDL.64 R226, [R1+0xd98] ;  /* 0x000d980001e27983 */ /* 0x000ea40000100a00 */
[----:B------:R-:W-:Y:S02]  /*340e0*/  ISETP.GE.U32.AND P3, PT, R27, 0x7ffffea3, PT ;  /* 0x7ffffea31b00780c */ /* 0x000fe40003f66070 */
[----:B----4-:R-:W-:Y:S04]  /*340f0*/  LDGSTS.E [R3+0x36400], desc[UR76][R244.64], !P1 ;  /* 0x36400000f4037fae */ /* 0x010fe8000c9a104c */
        /* <DEDUP_REMOVED lines=14> */
[----:B------:R-:W3:Y:S04]  /*341e0*/  LDL.64 R242, [R1+0xd78] ;  /* 0x000d780001f27983 */ /* 0x000ee80000100a00 */
[----:B------:R-:W-:Y:S04]  /*341f0*/  LDGSTS.E [R3+0x37400], desc[UR76][R238.64], !P3 ;  /* 0x37400000ee037fae */ /* 0x000fe8000d9a104c */
[----:B------:R-:W3:Y:S04]  /*34200*/  LDL.64 R238, [R1+0xc68] ;  /* 0x000c680001ee7983 */ /* 0x000ee80000100a00 */
[----:B--2---:R-:W-:Y:S04]  /*34210*/  LDGSTS.E [R3+0x37480], desc[UR76][R246.64], !P3 ;  /* 0x37480000f6037fae */ /* 0x004fe8000d9a104c */
[----:B------:R-:W2:Y:S01]  /*34220*/  LDL.64 R246, [R1+0x2730] ;  /* 0x0027300001f67983 */ /* 0x000ea20000100a00 */
[----:B------:R-:W-:-:S02]  /*34230*/  VIADD R27, R114, 0xffffff1e ;  /* 0xffffff1e721b7836 */ /* 0x000fc40000000000 */
[----:B------:R-:W1:Y:S03]  /*34240*/  LDC R114, c[0x0][0x3a0] ;  /* 0x0000e800ff727b82 */ /* 0x000e660000000800 */
[----:B------:R-:W-:Y:S02]  /*34250*/  ISETP.GE.U32.AND P2, PT, R27, 0x7ffffe9f, PT ;  /* 0x7ffffe9f1b00780c */ /* 0x000fe40003f46070 */
[----:B------:R-:W-:-:S03]  /*34260*/  IADD3 R27, PT, PT, R115, -0xe6, RZ ;  /* 0xffffff1a731b7810 */ /* 0x000fc60007ffe0ff */
[----:B------:R-:W1:Y:S01]  /*34270*/  LDC R115, c[0x0][0x3a0] ;  /* 0x0000e800ff737b82 */ /* 0x000e620000000800 */
[----:B------:R-:W-:Y:S01]  /*34280*/  ISETP.GE.U32.AND P1, PT, R27, 0x7ffffe9b, PT ;  /* 0x7ffffe9b1b00780c */ /* 0x000fe20003f26070 */
        /* <DEDUP_REMOVED lines=15> */
[----:B------:R-:W-:Y:S01]  /*34380*/  LDGSTS.E [R3+0x38700], desc[UR76][R240.64], !P2 ;  /* 0x38700000f0037fae */ /* 0x000fe2000d1a104c */
        /* <DEDUP_REMOVED lines=13> */
[----:B------:R-:W-:Y:S04]  /*34460*/  LDGSTS.E [R3+0x39400], desc[UR76][R224.64], !P1 ;  /* 0x39400000e0037fae */ /* 0x000fe8000c9a104c */
[----:B------:R-:W-:Y:S04]  /*34470*/  LDGSTS.E [R3+0x39480], desc[UR76][R230.64], !P1 ;  /* 0x39480000e6037fae */ /* 0x000fe8000c9a104c */
[----:B------:R-:W-:Y:S04]  /*34480*/  LDGSTS.E [R3+0x39500], desc[UR76][R232.64], !P1 ;  /* 0x39500000e8037fae */ /* 0x000fe8000c9a104c */
[----:B------:R-:W-:Y:S04]  /*34490*/  LDGSTS.E [R3+0x39580], desc[UR76][R236.64], !P1 ;  /* 0x39580000ec037fae */ /* 0x000fe8000c9a104c */
[----:B------:R-:W3:Y:S04]  /*344a0*/  LDL.64 R242, [R1+0xc78] ;  /* 0x000c780001f27983 */ /* 0x000ee80000100a00 */
[----:B------:R-:W-:Y:S04]  /*344b0*/  LDGSTS.E [R3+0x39600], desc[UR76][R238.64], !P1 ;  /* 0x39600000ee037fae */ /* 0x000fe8000c9a104c */
[----:B------:R-:W3:Y:S04]  /*344c0*/  LDL.64 R230, [R1+0x3eb0] ;  /* 0x003eb00001e67983 */ /* 0x000ee80000100a00 */
[----:B------:R-:W3:Y:S04]  /*344d0*/  LDL.64 R232, [R1+0xc90] ;  /* 0x000c900001e87983 */ /* 0x000ee80000100a00 */
[----:B------:R-:W3:Y:S04]  /*344e0*/  LDL.64 R236, [R1+0xca0] ;  /* 0x000ca00001ec7983 */ /* 0x000ee80000100a00 */
[----:B------:R-:W3:Y:S01]  /*344f0*/  LDL.64 R238, [R1+0xca8] ;  /* 0x000ca80001ee7983 */ /* 0x000ee20000100a00 */
[----:B------:R-:W-:-:S03]  /*34500*/  ISETP.GE.U32.AND P3, PT, R27, 0x7ffffe97, PT ;  /* 0x7ffffe971b00780c */ /* 0x000fc60003f66070 */
[----:B------:R-:W3:Y:S04]  /*34510*/  LDL.64 R224, [R1+0x48d8] ;  /* 0x0048d80001e07983 */ /* 0x000ee80000100a00 */
[----:B--2---:R-:W-:Y:S04]  /*34520*/  LDGSTS.E [R3+0x39680], desc[UR76][R246.64], !P1 ;  /* 0x39680000f6037fae */ /* 0x004fe8000c9a104c */
[----:B------:R-:W2:Y:S01]  /*34530*/  LDL.64 R246, [R1+0xc88] ;  /* 0x000c880001f67983 */ /* 0x000ea20000100a00 */
[----:B------:R-:W-:Y:S02]  /*34540*/  VIADD R27, R113, 0xffffff12 ;  /* 0xffffff12711b7836 */ /* 0x000fe40000000000 */
[----:B------:R-:W1:Y:S03]  /*34550*/  LDC R113, c[0x0][0x3a0] ;  /* 0x0000e800ff717b82 */ /* 0x000e660000000800 */
[----:B------:R-:W-:Y:S01]  /*34560*/  ISETP.GE.U32.AND P2, PT, R27, 0x7ffffe93, PT ;  /* 0x7ffffe931b00780c */ /* 0x000fe20003f46070 */
[----:B----4-:R-:W-:Y:S04]  /*34570*/  LDGSTS.E [R3+0x39700], desc[UR76][R244.64], !P1 ;  /* 0x39700000f4037fae */ /* 0x010fe8000c9a104c */
        /* <DEDUP_REMOVED lines=16> */
[----:B------:R-:W-:-:S02]  /*34680*/  VIADD R27, R114, 0xffffff0e ;  /* 0xffffff0e721b7836 */ /* 0x000fc40000000000 */
[----:B------:R-:W1:Y:S01]  /*34690*/  LDC R114, c[0x0][0x3a0] ;  /* 0x0000e800ff727b82 */ /* 0x000e620000000800 */
        /* <DEDUP_REMOVED lines=11> */
[----:B------:R-:W-:Y:S04]  /*34750*/  LDGSTS.E [R3+0x3b700], desc[UR76][R200.64], !P2 ;  /* 0x3b700000c8037fae */ /* 0x000fe8000d1a104c */
[----:B------:R-:W-:Y:S04]  /*34760*/  LDGSTS.E [R3+0x3b780], desc[UR76][R216.64], !P2 ;  /* 0x3b780000d8037fae */ /* 0x000fe8000d1a104c */
[----:B------:R-:W4:Y:S04]  /*34770*/  LDL.64 R244, [R1+0x4910] ;  /* 0x0049100001f47983 */ /* 0x000f280000100a00 */
[----:B------:R-:W4:Y:S04]  /*34780*/  LDL.64 R200, [R1+0x48f0] ;  /* 0x0048f00001c87983 */ /* 0x000f280000100a00 */
[----:B------:R-:W-:Y:S04]  /*34790*/  LDGSTS.E [R3+0x3c400], desc[UR76][R222.64], !P1 ;  /* 0x3c400000de037fae */ /* 0x000fe8000c9a104c */
[----:B------:R-:W-:Y:S01]  /*347a0*/  LDGSTS.E [R3+0x3c480], desc[UR76][R224.64], !P1 ;  /* 0x3c480000e0037fae */ /* 0x000fe2000c9a104c */
[----:B------:R-:W-:-:S02]  /*347b0*/  IADD3 R27, PT, PT, R115, -0xf6, RZ ;  /* 0xffffff0a731b7810 */ /* 0x000fc40007ffe0ff */
[----:B------:R-:W1:Y:S01]  /*347c0*/  LDC R115, c[0x0][0x3a0] ;  /* 0x0000e800ff737b82 */ /* 0x000e620000000800 */
[----:B------:R-:W4:Y:S04]  /*347d0*/  LDL.64 R216, [R1+0x4980] ;  /* 0x0049800001d87983 */ /* 0x000f280000100a00 */
        /* <DEDUP_REMOVED lines=11> */
[----:B------:R-:W-:-:S03]  /*34890*/  ISETP.GE.U32.AND P3, PT, R27, 0x7ffffe8b, PT ;  /* 0x7ffffe8b1b00780c */ /* 0x000fc60003f66070 */
[----:B------:R-:W3:Y:S04]  /*348a0*/  LDL.64 R220, [R1+0x4978] ;  /* 0x0049780001dc7983 */ /* 0x000ee80000100a00 */
[----:B--2---:R-:W-:Y:S06]  /*348b0*/  LDGSTS.E [R3+0x3c780], desc[UR76][R246.64], !P1 ;  /* 0x3c780000f6037fae */ /* 0x004fec000c9a104c */
[----:B------:R-:W-:Y:S04]  /*348c0*/  LDGSTS.E [R3+0x3d400], desc[UR76][R230.64], !P3 ;  /* 0x3d400000e6037fae */ /* 0x000fe8000d9a104c */
[----:B------:R-:W2:Y:S01]  /*348d0*/  LDL.64 R246, [R1+0x4920] ;  /* 0x0049200001f67983 */ /* 0x000ea20000100a00 */
[----:B-1----:R-:W-:-:S02]  /*348e0*/  VIADD R27, R113, 0xffffff06 ;  /* 0xffffff06711b7836 */ /* 0x002fc40000000000 */
[----:B------:R-:W1:Y:S01]  /*348f0*/  LDC R113, c[0x0][0x3a0] ;  /* 0x0000e800ff717b82 */ /* 0x000e620000000800 */
[----:B------:R-:W2:Y:S02]  /*34900*/  LDL.64 R230, [R1+0x4970] ;  /* 0x0049700001e67983 */ /* 0x000ea40000100a00 */
[----:B------:R-:W-:Y:S02]  /*34910*/  ISETP.GE.U32.AND P2, PT, R27, 0x7ffffe87, PT ;  /* 0x7ffffe871b00780c */ /* 0x000fe40003f46070 */
        /* <DEDUP_REMOVED lines=25> */
[----:B------:R-:W4:Y:S04]  /*34ab0*/  LDL.64 R212, [R1+0x1968] ;  /* 0x0019680001d47983 */ /* 0x000f280000100a00 */
[----:B---3--:R-:W-:Y:S04]  /*34ac0*/  LDGSTS.E [R3+0x3e680], desc[UR76][R242.64], !P2 ;  /* 0x3e680000f2037fae */ /* 0x008fe8000d1a104c */
[----:B------:R-:W3:Y:S04]  /*34ad0*/  LDL.64 R242, [R1+0x1ad0] ;  /* 0x001ad00001f27983 */ /* 0x000ee80000100a00 */
[----:B--2---:R-:W-:Y:S04]  /*34ae0*/  LDGSTS.E [R3+0x3e700], desc[UR76][R246.64], !P2 ;  /* 0x3e700000f6037fae */ /* 0x004fe8000d1a104c */
[----:B------:R-:W2:Y:S01]  /*34af0*/  LDL.64 R246, [R1+0x1ac0] ;  /* 0x001ac00001f67983 */ /* 0x000ea20000100a00 */
[----:B------:R-:W-:Y:S01]  /*34b00*/  ISETP.GE.U32.AND P1, PT, R27, 0x7ffffe83, PT ;  /* 0x7ffffe831b00780c */ /* 0x000fe20003f26070 */
[----:B------:R-:W-:-:S02]  /*34b10*/  VIADD R27, R112, 0xffffff7d ;  /* 0xffffff7d701b7836 */ /* 0x000fc40000000000 */
[----:B------:R-:W1:Y:S03]  /*34b20*/  LDC R112, c[0x0][0x3a0] ;  /* 0x0000e800ff707b82 */ /* 0x000e660000000800 */
[----:B------:R-:W-:Y:S01]  /*34b30*/  ISETP.GE.U32.AND P3, PT, R27, 0x7ffffefe, PT ;  /* 0x7ffffefe1b00780c */ /* 0x000fe20003f66070 */
[----:B----4-:R-:W-:Y:S06]  /*34b40*/  LDGSTS.E [R3+0x3e780], desc[UR76][R244.64], !P2 ;  /* 0x3e780000f4037fae */ /* 0x010fec000d1a104c */
        /* <DEDUP_REMOVED lines=18> */
[----:B------:R-:W4:Y:S04]  /*34c70*/  LDL.64 R214, [R1+0x1940] ;  /* 0x0019400001d67983 */ /* 0x000f280000100a00 */
[----:B------:R-:W-:Y:S04]  /*34c80*/  LDGSTS.E [R250+0x20a00], desc[UR76][R240.64], !P3 ;  /* 0x20a00000f0fa7fae */ /* 0x000fe8000d9a104c */
[----:B------:R-:W4:Y:S04]  /*34c90*/  LDL.64 R216, [R1+0x1fb0] ;  /* 0x001fb00001d87983 */ /* 0x000f280000100a00 */
        /* <DEDUP_REMOVED lines=8> */
[----:B---3--:R-:W-:Y:S01]  /*34d20*/  LDGSTS.E [R250+0x20a80], desc[UR76][R242.64], !P3 ;  /* 0x20a80000f2fa7fae */ /* 0x008fe2000d9a104c */
[----:B------:R-:W-:-:S03]  /*34d30*/  ISETP.GE.U32.AND P2, PT, R27, 0x7ffffefa, PT ;  /* 0x7ffffefa1b00780c */ /* 0x000fc60003f46070 */
[----:B------:R-:W3:Y:S04]  /*34d40*/  LDL.64 R242, [R1+0x2030] ;  /* 0x0020300001f27983 */ /* 0x000ee80000100a00 */
[----:B--2---:R-:W-:Y:S04]  /*34d50*/  LDGSTS.E [R250+0x20b00], desc[UR76][R246.64], !P3 ;  /* 0x20b00000f6fa7fae */ /* 0x004fe8000d9a104c */
[----:B------:R-:W2:Y:S01]  /*34d60*/  LDL.64 R246, [R1+0x1880] ;  /* 0x0018800001f67983 */ /* 0x000ea20000100a00 */
[----:B-1----:R-:W-:Y:S02]  /*34d70*/  VIADD R27, R113, 0xffffff75 ;  /* 0xffffff75711b7836 */ /* 0x002fe40000000000 */
[----:B------:R-:W1:Y:S03]  /*34d80*/  LDC R113, c[0x0][0x3a0] ;  /* 0x0000e800ff717b82 */ /* 0x000e660000000800 */
[----:B------:R-:W-:Y:S01]  /*34d90*/  ISETP.GE.U32.AND P1, PT, R27, 0x7ffffef6, PT ;  /* 0x7ffffef61b00780c */ /* 0x000fe20003f26070 */
[----:B----4-:R-:W-:Y:S04]  /*34da0*/  LDGSTS.E [R250+0x20b80], desc[UR76][R244.64], !P3 ;  /* 0x20b80000f4fa7fae */ /* 0x010fe8000d9a104c */
[----:B------:R-:W4:Y:S04]  /*34db0*/  LDL.64 R244, [R1+0x17a8] ;  /* 0x0017a80001f47983 */ /* 0x000f280000100a00 */
        /* <DEDUP_REMOVED lines=21> */
[----:B------:R-:W4:Y:S04]  /*34f10*/  LDL.64 R216, [R1+0x6b8] ;  /* 0x0006b80001d87983 */ /* 0x000f280000100a00 */
[----:B------:R-:W4:Y:S04]  /*34f20*/  LDL.64 R220, [R1+0x6b0] ;  /* 0x0006b00001dc7983 */ /* 0x000f280000100a00 */
[----:B------:R-:W4:Y:S04]  /*34f30*/  LDL.64 R222, [R1+0x6a8] ;  /* 0x0006a80001de7983 */ /* 0x000f280000100a00 */
[----:B--2---:R-:W-:Y:S01]  /*34f40*/  LDGSTS.E [R250+0x22980], desc[UR76][R246.64], !P1 ;  /* 0x22980000f6fa7fae */ /* 0x004fe2000c9a104c */
[----:B------:R-:W-:-:S03]  /*34f50*/  ISETP.GE.U32.AND P3, PT, R27, 0x7ffffef2, PT ;  /* 0x7ffffef21b00780c */ /* 0x000fc60003f66070 */
[----:B------:R-:W2:Y:S01]  /*34f60*/  LDL.64 R246, [R1+0x1778] ;  /* 0x0017780001f67983 */ /* 0x000ea20000100a00 */
[----:B------:R-:W-:Y:S02]  /*34f70*/  VIADD R27, R114, 0xffffff6d ;  /* 0xffffff6d721b7836 */ /* 0x000fe40000000000 */
[----:B------:R-:W2:Y:S01]  /*34f80*/  LDC R114, c[0x0][0x3a0] ;  /* 0x0000e800ff727b82 */ /* 0x000ea20000000800 */
[----:B------:R-:W-:Y:S02]  /*34f90*/  LDGSTS.E [R250+0x22a00], desc[UR76][R224.64], !P1 ;  /* 0x22a00000e0fa7fae */ /* 0x000fe4000c9a104c */
[----:B------:R-:W-:Y:S02]  /*34fa0*/  ISETP.GE.U32.AND P2, PT, R27, 0x7ffffeee, PT ;  /* 0x7ffffeee1b00780c */ /* 0x000fe40003f46070 */
[----:B------:R-:W-:Y:S01]  /*34fb0*/  LDGSTS.E [R250+0x22a80], desc[UR76][R226.64], !P1 ;  /* 0x22a80000e2fa7fae */ /* 0x000fe2000c9a104c */
[----:B-1----:R-:W-:-:S03]  /*34fc0*/  IADD3 R27, PT, PT, R113, -0x97, RZ ;  /* 0xffffff69711b7810 */ /* 0x002fc60007ffe0ff */
[----:B------:R-:W-:Y:S04]  /*34fd0*/  LDGSTS.E [R250+0x22b00], desc[UR76][R228.64], !P1 ;  /* 0x22b00000e4fa7fae */ /* 0x000fe8000c9a104c */
[----:B------:R-:W-:Y:S01]  /*34fe0*/  LDGSTS.E [R250+0x22b80], desc[UR76][R240.64], !P1 ;  /* 0x22b80000f0fa7fae */ /* 0x000fe2000c9a104c */
[----:B------:R-:W-:-:S03]  /*34ff0*/  ISETP.GE.U32.AND P1, PT, R27, 0x7ffffeea, PT ;  /* 0x7ffffeea1b00780c */ /* 0x000fc60003f26070 */
[----:B---3--:R-:W-:Y:S01]  /*35000*/  LDGSTS.E [R250+0x23800], desc[UR76][R242.64], !P3 ;  /* 0x23800000f2fa7fae */ /* 0x008fe2000d9a104c */
[----:B------:R-:W-:-:S03]  /*35010*/  VIADD R27, R112, 0xffffff65 ;  /* 0xffffff65701b7836 */ /* 0x000fc60000000000 */
[----:B------:R-:W3:Y:S04]  /*35020*/  LDL.64 R112, [R1+0x808] ;  /* 0x0008080001707983 */ /* 0x000ee80000100a00 */
[----:B------:R-:W3:Y:S04]  /*35030*/  LDL.64 R240, [R1+0x2050] ;  /* 0x0020500001f07983 */ /* 0x000ee80000100a00 */
[----:B------:R-:W3:Y:S04]  /*35040*/  LDL.64 R242, [R1+0x818] ;  /* 0x0008180001f27983 */ /* 0x000ee80000100a00 */
[----:B------:R-:W3:Y:S04]  /*35050*/  LDL.64 R224, [R1+0x6a0] ;  /* 0x0006a00001e07983 */ /* 0x000ee80000100a00 */
[----:B------:R-:W3:Y:S04]  /*35060*/  LDL.64 R226, [R1+0x698] ;  /* 0x0006980001e27983 */ /* 0x000ee80000100a00 */
[----:B------:R-:W3:Y:S04]  /*35070*/  LDL.64 R228, [R1+0x2090] ;  /* 0x0020900001e47983 */ /* 0x000ee80000100a00 */
[----:B----4-:R-:W-:Y:S04]  /*35080*/  LDGSTS.E [R250+0x23880], desc[UR76][R244.64], !P3 ;  /* 0x23880000f4fa7fae */ /* 0x010fe8000d9a104c */
        /* <DEDUP_REMOVED lines=11> */
[----:B--2---:R-:W-:Y:S04]  /*35140*/  LDGSTS.E [R250+0x23b80], desc[UR76][R246.64], !P3 ;  /* 0x23b80000f6fa7fae */ /* 0x004fe8000d9a104c */
[----:B------:R-:W2:Y:S01]  /*35150*/  LDL.64 R246, [R1+0x5c8] ;  /* 0x0005c80001f67983 */ /* 0x000ea20000100a00 */
[----:B------:R-:W-:-:S03]  /*35160*/  ISETP.GE.U32.AND P3, PT, R27, 0x7ffffee6, PT ;  /* 0x7ffffee61b00780c */ /* 0x000fc60003f66070 */
[----:B---3--:R-:W-:Y:S04]  /*35170*/  LDGSTS.E [R250+0x24800], desc[UR76][R240.64], !P2 ;  /* 0x24800000f0fa7fae */ /* 0x008fe8000d1a104c */
[----:B------:R-:W-:Y:S04]  /*35180*/  LDGSTS.E [R250+0x24880], desc[UR76][R242.64], !P2 ;  /* 0x24880000f2fa7fae */ /* 0x000fe8000d1a104c */
[----:B------:R-:W3:Y:S04]  /*35190*/  LDL.64 R240, [R1+0x5c0] ;  /* 0x0005c00001f07983 */ /* 0x000ee80000100a00 */
[----:B------:R-:W3:Y:S04]  /*351a0*/  LDL.64 R242, [R1+0x5b8] ;  /* 0x0005b80001f27983 */ /* 0x000ee80000100a00 */
[----:B----4-:R-:W-:Y:S04]  /*351b0*/  LDGSTS.E [R250+0x24900], desc[UR76][R200.64], !P2 ;  /* 0x24900000c8fa7fae */ /* 0x010fe8000d1a104c */
[----:B------:R1:W-:Y:S04]  /*351c0*/  LDGSTS.E [R250+0x24980], desc[UR76][R112.64], !P2 ;  /* 0x2498000070fa7fae */ /* 0x0003e8000d1a104c */
[----:B------:R-:W-:Y:S04]  /*351d0*/  LDGSTS.E [R250+0x24a00], desc[UR76][R204.64], !P2 ;  /* 0x24a00000ccfa7fae */ /* 0x000fe8000d1a104c */
[----:B------:R-:W-:Y:S04]  /*351e0*/  LDGSTS.E [R250+0x24a80], desc[UR76][R206.64], !P2 ;  /* 0x24a80000cefa7fae */ /* 0x000fe8000d1a104c */
[----:B------:R-:W-:Y:S01]  /*351f0*/  LDGSTS.E [R250+0x24b00], desc[UR76][R208.64], !P2 ;  /* 0x24b00000d0fa7fae */ /* 0x000fe2000d1a104c */
[----:B------:R-:W-:Y:S01]  /*35200*/  VIADD R27, R117, 0xffffff61 ;  /* 0xffffff61751b7836 */ /* 0x000fe20000000000 */
[----:B-1----:R-:W1:Y:S02]  /*35210*/  LDC R113, c[0x0][0x3a0] ;  /* 0x0000e800ff717b82 */ /* 0x002e640000000800 */
[----:B------:R-:W-:Y:S04]  /*35220*/  LDGSTS.E [R250+0x24b80], desc[UR76][R244.64], !P2 ;  /* 0x24b80000f4fa7fae */ /* 0x000fe8000d1a104c */
[----:B------:R-:W-:Y:S02]  /*35230*/  LDGSTS.E [R250+0x25800], desc[UR76][R210.64], !P1 ;  /* 0x25800000d2fa7fae */ /* 0x000fe4000c9a104c */
[----:B------:R-:W4:Y:S02]  /*35240*/  LDC R112, c[0x0][0x3a0] ;  /* 0x0000e800ff707b82 */ /* 0x000f240000000800 */
[----:B------:R-:W4:Y:S04]  /*35250*/  LDL.LU.64 R200, [R1+0x5a68] ;  /* 0x005a680001c87983 */ /* 0x000f280000300a00 */
[----:B------:R-:W-:Y:S02]  /*35260*/  LDGSTS.E [R250+0x25880], desc[UR76][R212.64], !P1 ;  /* 0x25880000d4fa7fae */ /* 0x000fe4000c9a104c */
[----:B------:R-:W1:Y:S02]  /*35270*/  LDC R117, c[0x0][0x3a0] ;  /* 0x0000e800ff757b82 */ /* 0x000e640000000800 */
        /* <DEDUP_REMOVED lines=12> */
[----:B------:R-:W4:Y:S01]  /*35340*/  LDL.64 R230, [R1+0x2380] ;  /* 0x0023800001e67983 */ /* 0x000f220000100a00 */
[----:B------:R-:W-:-:S03]  /*35350*/  ISETP.GE.U32.AND P2, PT, R27, 0x7ffffee2, PT ;  /* 0x7ffffee21b00780c */ /* 0x000fc60003f46070 */
        /* <DEDUP_REMOVED lines=15> */
[----:B--2---:R-:W-:Y:S04]  /*35450*/  LDGSTS.E [R250+0x26a80], desc[UR76][R246.64], !P3 ;  /* 0x26a80000f6fa7fae */ /* 0x004fe8000d9a104c */
[----:B------:R-:W2:Y:S01]  /*35460*/  LDL.64 R246, [R1+0x330] ;  /* 0x0003300001f67983 */ /* 0x000ea20000100a00 */
[----:B------:R-:W-:-:S02]  /*35470*/  VIADD R27, R116, 0xffffff5d ;  /* 0xffffff5d741b7836 */ /* 0x000fc40000000000 */
[----:B------:R-:W1:Y:S03]  /*35480*/  LDC R116, c[0x0][0x3a0] ;  /* 0x0000e800ff747b82 */ /* 0x000e660000000800 */
[----:B------:R-:W-:Y:S01]  /*35490*/  ISETP.GE.U32.AND P1, PT, R27, 0x7ffffede, PT ;  /* 0x7ffffede1b00780c */ /* 0x000fe20003f26070 */
[----:B---3--:R-:W-:Y:S04]  /*354a0*/  LDGSTS.E [R250+0x26b00], desc[UR76][R240.64], !P3 ;  /* 0x26b00000f0fa7fae */ /* 0x008fe8000d9a104c */
[----:B------:R-:W-:Y:S04]  /*354b0*/  LDGSTS.E [R250+0x26b80], desc[UR76][R242.64], !P3 ;  /* 0x26b80000f2fa7fae */ /* 0x000fe8000d9a104c */
[----:B------:R-:W3:Y:S04]  /*354c0*/  LDL.64 R240, [R1+0x1f40] ;  /* 0x001f400001f07983 */ /* 0x000ee80000100a00 */
[----:B------:R-:W3:Y:S04]  /*354d0*/  LDL.64 R242, [R1+0x1f30] ;  /* 0x001f300001f27983 */ /* 0x000ee80000100a00 */
[----:B----4-:R-:W-:Y:S04]  /*354e0*/  LDGSTS.E [R250+0x27800], desc[UR76][R244.64], !P2 ;  /* 0x27800000f4fa7fae */ /* 0x010fe8000d1a104c */
        /* <DEDUP_REMOVED lines=10> */
[----:B--2---:R-:W-:Y:S01]  /*35590*/  LDGSTS.E [R250+0x28880], desc[UR76][R246.64], !P1 ;  /* 0x28880000f6fa7fae */ /* 0x004fe2000c9a104c */
[----:B------:R-:W-:-:S02]  /*355a0*/  IADD3 R27, PT, PT, R115, -0xa7, RZ ;  /* 0xffffff59731b7810 */ /* 0x000fc40007ffe0ff */
[----:B------:R-:W2:Y:S01]  /*355b0*/  LDC R115, c[0x0][0x3a0] ;  /* 0x0000e800ff737b82 */ /* 0x000ea20000000800 */
[----:B------:R-:W-:Y:S04]  /*355c0*/  LDGSTS.E [R250+0x28900], desc[UR76][R222.64], !P1 ;  /* 0x28900000defa7fae */ /* 0x000fe8000c9a104c */
[----:B------:R-:W2:Y:S01]  /*355d0*/  LDL.64 R246, [R1+0x1e50] ;  /* 0x001e500001f67983 */ /* 0x000ea20000100a00 */
[----:B------:R-:W-:-:S03]  /*355e0*/  ISETP.GE.U32.AND P3, PT, R27, 0x7ffffeda, PT ;  /* 0x7ffffeda1b00780c */ /* 0x000fc60003f66070 */
[----:B------:R-:W-:Y:S04]  /*355f0*/  LDGSTS.E [R250+0x28980], desc[UR76][R232.64], !P1 ;  /* 0x28980000e8fa7fae */ /* 0x000fe8000c9a104c */
[----:B------:R-:W2:Y:S04]  /*35600*/  LDL.64 R222, [R1+0x1d98] ;  /* 0x001d980001de7983 */ /* 0x000ea80000100a00 */
[----:B------:R-:W-:Y:S04]  /*35610*/  LDGSTS.E [R250+0x28a00], desc[UR76][R236.64], !P1 ;  /* 0x28a00000ecfa7fae */ /* 0x000fe8000c9a104c */
[----:B------:R-:W2:Y:S04]  /*35620*/  LDL.64 R232, [R1+0x1d90] ;  /* 0x001d900001e87983 */ /* 0x000ea80000100a00 */
[----:B---3--:R-:W-:Y:S04]  /*35630*/  LDGSTS.E [R250+0x28a80], desc[UR76][R240.64], !P1 ;  /* 0x28a80000f0fa7fae */ /* 0x008fe8000c9a104c */
        /* <DEDUP_REMOVED lines=20> */
[----:B--2---:R-:W-:Y:S04]  /*35780*/  LDGSTS.E [R250+0x29b80], desc[UR76][R246.64], !P3 ;  /* 0x29b80000f6fa7fae */ /* 0x004fe8000d9a104c */
[----:B------:R-:W2:Y:S01]  /*35790*/  LDL.64 R246, [R1+0x1c90] ;  /* 0x001c900001f67983 */ /* 0x000ea20000100a00 */
[----:B------:R-:W-:-:S02]  /*357a0*/  VIADD R27, R114, 0xffffff55 ;  /* 0xffffff55721b7836 */ /* 0x000fc40000000000 */
[----:B------:R-:W2:Y:S03]  /*357b0*/  LDC R114, c[0x0][0x3a0] ;  /* 0x0000e800ff727b82 */ /* 0x000ea60000000800 */
[----:B------:R-:W-:Y:S01]  /*357c0*/  ISETP.GE.U32.AND P2, PT, R27, 0x7ffffed6, PT ;  /* 0x7ffffed61b00780c */ /* 0x000fe20003f46070 */
[----:B-1----:R-:W-:-:S04]  /*357d0*/  VIADD R27, R113, 0xffffff51 ;  /* 0xffffff51711b7836 */ /* 0x002fc80000000000 */
[----:B------:R-:W1:Y:S01]  /*357e0*/  LDC R113, c[0x0][0x3a0] ;  /* 0x0000e800ff717b82 */ /* 0x000e620000000800 */
[----:B------:R-:W-:-:S07]  /*357f0*/  ISETP.GE.U32.AND P1, PT, R27, 0x7ffffed2, PT ;  /* 0x7ffffed21b00780c */ /* 0x000fce0003f26070 */
[----:B------:R-:W-:Y:S04]  /*35800*/  LDGSTS.E [R250+0x2a800], desc[UR76][R214.64], !P2 ;  /* 0x2a800000d6fa7fae */ /* 0x000fe8000d1a104c */
[----:B------:R-:W-:Y:S04]  /*35810*/  LDGSTS.E [R250+0x2a880], desc[UR76][R220.64], !P2 ;  /* 0x2a880000dcfa7fae */ /* 0x000fe8000d1a104c */
[----:B------:R-:W-:Y:S04]  /*35820*/  LDGSTS.E [R250+0x2a900], desc[UR76][R222.64], !P2 ;  /* 0x2a900000defa7fae */ /* 0x000fe8000d1a104c */
[----:B------:R-:W-:Y:S04]  /*35830*/  LDGSTS.E [R250+0x2a980], desc[UR76][R232.64], !P2 ;  /* 0x2a980000e8fa7fae */ /* 0x000fe8000d1a104c */
[----:B---3--:R-:W-:Y:S04]  /*35840*/  LDGSTS.E [R250+0x2aa00], desc[UR76][R236.64], !P2 ;  /* 0x2aa00000ecfa7fae */ /* 0x008fe8000d1a104c */
[----:B------:R-:W3:Y:S04]  /*35850*/  LDL.64 R214, [R1+0x2718] ;  /* 0x0027180001d67983 */ /* 0x000ee80000100a00 */
[----:B------:R-:W-:Y:S04]  /*35860*/  LDGSTS.E [R250+0x2aa80], desc[UR76][R240.64], !P2 ;  /* 0x2aa80000f0fa7fae */ /* 0x000fe8000d1a104c */
[----:B------:R-:W3:Y:S04]  /*35870*/  LDL.64 R220, [R1+0x1bd8] ;  /* 0x001bd80001dc7983 */ /* 0x000ee80000100a00 */
[----:B------:R-:W3:Y:S04]  /*35880*/  LDL.64 R222, [R1+0x1bc8] ;  /* 0x001bc80001de7983 */ /* 0x000ee80000100a00 */
[----:B------:R-:W3:Y:S04]  /*35890*/  LDL.64 R240, [R1+0x1bd0] ;  /* 0x001bd00001f07983 */ /* 0x000ee80000100a00 */
[----:B------:R-:W3:Y:S04]  /*358a0*/  LDL.64 R232, [R1+0x1bb8] ;  /* 0x001bb80001e87983 */ /* 0x000ee80000100a00 */
[----:B------:R-:W-:Y:S04]  /*358b0*/  LDGSTS.E [R250+0x2ab00], desc[UR76][R242.64], !P2 ;  /* 0x2ab00000f2fa7fae */ /* 0x000fe8000d1a104c */
[----:B------:R-:W3:Y:S04]  /*358c0*/  LDL.64 R236, [R1+0x1ba8] ;  /* 0x001ba80001ec7983 */ /* 0x000ee80000100a00 */
[----:B------:R-:W3:Y:S04]  /*358d0*/  LDL.64 R242, [R1+0x1ba0] ;  /* 0x001ba00001f27983 */ /* 0x000ee80000100a00 */
[----:B----4-:R-:W-:Y:S04]  /*358e0*/  LDGSTS.E [R250+0x2ab80], desc[UR76][R244.64], !P2 ;  /* 0x2ab80000f4fa7fae */ /* 0x010fe8000d1a104c */
        /* <DEDUP_REMOVED lines=12> */
[----:B------:R-:W4:Y:S01]  /*359b0*/  LDL.64 R228, [R1+0x1a68] ;  /* 0x001a680001e47983 */ /* 0x000f220000100a00 */
[----:B------:R-:W-:-:S02]  /*359c0*/  VIADD R27, R112, 0xffffff4d ;  /* 0xffffff4d701b7836 */ /* 0x000fc40000000000 */
[----:B------:R-:W1:Y:S01]  /*359d0*/  LDC R112, c[0x0][0x3a0] ;  /* 0x0000e800ff707b82 */ /* 0x000e620000000800 */
[----:B------:R-:W4:Y:S04]  /*359e0*/  LDL.64 R212, [R1+0x20d8] ;  /* 0x0020d80001d47983 */ /* 0x000f280000100a00 */
[----:B------:R-:W4:Y:S04]  /*359f0*/  LDL.64 R230, [R1+0x1a58] ;  /* 0x001a580001e67983 */ /* 0x000f280000100a00 */
[----:B--2---:R-:W-:Y:S04]  /*35a00*/  LDGSTS.E [R250+0x2bb80], desc[UR76][R246.64], !P1 ;  /* 0x2bb80000f6fa7fae */ /* 0x004fe8000c9a104c */
[----:B------:R-:W2:Y:S01]  /*35a10*/  LDL.64 R246, [R1+0x1a50] ;  /* 0x001a500001f67983 */ /* 0x000ea20000100a00 */
[----:B------:R-:W-:-:S02]  /*35a20*/  ISETP.GE.U32.AND P3, PT, R27, 0x7ffffece, PT ;  /* 0x7ffffece1b00780c */ /* 0x000fc40003f66070 */
[----:B------:R-:W-:Y:S02]  /*35a30*/  IADD3 R27, PT, PT, R117, -0xb7, RZ ;  /* 0xffffff49751b7810 */ /* 0x000fe40007ffe0ff */
[----:B------:R-:W1:Y:S02]  /*35a40*/  LDC R117, c[0x0][0x3a0] ;  /* 0x0000e800ff757b82 */ /* 0x000e640000000800 */
[----:B------:R-:W-:-:S07]  /*35a50*/  ISETP.GE.U32.AND P2, PT, R27, 0x7ffffeca, PT ;  /* 0x7ffffeca1b00780c */ /* 0x000fce0003f46070 */
[----:B---3--:R-:W-:Y:S04]  /*35a60*/  LDGSTS.E [R250+0x2c800], desc[UR76][R214.64], !P3 ;  /* 0x2c800000d6fa7fae */ /* 0x008fe8000d9a104c */
[----:B------:R-:W-:Y:S04]  /*35a70*/  LDGSTS.E [R250+0x2c880], desc[UR76][R220.64], !P3 ;  /* 0x2c880000dcfa7fae */ /* 0x000fe8000d9a104c */
[----:B------:R-:W3:Y:S04]  /*35a80*/  LDL.64 R214, [R1+0x2880] ;  /* 0x0028800001d67983 */ /* 0x000ee80000100a00 */
        /* <DEDUP_REMOVED lines=29> */
[----:B------:R-:W-:Y:S01]  /*35c60*/  ISETP.GE.U32.AND P1, PT, R27, 0x7ffffec6, PT ;  /* 0x7ffffec61b00780c */ /* 0x000fe20003f26070 */
[----:B------:R-:W-:-:S02]  /*35c70*/  VIADD R27, R115, 0xffffff41 ;  /* 0xffffff41731b7836 */ /* 0x000fc40000000000 */
[----:B------:R-:W1:Y:S03]  /*35c80*/  LDC R115, c[0x0][0x3a0] ;  /* 0x0000e800ff737b82 */ /* 0x000e660000000800 */
[----:B------:R-:W-:Y:S01]  /*35c90*/  ISETP.GE.U32.AND P3, PT, R27, 0x7ffffec2, PT ;  /* 0x7ffffec21b00780c */ /* 0x000fe20003f66070 */
[----:B---3--:R-:W-:Y:S04]  /*35ca0*/  LDGSTS.E [R250+0x2db80], desc[UR76][R240.64], !P2 ;  /* 0x2db80000f0fa7fae */ /* 0x008fe8000d1a104c */
[----:B------:R-:W3:Y:S04]  /*35cb0*/  LDL.64 R240, [R1+0x21c8] ;  /* 0x0021c80001f07983 */ /* 0x000ee80000100a00 */
[----:B------:R-:W-:Y:S04]  /*35cc0*/  LDGSTS.E [R250+0x2e800], desc[UR76][R242.64], !P1 ;  /* 0x2e800000f2fa7fae */ /* 0x000fe8000c9a104c */
[----:B------:R-:W-:Y:S04]  /*35cd0*/  LDGSTS.E [R250+0x2e880], desc[UR76][R220.64], !P1 ;  /* 0x2e880000dcfa7fae */ /* 0x000fe8000c9a104c */
[----:B------:R-:W-:Y:S04]  /*35ce0*/  LDGSTS.E [R250+0x2e900], desc[UR76][R222.64], !P1 ;  /* 0x2e900000defa7fae */ /* 0x000fe8000c9a104c */
[----:B------:R-:W3:Y:S04]  /*35cf0*/  LDL.64 R242, [R1+0x21d0] ;  /* 0x0021d00001f27983 */ /* 0x000ee80000100a00 */
[----:B------:R-:W-:Y:S04]  /*35d00*/  LDGSTS.E [R250+0x2e980], desc[UR76][R232.64], !P1 ;  /* 0x2e980000e8fa7fae */ /* 0x000fe8000c9a104c */
[----:B------:R-:W-:Y:S04]  /*35d10*/  LDGSTS.E [R250+0x2ea00], desc[UR76][R236.64], !P1 ;  /* 0x2ea00000ecfa7fae */ /* 0x000fe8000c9a104c */
[----:B------:R-:W3:Y:S04]  /*35d20*/  LDL.64 R220, [R1+0x2290] ;  /* 0x0022900001dc7983 */ /* 0x000ee80000100a00 */
[----:B------:R-:W3:Y:S04]  /*35d30*/  LDL.64 R222, [R1+0x2298] ;  /* 0x0022980001de7983 */ /* 0x000ee80000100a00 */
[----:B------:R-:W3:Y:S04]  /*35d40*/  LDL.64 R232, [R1+0x22a0] ;  /* 0x0022a00001e87983 */ /* 0x000ee80000100a00 */
[----:B------:R-:W3:Y:S04]  /*35d50*/  LDL.64 R236, [R1+0x22a8] ;  /* 0x0022a80001ec7983 */ /* 0x000ee80000100a00 */
        /* <DEDUP_REMOVED lines=8> */
[----:B------:R-:W4:Y:S04]  /*35de0*/  LDL.64 R238, [R1+0x22b8] ;  /* 0x0022b80001ee7983 */ /* 0x000f280000100a00 */
[----:B------:R-:W-:Y:S01]  /*35df0*/  LDGSTS.E [R250+0x2f980], desc[UR76][R228.64], !P3 ;  /* 0x2f980000e4fa7fae */ /* 0x000fe2000d9a104c */
[----:B------:R-:W-:-:S02]  /*35e00*/  VIADD R27, R114, 0xffffff3d ;  /* 0xffffff3d721b7836 */ /* 0x000fc40000000000 */
[----:B------:R-:W1:Y:S01]  /*35e10*/  LDC R114, c[0x0][0x3a0] ;  /* 0x0000e800ff727b82 */ /* 0x000e620000000800 */
[----:B------:R-:W4:Y:S04]  /*35e20*/  LDL.64 R224, [R1+0x2390] ;  /* 0x0023900001e07983 */ /* 0x000f280000100a00 */
[----:B------:R-:W-:Y:S01]  /*35e30*/  LDGSTS.E [R250+0x2fa00], desc[UR76][R230.64], !P3 ;  /* 0x2fa00000e6fa7fae */ /* 0x000fe2000d9a104c */
[----:B------:R-:W-:-:S03]  /*35e40*/  ISETP.GE.U32.AND P2, PT, R27, 0x7ffffebe, PT ;  /* 0x7ffffebe1b00780c */ /* 0x000fc60003f46070 */
[----:B------:R-:W4:Y:S04]  /*35e50*/  LDL.64 R226, [R1+0x2398] ;  /* 0x0023980001e27983 */ /* 0x000f280000100a00 */
[----:B------:R-:W4:Y:S04]  /*35e60*/  LDL.64 R228, [R1+0x23a0] ;  /* 0x0023a00001e47983 */ /* 0x000f280000100a00 */
[----:B------:R-:W4:Y:S04]  /*35e70*/  LDL.64 R230, [R1+0x23a8] ;  /* 0x0023a80001e67983 */ /* 0x000f280000100a00 */
[----:B------:R-:W4:Y:S04]  /*35e80*/  LDL.64 R214, [R1+0x2ab8] ;  /* 0x002ab80001d67983 */ /* 0x000f280000100a00 */
[----:B--2---:R-:W-:Y:S04]  /*35e90*/  LDGSTS.E [R250+0x2fa80], desc[UR76][R246.64], !P3 ;  /* 0x2fa80000f6fa7fae */ /* 0x004fe8000d9a104c */
[----:B------:R-:W2:Y:S01]  /*35ea0*/  LDL.64 R246, [R1+0x2388] ;  /* 0x0023880001f67983 */ /* 0x000ea20000100a00 */
[----:B-1----:R-:W-:-:S02]  /*35eb0*/  IADD3 R27, PT, PT, R113, -0xc7, RZ ;  /* 0xffffff39711b7810 */ /* 0x002fc40007ffe0ff */
[----:B------:R-:W1:Y:S02]  /*35ec0*/  LDC R113, c[0x0][0x3a0] ;  /* 0x0000e800ff717b82 */ /* 0x000e640000000800 */
        /* <DEDUP_REMOVED lines=9> */
[----:B------:R-:W-:Y:S04]  /*35f60*/  LDGSTS.E [R250+0x30a00], desc[UR76][R236.64], !P2 ;  /* 0x30a00000ecfa7fae */ /* 0x000fe8000d1a104c */
[----:B------:R-:W3:Y:S04]  /*35f70*/  LDL.64 R216, [R1+0x24b8] ;  /* 0x0024b80001d87983 */ /* 0x000ee80000100a00 */
[----:B------:R-:W3:Y:S04]  /*35f80*/  LDL.64 R220, [R1+0x24c8] ;  /* 0x0024c80001dc7983 */ /* 0x000ee80000100a00 */
[----:B----4-:R-:W-:Y:S04]  /*35f90*/  LDGSTS.E [R250+0x30a80], desc[UR76][R244.64], !P2 ;  /* 0x30a80000f4fa7fae */ /* 0x010fe8000d1a104c */
[----:B------:R-:W4:Y:S04]  /*35fa0*/  LDL.64 R222, [R1+0x24d0] ;  /* 0x0024d00001de7983 */ /* 0x000f280000100a00 */
[----:B------:R-:W4:Y:S04]  /*35fb0*/  LDL.64 R232, [R1+0x24d8] ;  /* 0x0024d80001e87983 */ /* 0x000f280000100a00 */
[----:B------:R-:W4:Y:S04]  /*35fc0*/  LDL.64 R244, [R1+0x24c0] ;  /* 0x0024c00001f47983 */ /* 0x000f280000100a00 */
[----:B------:R-:W4:Y:S04]  /*35fd0*/  LDL.64 R236, [R1+0x24e0] ;  /* 0x0024e00001ec7983 */ /* 0x000f280000100a00 */
[----:B------:R-:W-:Y:S04]  /*35fe0*/  LDGSTS.E [R250+0x30b00], desc[UR76][R238.64], !P2 ;  /* 0x30b00000eefa7fae */ /* 0x000fe8000d1a104c */
[----:B------:R-:W-:Y:S04]  /*35ff0*/  LDGSTS.E [R250+0x30b80], desc[UR76][R210.64], !P2 ;  /* 0x30b80000d2fa7fae */ /* 0x000fe8000d1a104c */
[----:B------:R-:W-:Y:S04]  /*36000*/  LDGSTS.E [R250+0x31800], desc[UR76][R212.64], !P1 ;  /* 0x31800000d4fa7fae */ /* 0x000fe8000c9a104c */
[----:B------:R-:W4:Y:S01]  /*36010*/  LDL.64 R238, [R1+0x24e8] ;  /* 0x0024e80001ee7983 */ /* 0x000f220000100a00 */
[----:B------:R-:W-:-:S02]  /*36020*/  VIADD R27, R112, 0xffffff35 ;  /* 0xffffff35701b7836 */ /* 0x000fc40000000000 */
[----:B------:R-:W1:Y:S01]  /*36030*/  LDC R112, c[0x0][0x3a0] ;  /* 0x0000e800ff707b82 */ /* 0x000e620000000800 */
[----:B------:R-:W4:Y:S04]  /*36040*/  LDL.64 R210, [R1+0x26d0] ;  /* 0x0026d00001d27983 */ /* 0x000f280000100a00 */
[----:B------:R-:W4:Y:S04]  /*36050*/  LDL.64 R212, [R1+0x3948] ;  /* 0x0039480001d47983 */ /* 0x000f280000100a00 */
[----:B--2---:R-:W-:Y:S01]  /*36060*/  LDGSTS.E [R250+0x31880], desc[UR76][R246.64], !P1 ;  /* 0x31880000f6fa7fae */ /* 0x004fe2000c9a104c */
[----:B------:R-:W-:-:S03]  /*36070*/  ISETP.GE.U32.AND P3, PT, R27, 0x7ffffeb6, PT ;  /* 0x7ffffeb61b00780c */ /* 0x000fc60003f66070 */
[----:B------:R-:W2:Y:S01]  /*36080*/  LDL.64 R246, [R1+0x3748] ;  /* 0x0037480001f67983 */ /* 0x000ea20000100a00 */
[----:B------:R-:W-:Y:S02]  /*36090*/  VIADD R27, R117, 0xffffff31 ;  /* 0xffffff31751b7836 */ /* 0x000fe40000000000 */
[----:B------:R-:W1:Y:S01]  /*360a0*/  LDC R117, c[0x0][0x3a0] ;  /* 0x0000e800ff757b82 */ /* 0x000e620000000800 */
[----:B------:R-:W-:Y:S02]  /*360b0*/  LDGSTS.E [R250+0x31900], desc[UR76][R224.64], !P1 ;  /* 0x31900000e0fa7fae */ /* 0x000fe4000c9a104c */
[----:B------:R-:W-:Y:S02]  /*360c0*/  ISETP.GE.U32.AND P2, PT, R27, 0x7ffffeb2, PT ;  /* 0x7ffffeb21b00780c */ /* 0x000fe40003f46070 */
[----:B------:R-:W-:Y:S04]  /*360d0*/  LDGSTS.E [R250+0x31980], desc[UR76][R226.64], !P1 ;  /* 0x31980000e2fa7fae */ /* 0x000fe8000c9a104c */
[----:B------:R-:W-:Y:S04]  /*360e0*/  LDGSTS.E [R250+0x31a00], desc[UR76][R228.64], !P1 ;  /* 0x31a00000e4fa7fae */ /* 0x000fe8000c9a104c */
[----:B------:R-:W2:Y:S04]  /*360f0*/  LDL.64 R224, [R1+0x25a8] ;  /* 0x0025a80001e07983 */ /* 0x000ea80000100a00 */
[----:B------:R-:W2:Y:S04]  /*36100*/  LDL.64 R226, [R1+0x25b0] ;  /* 0x0025b00001e27983 */ /* 0x000ea80000100a00 */
[----:B------:R-:W2:Y:S04]  /*36110*/  LDL.64 R228, [R1+0x25b8] ;  /* 0x0025b80001e47983 */ /* 0x000ea80000100a00 */
[----:B------:R-:W-:Y:S04]  /*36120*/  LDGSTS.E [R250+0x31a80], desc[UR76][R230.64], !P1 ;  /* 0x31a80000e6fa7fae */ /* 0x000fe8000c9a104c */
[----:B------:R-:W2:Y:S04]  /*36130*/  LDL.64 R230, [R1+0x25c8] ;  /* 0x0025c80001e67983 */ /* 0x000ea80000100a00 */
[----:B---3--:R-:W-:Y:S04]  /*36140*/  LDGSTS.E [R250+0x31b00], desc[UR76][R240.64], !P1 ;  /* 0x31b00000f0fa7fae */ /* 0x008fe8000c9a104c */
[----:B------:R-:W3:Y:S04]  /*36150*/  LDL.64 R240, [R1+0x25d0] ;  /* 0x0025d00001f07983 */ /* 0x000ee80000100a00 */
[----:B------:R-:W-:Y:S04]  /*36160*/  LDGSTS.E [R250+0x31b80], desc[UR76][R242.64], !P1 ;  /* 0x31b80000f2fa7fae */ /* 0x000fe8000c9a104c */
[----:B------:R-:W-:Y:S04]  /*36170*/  LDGSTS.E [R250+0x32800], desc[UR76][R214.64], !P3 ;  /* 0x32800000d6fa7fae */ /* 0x000fe8000d9a104c */
[----:B------:R-:W3:Y:S04]  /*36180*/  LDL.64 R242, [R1+0x25d8] ;  /* 0x0025d80001f27983 */ /* 0x000ee80000100a00 */
[----:B------:R-:W-:Y:S01]  /*36190*/  LDGSTS.E [R250+0x32880], desc[UR76][R216.64], !P3 ;  /* 0x32880000d8fa7fae */ /* 0x000fe2000d9a104c */
[----:B------:R-:W-:-:S02]  /*361a0*/  VIADD R27, R116, 0xffffff2d ;  /* 0xffffff2d741b7836 */ /* 0x000fc40000000000 */
[----:B------:R-:W1:Y:S01]  /*361b0*/  LDC R116, c[0x0][0x3a0] ;  /* 0x0000e800ff747b82 */ /* 0x000e620000000800 */
        /* <DEDUP_REMOVED lines=9> */
[----:B------:R-:W4:Y:S04]  /*36250*/  LDL.64 R232, [R1+0x26a0] ;  /* 0x0026a00001e87983 */ /* 0x000f280000100a00 */
[----:B------:R-:W4:Y:S04]  /*36260*/  LDL.64 R236, [R1+0x26a8] ;  /* 0x0026a80001ec7983 */ /* 0x000f280000100a00 */
[----:B------:R-:W4:Y:S01]  /*36270*/  LDL.64 R238, [R1+0x26b0] ;  /* 0x0026b00001ee7983 */ /* 0x000f220000100a00 */
[----:B------:R-:W-:-:S03]  /*36280*/  ISETP.GE.U32.AND P1, PT, R27, 0x7ffffeae, PT ;  /* 0x7ffffeae1b00780c */ /* 0x000fc60003f26070 */
[----:B------:R-:W4:Y:S04]  /*36290*/  LDL.64 R220, [R1+0x1070] ;  /* 0x0010700001dc7983 */ /* 0x000f280000100a00 */
[----:B------:R-:W4:Y:S04]  /*362a0*/  LDL.64 R222, [R1+0x1058] ;  /* 0x0010580001de7983 */ /* 0x000f280000100a00 */
[----:B--2---:R-:W-:Y:S04]  /*362b0*/  LDGSTS.E [R250+0x33800], desc[UR76][R246.64], !P2 ;  /* 0x33800000f6fa7fae */ /* 0x004fe8000d1a104c */
[----:B------:R-:W2:Y:S04]  /*362c0*/  LDL.64 R246, [R1+0x26b8] ;  /* 0x0026b80001f67983 */ /* 0x000ea80000100a00 */
[----:B------:R-:W-:Y:S04]  /*362d0*/  LDGSTS.E [R250+0x33880], desc[UR76][R224.64], !P2 ;  /* 0x33880000e0fa7fae */ /* 0x000fe8000d1a104c */
        /* <DEDUP_REMOVED lines=10> */
[----:B------:R-:W3:Y:S04]  /*36380*/  LDL.64 R242, [R1+0x1060] ;  /* 0x0010600001f27983 */ /* 0x000ee80000100a00 */
[----:B----4-:R-:W-:Y:S04]  /*36390*/  LDGSTS.E [R250+0x33b80], desc[UR76][R244.64], !P2 ;  /* 0x33b80000f4fa7fae */ /* 0x010fe8000d1a104c */
        /* <DEDUP_REMOVED lines=8> */
[----:B------:R-:W-:-:S02]  /*36420*/  IADD3 R27, PT, PT, R115, -0xd7, RZ ;  /* 0xffffff29731b7810 */ /* 0x000fc40007ffe0ff */
[----:B------:R-:W1:Y:S01]  /*36430*/  LDC R115, c[0x0][0x3a0] ;  /* 0x0000e800ff737b82 */ /* 0x000e620000000800 */
        /* <DEDUP_REMOVED lines=9> */
[----:B-1----:R-:W-:-:S03]  /*364d0*/  VIADD R27, R113, 0xffffff21 ;  /* 0xffffff21711b7836 */ /* 0x002fc60000000000 */
[----:B------:R-:W-:Y:S04]  /*364e0*/  LDGSTS.E [R250+0x34b80], desc[UR76][R210.64], !P1 ;  /* 0x34b80000d2fa7fae */ /* 0x000fe8000c9a104c */
[----:B------:R-:W-:Y:S04]  /*364f0*/  LDGSTS.E [R250+0x35800], desc[UR76][R212.64], !P3 ;  /* 0x35800000d4fa7fae */ /* 0x000fe8000d9a104c */
[----:B------:R-:W-:Y:S01]  /*36500*/  LDGSTS.E [R250+0x35880], desc[UR76][R214.64], !P3 ;  /* 0x35880000d6fa7fae */ /* 0x000fe2000d9a104c */
[----:B------:R-:W-:-:S03]  /*36510*/  ISETP.GE.U32.AND P1, PT, R27, 0x7ffffea2, PT ;  /* 0x7ffffea21b00780c */ /* 0x000fc60003f26070 */
[----:B------:R-:W-:Y:S01]  /*36520*/  LDGSTS.E [R250+0x35900], desc[UR76][R216.64], !P3 ;  /* 0x35900000d8fa7fae */ /* 0x000fe2000d9a104c */
[----:B------:R-:W-:-:S03]  /*36530*/  VIADD R27, R112, 0xffffff1d ;  /* 0xffffff1d701b7836 */ /* 0x000fc60000000000 */
[----:B------:R-:W-:Y:S04]  /*36540*/  LDGSTS.E [R250+0x35980], desc[UR76][R220.64], !P3 ;  /* 0x35980000dcfa7fae */ /* 0x000fe8000d9a104c */
[----:B------:R-:W2:Y:S04]  /*36550*/  LDL.64 R112, [R1+0xe30] ;  /* 0x000e300001707983 */ /* 0x000ea80000100a00 */
[----:B------:R-:W2:Y:S04]  /*36560*/  LDL.64 R206, [R1+0xe18] ;  /* 0x000e180001ce7983 */ /* 0x000ea80000100a00 */
[----:B------:R-:W2:Y:S04]  /*36570*/  LDL.64 R208, [R1+0xe10] ;  /* 0x000e100001d07983 */ /* 0x000ea80000100a00 */
[----:B------:R-:W2:Y:S04]  /*36580*/  LDL.64 R210, [R1+0x3c48] ;  /* 0x003c480001d27983 */ /* 0x000ea80000100a00 */
[----:B---3--:R-:W-:Y:S04]  /*36590*/  LDGSTS.E [R250+0x35a00], desc[UR76][R240.64], !P3 ;  /* 0x35a00000f0fa7fae */ /* 0x008fe8000d9a104c */
[----:B------:R-:W3:Y:S04]  /*365a0*/  LDL.64 R212, [R1+0xd70] ;  /* 0x000d700001d47983 */ /* 0x000ee80000100a00 */
[----:B------:R-:W3:Y:S04]  /*365b0*/  LDL.64 R214, [R1+0xd68] ;  /* 0x000d680001d67983 */ /* 0x000ee80000100a00 */
[----:B------:R-:W3:Y:S04]  /*365c0*/  LDL.64 R240, [R1+0x3b48] ;  /* 0x003b480001f07983 */ /* 0x000ee80000100a00 */
[----:B------:R-:W3:Y:S04]  /*365d0*/  LDL.64 R216, [R1+0xd60] ;  /* 0x000d600001d87983 */ /* 0x000ee80000100a00 */
[----:B------:R-:W-:Y:S04]  /*365e0*/  LDGSTS.E [R250+0x35a80], desc[UR76][R242.64], !P3 ;  /* 0x35a80000f2fa7fae */ /* 0x000fe8000d9a104c */
[----:B------:R-:W-:Y:S04]  /*365f0*/  LDGSTS.E [R250+0x35b00], desc[UR76][R222.64], !P3 ;  /* 0x35b00000defa7fae */ /* 0x000fe8000d9a104c */
[----:B------:R-:W-:Y:S01]  /*36600*/  LDGSTS.E [R250+0x35b80], desc[UR76][R224.64], !P3 ;  /* 0x35b80000e0fa7fae */ /* 0x000fe2000d9a104c */
[----:B------:R-:W-:-:S03]  /*36610*/  ISETP.GE.U32.AND P3, PT, R27, 0x7ffffe9e, PT ;  /* 0x7ffffe9e1b00780c */ /* 0x000fc60003f66070 */
[----:B------:R-:W-:Y:S01]  /*36620*/  LDGSTS.E [R250+0x36800], desc[UR76][R226.64], !P2 ;  /* 0x36800000e2fa7fae */ /* 0x000fe2000d1a104c */
[----:B------:R-:W-:-:S03]  /*36630*/  IADD3 R27, PT, PT, R117, -0xe7, RZ ;  /* 0xffffff19751b7810 */ /* 0x000fc60007ffe0ff */
[----:B------:R-:W-:Y:S04]  /*36640*/  LDGSTS.E [R250+0x36880], desc[UR76][R228.64], !P2 ;  /* 0x36880000e4fa7fae */ /* 0x000fe8000d1a104c */
[----:B------:R-:W-:Y:S04]  /*36650*/  LDGSTS.E [R250+0x36900], desc[UR76][R230.64], !P2 ;  /* 0x36900000e6fa7fae */ /* 0x000fe8000d1a104c */
[----:B------:R-:W3:Y:S04]  /*36660*/  LDL.64 R242, [R1+0xe40] ;  /* 0x000e400001f27983 */ /* 0x000ee80000100a00 */
[----:B------:R-:W3:Y:S04]  /*36670*/  LDL.64 R220, [R1+0xd58] ;  /* 0x000d580001dc7983 */ /* 0x000ee80000100a00 */
[----:B------:R-:W3:Y:S04]  /*36680*/  LDL.64 R222, [R1+0xd50] ;  /* 0x000d500001de7983 */ /* 0x000ee80000100a00 */
[----:B----4-:R-:W-:Y:S04]  /*36690*/  LDGSTS.E [R250+0x36980], desc[UR76][R244.64], !P2 ;  /* 0x36980000f4fa7fae */ /* 0x010fe8000d1a104c */
[----:B------:R-:W4:Y:S04]  /*366a0*/  LDL.64 R224, [R1+0xd48] ;  /* 0x000d480001e07983 */ /* 0x000f280000100a00 */
        /* <DEDUP_REMOVED lines=8> */
[----:B------:R-:W4:Y:S04]  /*36730*/  LDL.64 R236, [R1+0x2760] ;  /* 0x0027600001ec7983 */ /* 0x000f280000100a00 */
[----:B------:R-:W4:Y:S04]  /*36740*/  LDL.64 R238, [R1+0x2768] ;  /* 0x0027680001ee7983 */ /* 0x000f280000100a00 */
[----:B--2---:R-:W-:Y:S01]  /*36750*/  LDGSTS.E [R250+0x36b80], desc[UR76][R246.64], !P2 ;  /* 0x36b80000f6fa7fae */ /* 0x004fe2000d1a104c */
[----:B------:R-:W-:Y:S01]  /*36760*/  ISETP.GE.U32.AND P2, PT, R27, 0x7ffffe9a, PT ;  /* 0x7ffffe9a1b00780c */ /* 0x000fe20003f46070 */
[----:B------:R-:W-:-:S02]  /*36770*/  VIADD R27, R116, 0xffffff15 ;  /* 0xffffff15741b7836 */ /* 0x000fc40000000000 */
[----:B------:R-:W2:Y:S04]  /*36780*/  LDL.64 R116, [R1+0xe38] ;  /* 0x000e380001747983 */ /* 0x000ea80000100a00 */
[----:B------:R-:W4:Y:S04]  /*36790*/  LDL.64 R246, [R1+0xd40] ;  /* 0x000d400001f67983 */ /* 0x000f280000100a00 */
[----:B---3--:R-:W-:Y:S04]  /*367a0*/  LDGSTS.E [R250+0x37800], desc[UR76][R240.64], !P1 ;  /* 0x37800000f0fa7fae */ /* 0x008fe8000c9a104c */
[----:B------:R-:W3:Y:S04]  /*367b0*/  LDL.64 R240, [R1+0x2770] ;  /* 0x0027700001f07983 */ /* 0x000ee80000100a00 */
[----:B------:R-:W-:Y:S04]  /*367c0*/  LDGSTS.E [R250+0x37880], desc[UR76][R242.64], !P1 ;  /* 0x37880000f2fa7fae */ /* 0x000fe8000c9a104c */
[----:B------:R-:W3:Y:S04]  /*367d0*/  LDL.64 R242, [R1+0x2778] ;  /* 0x0027780001f27983 */ /* 0x000ee80000100a00 */
[----:B--2---:R1:W-:Y:S04]  /*367e0*/  LDGSTS.E [R250+0x37900], desc[UR76][R116.64], !P1 ;  /* 0x3790000074fa7fae */ /* 0x0043e8000c9a104c */
[----:B------:R2:W-:Y:S04]  /*367f0*/  LDGSTS.E [R250+0x37980], desc[UR76][R112.64], !P1 ;  /* 0x3798000070fa7fae */ /* 0x0005e8000c9a104c */
[----:B----4-:R-:W-:Y:S04]  /*36800*/  LDGSTS.E [R250+0x37a00], desc[UR76][R244.64], !P1 ;  /* 0x37a00000f4fa7fae */ /* 0x010fe8000c9a104c */
[----:B------:R-:W-:Y:S01]  /*36810*/  LDGSTS.E [R250+0x37a80], desc[UR76][R204.64], !P1 ;  /* 0x37a80000ccfa7fae */ /* 0x000fe2000c9a104c */
[----:B-1----:R-:W1:Y:S03]  /*36820*/  LDC R117, c[0x0][0x3a0] ;  /* 0x0000e800ff757b82 */ /* 0x002e660000000800 */
[----:B------:R-:W-:Y:S04]  /*36830*/  LDGSTS.E [R250+0x37b00], desc[UR76][R206.64], !P1 ;  /* 0x37b00000cefa7fae */ /* 0x000fe8000c9a104c */
[----:B------:R-:W-:Y:S01]  /*36840*/  LDGSTS.E [R250+0x37b80], desc[UR76][R208.64], !P1 ;  /* 0x37b80000d0fa7fae */ /* 0x000fe2000c9a104c */
[----:B--2---:R-:W2:Y:S03]  /*36850*/  LDC R113, c[0x0][0x3a0] ;  /* 0x0000e800ff717b82 */ /* 0x004ea60000000800 */
[----:B------:R-:W4:Y:S04]  /*36860*/  LDL.64 R244, [R1+0x3ef0] ;  /* 0x003ef00001f47983 */ /* 0x000f280000100a00 */
[----:B------:R-:W-:Y:S01]  /*36870*/  LDGSTS.E [R250+0x38800], desc[UR76][R210.64], !P3 ;  /* 0x38800000d2fa7fae */ /* 0x000fe2000d9a104c */
[----:B------:R-:W1:Y:S03]  /*36880*/  LDC R112, c[0x0][0x3a0] ;  /* 0x0000e800ff707b82 */ /* 0x000e660000000800 */
[----:B------:R-:W-:Y:S04]  /*36890*/  LDGSTS.E [R250+0x38880], desc[UR76][R212.64], !P3 ;  /* 0x38880000d4fa7fae */ /* 0x000fe8000d9a104c */
[----:B------:R-:W-:Y:S01]  /*368a0*/  LDGSTS.E [R250+0x38900], desc[UR76][R214.64], !P3 ;  /* 0x38900000d6fa7fae */ /* 0x000fe2000d9a104c */
[----:B------:R-:W1:Y:S03]  /*368b0*/  LDC R116, c[0x0][0x3a0] ;  /* 0x0000e800ff747b82 */ /* 0x000e660000000800 */
[----:B------:R-:W-:Y:S04]  /*368c0*/  LDGSTS.E [R250+0x38980], desc[UR76][R216.64], !P3 ;  /* 0x38980000d8fa7fae */ /* 0x000fe8000d9a104c */
[----:B------:R-:W-:Y:S04]  /*368d0*/  LDGSTS.E [R250+0x38a00], desc[UR76][R220.64], !P3 ;  /* 0x38a00000dcfa7fae */ /* 0x000fe8000d9a104c */
[----:B------:R-:W-:Y:S04]  /*368e0*/  LDGSTS.E [R250+0x38a80], desc[UR76][R222.64], !P3 ;  /* 0x38a80000defa7fae */ /* 0x000fe8000d9a104c */
[----:B------:R-:W-:Y:S04]  /*368f0*/  LDGSTS.E [R250+0x38b00], desc[UR76][R224.64], !P3 ;  /* 0x38b00000e0fa7fae */ /* 0x000fe8000d9a104c */
[----:B------:R-:W-:Y:S01]  /*36900*/  LDGSTS.E [R250+0x38b80], desc[UR76][R246.64], !P3 ;  /* 0x38b80000f6fa7fae */ /* 0x000fe2000d9a104c */
[----:B------:R-:W-:-:S03]  /*36910*/  ISETP.GE.U32.AND P1, PT, R27, 0x7ffffe96, PT ;  /* 0x7ffffe961b00780c */ /* 0x000fc60003f26070 */
[----:B------:R-:W2:Y:S04]  /*36920*/  LDL.64 R212, [R1+0x5928] ;  /* 0x0059280001d47983 */ /* 0x000ea80000100a00 */
[----:B------:R-:W2:Y:S04]  /*36930*/  LDL.64 R214, [R1+0xea8] ;  /* 0x000ea80001d67983 */ /* 0x000ea80000100a00 */
[----:B------:R-:W2:Y:S01]  /*36940*/  LDL.64 R246, [R1+0x3f70] ;  /* 0x003f700001f67983 */ /* 0x000ea20000100a00 */
[----:B------:R-:W-:Y:S02]  /*36950*/  VIADD R27, R115, 0xffffff11 ;  /* 0xffffff11731b7836 */ /* 0x000fe40000000000 */
[----:B------:R-:W1:Y:S01]  /*36960*/  LDC R115, c[0x0][0x3a0] ;  /* 0x0000e800ff737b82 */ /* 0x000e620000000800 */
[----:B------:R-:W-:Y:S02]  /*36970*/  LDGSTS.E [R250+0x39800], desc[UR76][R226.64], !P2 ;  /* 0x39800000e2fa7fae */ /* 0x000fe4000d1a104c */
[----:B------:R-:W-:-:S02]  /*36980*/  ISETP.GE.U32.AND P3, PT, R27, 0x7ffffe92, PT ;  /* 0x7ffffe921b00780c */ /* 0x000fc40003f66070 */
[----:B------:R-:W-:Y:S04]  /*36990*/  LDGSTS.E [R250+0x39880], desc[UR76][R228.64], !P2 ;  /* 0x39880000e4fa7fae */ /* 0x000fe8000d1a104c */
[----:B------:R-:W-:Y:S04]  /*369a0*/  LDGSTS.E [R250+0x39900], desc[UR76][R230.64], !P2 ;  /* 0x39900000e6fa7fae */ /* 0x000fe8000d1a104c */
[----:B------:R-:W-:Y:S04]  /*369b0*/  LDGSTS.E [R250+0x39980], desc[UR76][R232.64], !P2 ;  /* 0x39980000e8fa7fae */ /* 0x000fe8000d1a104c */
[----:B------:R-:W-:Y:S04]  /*369c0*/  LDGSTS.E [R250+0x39a00], desc[UR76][R236.64], !P2 ;  /* 0x39a00000ecfa7fae */ /* 0x000fe8000d1a104c */
[----:B------:R-:W-:Y:S04]  /*369d0*/  LDGSTS.E [R250+0x39a80], desc[UR76][R238.64], !P2 ;  /* 0x39a80000eefa7fae */ /* 0x000fe8000d1a104c */
[----:B------:R-:W2:Y:S04]  /*369e0*/  LDL.64 R216, [R1+0xe98] ;  /* 0x000e980001d87983 */ /* 0x000ea80000100a00 */
[----:B---3--:R-:W-:Y:S04]  /*369f0*/  LDGSTS.E [R250+0x39b00], desc[UR76][R240.64], !P2 ;  /* 0x39b00000f0fa7fae */ /* 0x008fe8000d1a104c */
[----:B------:R-:W3:Y:S04]  /*36a00*/  LDL.64 R220, [R1+0xe90] ;  /* 0x000e900001dc7983 */ /* 0x000ee80000100a00 */
[----:B------:R-:W-:Y:S04]  /*36a10*/  LDGSTS.E [R250+0x39b80], desc[UR76][R242.64], !P2 ;  /* 0x39b80000f2fa7fae */ /* 0x000fe8000d1a104c */
[----:B------:R-:W3:Y:S04]  /*36a20*/  LDL.64 R222, [R1+0xcd0] ;  /* 0x000cd00001de7983 */ /* 0x000ee80000100a00 */
        /* <DEDUP_REMOVED lines=13> */
[----:B----4-:R-:W-:Y:S04]  /*36b00*/  LDGSTS.E [R250+0x3a800], desc[UR76][R244.64], !P1 ;  /* 0x3a800000f4fa7fae */ /* 0x010fe8000c9a104c */
        /* <DEDUP_REMOVED lines=9> */
[----:B------:R-:W-:-:S02]  /*36ba0*/  VIADD R27, R114, 0xffffff0d ;  /* 0xffffff0d721b7836 */ /* 0x000fc40000000000 */
[----:B------:R-:W2:Y:S01]  /*36bb0*/  LDC R114, c[0x0][0x3a0] ;  /* 0x0000e800ff727b82 */ /* 0x000ea20000000800 */
[----:B------:R-:W-:Y:S04]  /*36bc0*/  LDGSTS.E [R250+0x3b880], desc[UR76][R74.64], !P3 ;  /* 0x3b8800004afa7fae */ /* 0x000fe8000d9a104c */
[----:B------:R-:W2:Y:S01]  /*36bd0*/  LDL.64 R246, [R1+0xef0] ;  /* 0x000ef00001f67983 */ /* 0x000ea20000100a00 */
[----:B------:R-:W-:Y:S02]  /*36be0*/  ISETP.GE.U32.AND P2, PT, R27, 0x7ffffe8e, PT ;  /* 0x7ffffe8e1b00780c */ /* 0x000fe40003f46070 */
[----:B------:R-:W-:Y:S01]  /*36bf0*/  IADD3 R27, PT, PT, R113, -0xf7, RZ ;  /* 0xffffff09711b7810 */ /* 0x000fe20007ffe0ff */
[----:B------:R-:W-:Y:S01]  /*36c00*/  LDGSTS.E [R250+0x3b900], desc[UR76][R76.64], !P3 ;  /* 0x3b9000004cfa7fae */ /* 0x000fe2000d9a104c */
[----:B------:R-:W1:Y:S02]  /*36c10*/  LDC R113, c[0x0][0x3a0] ;  /* 0x0000e800ff717b82 */ /* 0x000e640000000800 */
[----:B------:R-:W-:Y:S01]  /*36c20*/  ISETP.GE.U32.AND P1, PT, R27, 0x7ffffe8a, PT ;  /* 0x7ffffe8a1b00780c */ /* 0x000fe20003f26070 */
        /* <DEDUP_REMOVED lines=8> */
[----:B---3--:R-:W-:Y:S04]  /*36cb0*/  LDGSTS.E [R250+0x3c980], desc[UR76][R220.64], !P2 ;  /* 0x3c980000dcfa7fae */ /* 0x008fe8000d1a104c */
[----:B------:R-:W-:Y:S04]  /*36cc0*/  LDGSTS.E [R250+0x3ca00], desc[UR76][R222.64], !P2 ;  /* 0x3ca00000defa7fae */ /* 0x000fe8000d1a104c */
[----:B------:R-:W3:Y:S04]  /*36cd0*/  LDL.64 R212, [R1+0x5970] ;  /* 0x0059700001d47983 */ /* 0x000ee80000100a00 */
[----:B------:R-:W-:Y:S04]  /*36ce0*/  LDGSTS.E [R250+0x3ca80], desc[UR76][R224.64], !P2 ;  /* 0x3ca80000e0fa7fae */ /* 0x000fe8000d1a104c */
[----:B------:R-:W3:Y:S04]  /*36cf0*/  LDL.64 R214, [R1+0x4860] ;  /* 0x0048600001d67983 */ /* 0x000ee80000100a00 */
[----:B------:R-:W-:Y:S04]  /*36d00*/  LDGSTS.E [R250+0x3cb00], desc[UR76][R238.64], !P2 ;  /* 0x3cb00000eefa7fae */ /* 0x000fe8000d1a104c */
[----:B------:R-:W3:Y:S04]  /*36d10*/  LDL.64 R216, [R1+0x4858] ;  /* 0x0048580001d87983 */ /* 0x000ee80000100a00 */
[----:B------:R-:W3:Y:S04]  /*36d20*/  LDL.64 R220, [R1+0x4850] ;  /* 0x0048500001dc7983 */ /* 0x000ee80000100a00 */
        /* <DEDUP_REMOVED lines=21> */
[----:B-1----:R-:W-:-:S02]  /*36e80*/  VIADD R27, R112, 0xffffff05 ;  /* 0xffffff05701b7836 */ /* 0x002fc40000000000 */
[----:B------:R-:W1:Y:S03]  /*36e90*/  LDC R112, c[0x0][0x3a0] ;  /* 0x0000e800ff707b82 */ /* 0x000e660000000800 */
[----:B------:R-:W-:Y:S01]  /*36ea0*/  ISETP.GE.U32.AND P3, PT, R27, 0x7ffffe86, PT ;  /* 0x7ffffe861b00780c */ /* 0x000fe20003f66070 */
[----:B------:R-:W-:-:S04]  /*36eb0*/  VIADD R27, R117, 0xffffff01 ;  /* 0xffffff01751b7836 */ /* 0x000fc80000000000 */
[----:B------:R-:W1:Y:S01]  /*36ec0*/  LDC R117, c[0x0][0x3a0] ;  /* 0x0000e800ff757b82 */ /* 0x000e620000000800 */
[----:B------:R-:W-:-:S07]  /*36ed0*/  ISETP.GE.U32.AND P2, PT, R27, 0x7ffffe82, PT ;  /* 0x7ffffe821b00780c */ /* 0x000fce0003f46070 */
[----:B---3--:R-:W-:Y:S04]  /*36ee0*/  LDGSTS.E [R250+0x3e800], desc[UR76][R212.64], !P3 ;  /* 0x3e800000d4fa7fae */ /* 0x008fe8000d9a104c */
[----:B------:R-:W-:Y:S01]  /*36ef0*/  LDGSTS.E [R250+0x3e880], desc[UR76][R214.64], !P3 ;  /* 0x3e880000d6fa7fae */ /* 0x000fe2000d9a104c */
[----:B------:R-:W-:Y:S02]  /*36f00*/  VIADD R27, R116, 0xffffff7c ;  /* 0xffffff7c741b7836 */ /* 0x000fe40000000000 */
[----:B------:R-:W3:Y:S01]  /*36f10*/  LDC R116, c[0x0][0x3a0] ;  /* 0x0000e800ff747b82 */ /* 0x000ee20000000800 */
[----:B------:R-:W3:Y:S04]  /*36f20*/  LDL.64 R212, [R1+0x1fa8] ;  /* 0x001fa80001d47983 */ /* 0x000ee80000100a00 */
        /* <DEDUP_REMOVED lines=19> */
[----:B--2---:R-:W-:Y:S04]  /*37060*/  LDGSTS.E [R250+0x3f980], desc[UR76][R246.64], !P2 ;  /* 0x3f980000f6fa7fae */ /* 0x004fe8000d1a104c */
[----:B------:R-:W-:Y:S04]  /*37070*/  LDGSTS.E [R250+0x3fa00], desc[UR76][R230.64], !P2 ;  /* 0x3fa00000e6fa7fae */ /* 0x000fe8000d1a104c */
[----:B------:R-:W-:Y:S04]  /*37080*/  LDGSTS.E [R250+0x3fa80], desc[UR76][R232.64], !P2 ;  /* 0x3fa80000e8fa7fae */ /* 0x000fe8000d1a104c */
[----:B------:R-:W2:Y:S04]  /*37090*/  LDL.64 R246, [R1+0x1a00] ;  /* 0x001a000001f67983 */ /* 0x000ea80000100a00 */
[----:B------:R-:W-:Y:S04]  /*370a0*/  LDGSTS.E [R250+0x3fb00], desc[UR76][R236.64], !P2 ;  /* 0x3fb00000ecfa7fae */ /* 0x000fe8000d1a104c */
[----:B------:R-:W2:Y:S04]  /*370b0*/  LDL.64 R230, [R1+0x1930] ;  /* 0x0019300001e67983 */ /* 0x000ea80000100a00 */
[----:B----4-:R-:W-:Y:S04]  /*370c0*/  LDGSTS.E [R250+0x3fb80], desc[UR76][R244.64], !P2 ;  /* 0x3fb80000f4fa7fae */ /* 0x010fe8000d1a104c */
[----:B------:R-:W4:Y:S01]  /*370d0*/  LDL.64 R232, [R1+0x1928] ;  /* 0x0019280001e87983 */ /* 0x000f220000100a00 */
[----:B------:R-:W-:-:S03]  /*370e0*/  ISETP.GE.U32.AND P1, PT, R27, 0x7ffffefd, PT ;  /* 0x7ffffefd1b00780c */ /* 0x000fc60003f26070 */
[----:B------:R-:W4:Y:S04]  /*370f0*/  LDL.64 R236, [R1+0x1918] ;  /* 0x0019180001ec7983 */ /* 0x000f280000100a00 */
[----:B------:R-:W4:Y:S01]  /*37100*/  LDL.64 R244, [R1+0x1920] ;  /* 0x0019200001f47983 */ /* 0x000f220000100a00 */
[----:B------:R-:W-:Y:S02]  /*37110*/  IADD3 R27, PT, PT, R115, -0x88, RZ ;  /* 0xffffff78731b7810 */ /* 0x000fe40007ffe0ff */
[----:B------:R-:W1:Y:S02]  /*37120*/  LDC R115, c[0x0][0x3a0] ;  /* 0x0000e800ff737b82 */ /* 0x000e640000000800 */
[----:B------:R-:W-:Y:S01]  /*37130*/  ISETP.GE.U32.AND P3, PT, R27, 0x7ffffef9, PT ;  /* 0x7ffffef91b00780c */ /* 0x000fe20003f66070 */
[----:B---3--:R-:W-:Y:S04]  /*37140*/  LDGSTS.E [R251+0x20c00], desc[UR76][R216.64], !P1 ;  /* 0x20c00000d8fb7fae */ /* 0x008fe8000c9a104c */
        /* <DEDUP_REMOVED lines=13> */
[----:B--2---:R-:W-:Y:S04]  /*37220*/  LDGSTS.E [R251+0x20f80], desc[UR76][R246.64], !P1 ;  /* 0x20f80000f6fb7fae */ /* 0x004fe8000c9a104c */
[----:B------:R-:W-:Y:S04]  /*37230*/  LDGSTS.E [R251+0x21c00], desc[UR76][R226.64], !P3 ;  /* 0x21c00000e2fb7fae */ /* 0x000fe8000d9a104c */
[----:B------:R-:W-:Y:S04]  /*37240*/  LDGSTS.E [R251+0x21c80], desc[UR76][R228.64], !P3 ;  /* 0x21c80000e4fb7fae */ /* 0x000fe8000d9a104c */
[----:B------:R-:W2:Y:S04]  /*37250*/  LDL.64 R246, [R1+0x1770] ;  /* 0x0017700001f67983 */ /* 0x000ea80000100a00 */
[----:B------:R-:W-:Y:S04]  /*37260*/  LDGSTS.E [R251+0x21d00], desc[UR76][R230.64], !P3 ;  /* 0x21d00000e6fb7fae */ /* 0x000fe8000d9a104c */
[----:B----4-:R-:W-:Y:S04]  /*37270*/  LDGSTS.E [R251+0x21d80], desc[UR76][R232.64], !P3 ;  /* 0x21d80000e8fb7fae */ /* 0x010fe8000d9a104c */
[----:B------:R-:W-:Y:S04]  /*37280*/  LDGSTS.E [R251+0x21e00], desc[UR76][R244.64], !P3 ;  /* 0x21e00000f4fb7fae */ /* 0x000fe8000d9a104c */
[----:B------:R-:W4:Y:S01]  /*37290*/  LDL.64 R226, [R1+0x1768] ;  /* 0x0017680001e27983 */ /* 0x000f220000100a00 */
[----:B------:R-:W-:-:S02]  /*372a0*/  VIADD R27, R114, 0xffffff74 ;  /* 0xffffff74721b7836 */ /* 0x000fc40000000000 */
[----:B------:R-:W2:Y:S01]  /*372b0*/  LDC R114, c[0x0][0x3a0] ;  /* 0x0000e800ff727b82 */ /* 0x000ea20000000800 */
[----:B------:R-:W-:Y:S04]  /*372c0*/  LDGSTS.E [R251+0x21e80], desc[UR76][R236.64], !P3 ;  /* 0x21e80000ecfb7fae */ /* 0x000fe8000d9a104c */
[----:B------:R-:W4:Y:S01]  /*372d0*/  LDL.64 R244, [R1+0x1760] ;  /* 0x0017600001f47983 */ /* 0x000f220000100a00 */
[----:B------:R-:W-:Y:S01]  /*372e0*/  ISETP.GE.U32.AND P2, PT, R27, 0x7ffffef5, PT ;  /* 0x7ffffef51b00780c */ /* 0x000fe20003f46070 */
[----:B------:R-:W-:Y:S02]  /*372f0*/  VIADD R27, R113, 0xffffff70 ;  /* 0xffffff70711b7836 */ /* 0x000fe40000000000 */
[----:B------:R-:W-:Y:S01]  /*37300*/  LDGSTS.E [R251+0x21f00], desc[UR76][R208.64], !P3 ;  /* 0x21f00000d0fb7fae */ /* 0x000fe2000d9a104c */
[----:B------:R-:W2:Y:S02]  /*37310*/  LDC R113, c[0x0][0x3a0] ;  /* 0x0000e800ff717b82 */ /* 0x000ea40000000800 */
[----:B------:R-:W-:Y:S01]  /*37320*/  ISETP.GE.U32.AND P1, PT, R27, 0x7ffffef1, PT ;  /* 0x7ffffef11b00780c */ /* 0x000fe20003f26070 */
[----:B-1----:R-:W-:Y:S01]  /*37330*/  VIADD R27, R112, 0xffffff6c ;  /* 0xffffff6c701b7836 */ /* 0x002fe20000000000 */
[----:B------:R-:W-:Y:S04]  /*37340*/  LDGSTS.E [R251+0x21f80], desc[UR76][R210.64], !P3 ;  /* 0x21f80000d2fb7fae */ /* 0x000fe8000d9a104c */
[----:B------:R-:W4:Y:S01]  /*37350*/  LDL.64 R228, [R1+0x1758] ;  /* 0x0017580001e47983 */ /* 0x000f220000100a00 */
[----:B------:R-:W1:Y:S03]  /*37360*/  LDC R112, c[0x0][0x3a0] ;  /* 0x0000e800ff707b82 */ /* 0x000e660000000800 */
[----:B------:R-:W-:Y:S01]  /*37370*/  LDGSTS.E [R251+0x22c00], desc[UR76][R212.64], !P2 ;  /* 0x22c00000d4fb7fae */ /* 0x000fe2000d1a104c */
[----:B------:R-:W-:-:S03]  /*37380*/  ISETP.GE.U32.AND P3, PT, R27, 0x7ffffeed, PT ;  /* 0x7ffffeed1b00780c */ /* 0x000fc60003f66070 */
[----:B------:R-:W-:Y:S01]  /*37390*/  LDGSTS.E [R251+0x22c80], desc[UR76][R214.64], !P2 ;  /* 0x22c80000d6fb7fae */ /* 0x000fe2000d1a104c */
[----:B------:R-:W-:-:S03]  /*373a0*/  IADD3 R27, PT, PT, R117, -0x98, RZ ;  /* 0xffffff68751b7810 */ /* 0x000fc60007ffe0ff */
[----:B------:R-:W4:Y:S04]  /*373b0*/  LDL.64 R230, [R1+0x1750] ;  /* 0x0017500001e67983 */ /* 0x000f280000100a00 */
[----:B------:R-:W4:Y:S04]  /*373c0*/  LDL.64 R232, [R1+0x1748] ;  /* 0x0017480001e87983 */ /* 0x000f280000100a00 */
[----:B---3--:R-:W-:Y:S04]  /*373d0*/  LDGSTS.E [R251+0x22d00], desc[UR76][R216.64], !P2 ;  /* 0x22d00000d8fb7fae */ /* 0x008fe8000d1a104c */
        /* <DEDUP_REMOVED lines=9> */
[----:B------:R-:W-:Y:S01]  /*37470*/  LDGSTS.E [R251+0x22f80], desc[UR76][R240.64], !P2 ;  /* 0x22f80000f0fb7fae */ /* 0x000fe2000d1a104c */
[----:B------:R-:W-:Y:S01]  /*37480*/  ISETP.GE.U32.AND P2, PT, R27, 0x7ffffee9, PT ;  /* 0x7ffffee91b00780c */ /* 0x000fe20003f46070 */
[----:B------:R-:W-:-:S02]  /*37490*/  VIADD R27, R116, 0xffffff64 ;  /* 0xffffff64741b7836 */ /* 0x000fc40000000000 */
[----:B------:R-:W3:Y:S04]  /*374a0*/  LDL.64 R238, [R1+0x2058] ;  /* 0x0020580001ee7983 */ /* 0x000ee80000100a00 */
[----:B------:R-:W3:Y:S04]  /*374b0*/  LDL.64 R116, [R1+0x7d8] ;  /* 0x0007d80001747983 */ /* 0x000ee80000100a00 */
[----:B------:R-:W3:Y:S04]  /*374c0*/  LDL.64 R240, [R1+0x7c0] ;  /* 0x0007c00001f07983 */ /* 0x000ee80000100a00 */
[----:B------:R-:W3:Y:S04]  /*374d0*/  LDL.64 R216, [R1+0x678] ;  /* 0x0006780001d87983 */ /* 0x000ee80000100a00 */
[----:B------:R-:W-:Y:S04]  /*374e0*/  LDGSTS.E [R251+0x23c00], desc[UR76][R242.64], !P1 ;  /* 0x23c00000f2fb7fae */ /* 0x000fe8000c9a104c */
[----:B------:R-:W3:Y:S04]  /*374f0*/  LDL.64 R220, [R1+0x670] ;  /* 0x0006700001dc7983 */ /* 0x000ee80000100a00 */
[----:B------:R-:W3:Y:S04]  /*37500*/  LDL.64 R222, [R1+0x668] ;  /* 0x0006680001de7983 */ /* 0x000ee80000100a00 */
[----:B------:R-:W3:Y:S04]  /*37510*/  LDL.64 R242, [R1+0x7b8] ;  /* 0x0007b80001f27983 */ /* 0x000ee80000100a00 */
[----:B------:R-:W3:Y:S04]  /*37520*/  LDL.64 R224, [R1+0x660] ;  /* 0x0006600001e07983 */ /* 0x000ee80000100a00 */
[----:B--2---:R-:W-:Y:S04]  /*37530*/  LDGSTS.E [R251+0x23c80], desc[UR76][R246.64], !P1 ;  /* 0x23c80000f6fb7fae */ /* 0x004fe8000c9a104c */
[----:B------:R-:W2:Y:S04]  /*37540*/  LDL.64 R246, [R1+0x7e0] ;  /* 0x0007e00001f67983 */ /* 0x000ea80000100a00 */
[----:B----4-:R-:W-:Y:S04]  /*37550*/  LDGSTS.E [R251+0x23d00], desc[UR76][R226.64], !P1 ;  /* 0x23d00000e2fb7fae */ /* 0x010fe8000c9a104c */
[----:B------:R-:W-:Y:S04]  /*37560*/  LDGSTS.E [R251+0x23d80], desc[UR76][R244.64], !P1 ;  /* 0x23d80000f4fb7fae */ /* 0x000fe8000c9a104c */
[----:B------:R-:W4:Y:S04]  /*37570*/  LDL.64 R226, [R1+0x20c0] ;  /* 0x0020c00001e27983 */ /* 0x000f280000100a00 */
[----:B------:R-:W4:Y:S04]  /*37580*/  LDL.64 R244, [R1+0x7b0] ;  /* 0x0007b00001f47983 */ /* 0x000f280000100a00 */
[----:B------:R-:W-:Y:S04]  /*37590*/  LDGSTS.E [R251+0x23e00], desc[UR76][R228.64], !P1 ;  /* 0x23e00000e4fb7fae */ /* 0x000fe8000c9a104c */
[----:B------:R-:W-:Y:S04]  /*375a0*/  LDGSTS.E [R251+0x23e80], desc[UR76][R230.64], !P1 ;  /* 0x23e80000e6fb7fae */ /* 0x000fe8000c9a104c */
[----:B------:R-:W-:Y:S04]  /*375b0*/  LDGSTS.E [R251+0x23f00], desc[UR76][R232.64], !P1 ;  /* 0x23f00000e8fb7fae */ /* 0x000fe8000c9a104c */
[----:B------:R-:W4:Y:S04]  /*375c0*/  LDL.64 R228, [R1+0x5b0] ;  /* 0x0005b00001e47983 */ /* 0x000f280000100a00 */
[----:B---3--:R-:W-:Y:S04]  /*375d0*/  LDGSTS.E [R251+0x23f80], desc[UR76][R236.64], !P1 ;  /* 0x23f80000ecfb7fae */ /* 0x008fe8000c9a104c */
[----:B------:R-:W3:Y:S04]  /*375e0*/  LDL.64 R230, [R1+0x5a8] ;  /* 0x0005a80001e67983 */ /* 0x000ee80000100a00 */
[----:B------:R-:W3:Y:S04]  /*375f0*/  LDL.64 R232, [R1+0x5a0] ;  /* 0x0005a00001e87983 */ /* 0x000ee80000100a00 */
[----:B------:R-:W3:Y:S04]  /*37600*/  LDL.64 R236, [R1+0x598] ;  /* 0x0005980001ec7983 */ /* 0x000ee80000100a00 */
[----:B------:R-:W-:Y:S04]  /*37610*/  LDGSTS.E [R251+0x24c00], desc[UR76][R238.64], !P3 ;  /* 0x24c00000eefb7fae */ /* 0x000fe8000d9a104c */
[----:B------:R-:W3:Y:S04]  /*37620*/  LDL.64 R238, [R1+0x590] ;  /* 0x0005900001ee7983 */ /* 0x000ee80000100a00 */
[----:B--2---:R-:W-:Y:S04]  /*37630*/  LDGSTS.E [R251+0x24c80], desc[UR76][R246.64], !P3 ;  /* 0x24c80000f6fb7fae */ /* 0x004fe8000d9a104c */
[----:B------:R2:W-:Y:S04]  /*37640*/  LDGSTS.E [R251+0x24d00], desc[UR76][R116.64], !P3 ;  /* 0x24d0000074fb7fae */ /* 0x0005e8000d9a104c */
[----:B------:R-:W-:Y:S04]  /*37650*/  LDGSTS.E [R251+0x24d80], desc[UR76][R204.64], !P3 ;  /* 0x24d80000ccfb7fae */ /* 0x000fe8000d9a104c */
[----:B------:R-:W-:Y:S04]  /*37660*/  LDGSTS.E [R251+0x24e00], desc[UR76][R206.64], !P3 ;  /* 0x24e00000cefb7fae */ /* 0x000fe8000d9a104c */
[----:B------:R-:W3:Y:S01]  /*37670*/  LDL.LU.64 R246, [R1+0x5a60] ;  /* 0x005a600001f67983 */ /* 0x000ee20000300a00 */
[----:B------:R-:W-:Y:S01]  /*37680*/  ISETP.GE.U32.AND P1, PT, R27, 0x7ffffee5, PT ;  /* 0x7ffffee51b00780c */ /* 0x000fe20003f26070 */
[----:B--2---:R-:W2:Y:S02]  /*37690*/  LDC R117, c[0x0][0x3a0] ;  /* 0x0000e800ff757b82 */ /* 0x004ea40000000800 */
[----:B------:R-:W-:Y:S04]  /*376a0*/  LDGSTS.E [R251+0x24e80], desc[UR76][R240.64], !P3 ;  /* 0x24e80000f0fb7fae */ /* 0x000fe8000d9a104c */
[----:B------:R-:W-:Y:S02]  /*376b0*/  LDGSTS.E [R251+0x24f00], desc[UR76][R242.64], !P3 ;  /* 0x24f00000f2fb7fae */ /* 0x000fe4000d9a104c */
[----:B------:R-:W1:Y:S02]  /*376c0*/  LDC R116, c[0x0][0x3a0] ;  /* 0x0000e800ff747b82 */ /* 0x000e640000000800 */
[----:B----4-:R-:W-:Y:S04]  /*376d0*/  LDGSTS.E [R251+0x24f80], desc[UR76][R244.64], !P3 ;  /* 0x24f80000f4fb7fae */ /* 0x010fe8000d9a104c */
[----:B------:R-:W4:Y:S04]  /*376e0*/  LDL.64 R240, [R1+0x348] ;  /* 0x0003480001f07983 */ /* 0x000f280000100a00 */
[----:B------:R-:W2:Y:S04]  /*376f0*/  LDL.64 R242, [R1+0x288] ;  /* 0x0002880001f27983 */ /* 0x000ea80000100a00 */
[----:B------:R-:W2:Y:S04]  /*37700*/  LDL.64 R244, [R1+0x2250] ;  /* 0x0022500001f47983 */ /* 0x000ea80000100a00 */
[----:B------:R-:W-:Y:S04]  /*37710*/  LDGSTS.E [R251+0x25c00], desc[UR76][R208.64], !P2 ;  /* 0x25c00000d0fb7fae */ /* 0x000fe8000d1a104c */
[----:B------:R-:W-:Y:S04]  /*37720*/  LDGSTS.E [R251+0x25c80], desc[UR76][R210.64], !P2 ;  /* 0x25c80000d2fb7fae */ /* 0x000fe8000d1a104c */
[----:B------:R-:W-:Y:S01]  /*37730*/  LDGSTS.E [R251+0x25d00], desc[UR76][R212.64], !P2 ;  /* 0x25d00000d4fb7fae */ /* 0x000fe2000d1a104c */
[----:B------:R-:W-:-:S02]  /*37740*/  VIADD R27, R115, 0xffffff60 ;  /* 0xffffff60731b7836 */ /* 0x000fc40000000000 */
[----:B------:R-:W1:Y:S01]  /*37750*/  LDC R115, c[0x0][0x3a0] ;  /* 0x0000e800ff737b82 */ /* 0x000e620000000800 */
[----:B------:R-:W-:Y:S04]  /*37760*/  LDGSTS.E [R251+0x25d80], desc[UR76][R214.64], !P2 ;  /* 0x25d80000d6fb7fae */ /* 0x000fe8000d1a104c */
[----:B------:R-:W-:Y:S04]  /*37770*/  LDGSTS.E [R251+0x25e00], desc[UR76][R216.64], !P2 ;  /* 0x25e00000d8fb7fae */ /* 0x000fe8000d1a104c */
[----:B------:R-:W-:Y:S04]  /*37780*/  LDGSTS.E [R251+0x25e80], desc[UR76][R220.64], !P2 ;  /* 0x25e80000dcfb7fae */ /* 0x000fe8000d1a104c */
[----:B------:R-:W-:Y:S04]  /*37790*/  LDGSTS.E [R251+0x25f00], desc[UR76][R222.64], !P2 ;  /* 0x25f00000defb7fae */ /* 0x000fe8000d1a104c */
[----:B------:R-:W-:Y:S01]  /*377a0*/  LDGSTS.E [R251+0x25f80], desc[UR76][R224.64], !P2 ;  /* 0x25f80000e0fb7fae */ /* 0x000fe2000d1a104c */
        /* <DEDUP_REMOVED lines=24> */
[----:B--2---:R-:W-:Y:S04]  /*37930*/  LDGSTS.E [R251+0x26f80], desc[UR76][R242.64], !P1 ;  /* 0x26f80000f2fb7fae */ /* 0x004fe8000c9a104c */
[----:B------:R-:W-:Y:S04]  /*37940*/  LDGSTS.E [R251+0x27c00], desc[UR76][R244.64], !P3 ;  /* 0x27c00000f4fb7fae */ /* 0x000fe8000d9a104c */
[----:B------:R-:W2:Y:S04]  /*37950*/  LDL.64 R240, [R1+0x1ef8] ;  /* 0x001ef80001f07983 */ /* 0x000ea80000100a00 */
[----:B------:R-:W4:Y:S04]  /*37960*/  LDL.64 R242, [R1+0x1e28] ;  /* 0x001e280001f27983 */ /* 0x000f280000100a00 */
[----:B------:R-:W4:Y:S01]  /*37970*/  LDL.64 R244, [R1+0x1e18] ;  /* 0x001e180001f47983 */ /* 0x000f220000100a00 */
[----:B------:R-:W-:-:S02]  /*37980*/  VIADD R27, R114, 0xffffff5c ;  /* 0xffffff5c721b7836 */ /* 0x000fc40000000000 */
[----:B------:R-:W1:Y:S01]  /*37990*/  LDC R114, c[0x0][0x3a0] ;  /* 0x0000e800ff727b82 */ /* 0x000e620000000800 */
[----:B------:R-:W-:Y:S02]  /*379a0*/  LDGSTS.E [R251+0x27c80], desc[UR76][R56.64], !P3 ;  /* 0x27c8000038fb7fae */ /* 0x000fe4000d9a104c */
[----:B------:R-:W-:Y:S02]  /*379b0*/  ISETP.GE.U32.AND P2, PT, R27, 0x7ffffedd, PT ;  /* 0x7ffffedd1b00780c */ /* 0x000fe40003f46070 */
[----:B------:R-:W-:Y:S01]  /*379c0*/  IADD3 R27, PT, PT, R113, -0xa8, RZ ;  /* 0xffffff58711b7810 */ /* 0x000fe20007ffe0ff */
[----:B------:R-:W-:Y:S02]  /*379d0*/  LDGSTS.E [R251+0x27d00], desc[UR76][R44.64], !P3 ;  /* 0x27d000002cfb7fae */ /* 0x000fe4000d9a104c */
[----:B------:R-:W1:Y:S01]  /*379e0*/  LDC R113, c[0x0][0x3a0] ;  /* 0x0000e800ff717b82 */ /* 0x000e620000000800 */
        /* <DEDUP_REMOVED lines=20> */
[----:B--2---:R-:W-:Y:S04]  /*37b30*/  LDGSTS.E [R251+0x28f80], desc[UR76][R240.64], !P2 ;  /* 0x28f80000f0fb7fae */ /* 0x004fe8000d1a104c */
[----:B------:R-:W-:Y:S04]  /*37b40*/  LDGSTS.E [R251+0x29c00], desc[UR76][R210.64], !P1 ;  /* 0x29c00000d2fb7fae */ /* 0x000fe8000c9a104c */
[----:B------:R-:W-:Y:S04]  /*37b50*/  LDGSTS.E [R251+0x29c80], desc[UR76][R220.64], !P1 ;  /* 0x29c80000dcfb7fae */ /* 0x000fe8000c9a104c */
[----:B------:R-:W-:Y:S04]  /*37b60*/  LDGSTS.E [R251+0x29d00], desc[UR76][R222.64], !P1 ;  /* 0x29d00000defb7fae */ /* 0x000fe8000c9a104c */
[----:B------:R-:W-:Y:S04]  /*37b70*/  LDGSTS.E [R251+0x29d80], desc[UR76][R224.64], !P1 ;  /* 0x29d80000e0fb7fae */ /* 0x000fe8000c9a104c */
[----:B------:R-:W2:Y:S04]  /*37b80*/  LDL.64 R240, [R1+0x1d38] ;  /* 0x001d380001f07983 */ /* 0x000ea80000100a00 */
[----:B------:R-:W-:Y:S04]  /*37b90*/  LDGSTS.E [R251+0x29e00], desc[UR76][R226.64], !P1 ;  /* 0x29e00000e2fb7fae */ /* 0x000fe8000c9a104c */
[----:B----4-:R-:W-:Y:S04]  /*37ba0*/  LDGSTS.E [R251+0x29e80], desc[UR76][R242.64], !P1 ;  /* 0x29e80000f2fb7fae */ /* 0x010fe8000c9a104c */
        /* <DEDUP_REMOVED lines=9> */
[----:B-1----:R-:W-:-:S02]  /*37c40*/  VIADD R27, R112, 0xffffff54 ;  /* 0xffffff54701b7836 */ /* 0x002fc40000000000 */
[----:B------:R-:W1:Y:S01]  /*37c50*/  LDC R112, c[0x0][0x3a0] ;  /* 0x0000e800ff707b82 */ /* 0x000e620000000800 */
[----:B------:R-:W4:Y:S02]  /*37c60*/  LDL.64 R210, [R1+0x2888] ;  /* 0x0028880001d27983 */ /* 0x000f240000100a00 */
[----:B------:R-:W-:Y:S01]  /*37c70*/  ISETP.GE.U32.AND P3, PT, R27, 0x7ffffed5, PT ;  /* 0x7ffffed51b00780c */ /* 0x000fe20003f66070 */
[----:B------:R-:W-:-:S05]  /*37c80*/  VIADD R27, R117, 0xffffff50 ;  /* 0xffffff50751b7836 */ /* 0x000fca0000000000 */
[----:B------:R-:W-:-:S07]  /*37c90*/  ISETP.GE.U32.AND P2, PT, R27, 0x7ffffed1, PT ;  /* 0x7ffffed11b00780c */ /* 0x000fce0003f46070 */
        /* <DEDUP_REMOVED lines=29> */
[----:B------:R-:W4:Y:S01]  /*37e70*/  LDL.64 R238, [R1+0x1a08] ;  /* 0x001a080001ee7983 */ /* 0x000f220000100a00 */
[----:B------:R-:W-:-:S02]  /*37e80*/  VIADD R27, R116, 0xffffff4c ;  /* 0xffffff4c741b7836 */ /* 0x000fc40000000000 */
[----:B------:R-:W1:Y:S03]  /*37e90*/  LDC R116, c[0x0][0x3a0] ;  /* 0x0000e800ff747b82 */ /* 0x000e660000000800 */
[----:B------:R-:W-:Y:S02]  /*37ea0*/  ISETP.GE.U32.AND P1, PT, R27, 0x7ffffecd, PT ;  /* 0x7ffffecd1b00780c */ /* 0x000fe40003f26070 */
[----:B------:R-:W-:Y:S01]  /*37eb0*/  IADD3 R27, PT, PT, R115, -0xb8, RZ ;  /* 0xffffff48731b7810 */ /* 0x000fe20007ffe0ff */
[----:B---3--:R-:W-:Y:S03]  /*37ec0*/  LDGSTS.E [R251+0x2bf80], desc[UR76][R212.64], !P2 ;  /* 0x2bf80000d4fb7fae */ /* 0x008fe6000d1a104c */
[----:B------:R-:W-:Y:S01]  /*37ed0*/  ISETP.GE.U32.AND P3, PT, R27, 0x7ffffec9, PT ;  /* 0x7ffffec91b00780c */ /* 0x000fe20003f66070 */
[----:B------:R-:W3:Y:S06]  /*37ee0*/  LDC R115, c[0x0][0x3a0] ;  /* 0x0000e800ff737b82 */ /* 0x000eec0000000800 */
[----:B------:R-:W-:Y:S04]  /*37ef0*/  LDGSTS.E [R251+0x2cc00], desc[UR76][R214.64], !P1 ;  /* 0x2cc00000d6fb7fae */ /* 0x000fe8000c9a104c */
        /* <DEDUP_REMOVED lines=12> */
[----:B------:R-:W2:Y:S04]  /*37fc0*/  LDL.64 R240, [R1+0x2108] ;  /* 0x0021080001f07983 */ /* 0x000ea80000100a00 */
[----:B----4-:R-:W-:Y:S04]  /*37fd0*/  LDGSTS.E [R251+0x2cf80], desc[UR76][R242.64], !P1 ;  /* 0x2cf80000f2fb7fae */ /* 0x010fe8000c9a104c */
        /* <DEDUP_REMOVED lines=15> */
[----:B------:R-:W-:Y:S04]  /*380d0*/  LDGSTS.E [R251+0x2df00], desc[UR76][R206.64], !P3 ;  /* 0x2df00000cefb7fae */ /* 0x000fe8000d9a104c */
[----:B------:R-:W4:Y:S01]  /*380e0*/  LDL.64 R238, [R1+0x2210] ;  /* 0x0022100001ee7983 */ /* 0x000f220000100a00 */
[----:B------:R-:W-:Y:S01]  /*380f0*/  ISETP.GE.U32.AND P2, PT, R27, 0x7ffffec5, PT ;  /* 0x7ffffec51b00780c */ /* 0x000fe20003f46070 */
[----:B------:R-:W-:Y:S02]  /*38100*/  VIADD R27, R113, 0xffffff40 ;  /* 0xffffff40711b7836 */ /* 0x000fe40000000000 */
[----:B------:R-:W-:Y:S01]  /*38110*/  LDGSTS.E [R251+0x2df80], desc[UR76][R208.64], !P3 ;  /* 0x2df80000d0fb7fae */ /* 0x000fe2000d9a104c */
[----:B------:R-:W1:Y:S02]  /*38120*/  LDC R113, c[0x0][0x3a0] ;  /* 0x0000e800ff717b82 */ /* 0x000e640000000800 */
[----:B------:R-:W-:Y:S01]  /*38130*/  ISETP.GE.U32.AND P1, PT, R27, 0x7ffffec1, PT ;  /* 0x7ffffec11b00780c */ /* 0x000fe20003f26070 */
[----:B------:R-:W4:Y:S06]  /*38140*/  LDL.64 R206, [R1+0x1120] ;  /* 0x0011200001ce7983 */ /* 0x000f2c0000100a00 */
[----:B---3--:R-:W-:Y:S04]  /*38150*/  LDGSTS.E [R251+0x2ec00], desc[UR76][R214.64], !P2 ;  /* 0x2ec00000d6fb7fae */ /* 0x008fe8000d1a104c */
        /* <DEDUP_REMOVED lines=11> */
[----:B------:R-:W2:Y:S04]  /*38210*/  LDL.64 R240, [R1+0x22f0] ;  /* 0x0022f00001f07983 */ /* 0x000ea80000100a00 */
        /* <DEDUP_REMOVED lines=19> */
[----:B------:R-:W4:Y:S01]  /*38350*/  LDL.64 R238, [R1+0x23d8] ;  /* 0x0023d80001ee7983 */ /* 0x000f220000100a00 */
[----:B------:R-:W-:Y:S02]  /*38360*/  ISETP.GE.U32.AND P3, PT, R27, 0x7ffffebd, PT ;  /* 0x7ffffebd1b00780c */ /* 0x000fe40003f66070 */
[----:B------:R-:W-:Y:S01]  /*38370*/  IADD3 R27, PT, PT, R116, -0xc8, RZ ;  /* 0xffffff38741b7810 */ /* 0x000fe20007ffe0ff */
[----:B------:R-:W4:Y:S01]  /*38380*/  LDL.64 R226, [R1+0x23e8] ;  /* 0x0023e80001e27983 */ /* 0x000f220000100a00 */
[----:B------:R-:W1:Y:S02]  /*38390*/  LDC R116, c[0x0][0x3a0] ;  /* 0x0000e800ff747b82 */ /* 0x000e640000000800 */
[----:B------:R-:W-:Y:S01]  /*383a0*/  ISETP.GE.U32.AND P2, PT, R27, 0x7ffffeb9, PT ;  /* 0x7ffffeb91b00780c */ /* 0x000fe20003f46070 */
[----:B------:R-:W4:Y:S06]  /*383b0*/  LDL.64 R212, [R1+0x23f8] ;  /* 0x0023f80001d47983 */ /* 0x000f2c0000100a00 */
[----:B---3--:R-:W-:Y:S04]  /*383c0*/  LDGSTS.E [R251+0x30c00], desc[UR76][R214.64], !P3 ;  /* 0x30c00000d6fb7fae */ /* 0x008fe8000d9a104c */
[----:B------:R-:W-:Y:S04]  /*383d0*/  LDGSTS.E [R251+0x30c80], desc[UR76][R228.64], !P3 ;  /* 0x30c80000e4fb7fae */ /* 0x000fe8000d9a104c */
[----:B------:R-:W-:Y:S04]  /*383e0*/  LDGSTS.E [R251+0x30d00], desc[UR76][R230.64], !P3 ;  /* 0x30d00000e6fb7fae */ /* 0x000fe8000d9a104c */
[----:B------:R-:W3:Y:S04]  /*383f0*/  LDL.64 R214, [R1+0x2b50] ;  /* 0x002b500001d67983 */ /* 0x000ee80000100a00 */
[----:B------:R-:W3:Y:S04]  /*38400*/  LDL.64 R228, [R1+0x24f8] ;  /* 0x0024f80001e47983 */ /* 0x000ee80000100a00 */
[----:B------:R-:W-:Y:S04]  /*38410*/  LDGSTS.E [R251+0x30d80], desc[UR76][R232.64], !P3 ;  /* 0x30d80000e8fb7fae */ /* 0x000fe8000d9a104c */
[----:B------:R-:W3:Y:S04]  /*38420*/  LDL.64 R230, [R1+0x2500] ;  /* 0x0025000001e67983 */ /* 0x000ee80000100a00 */
[----:B------:R-:W-:Y:S04]  /*38430*/  LDGSTS.E [R251+0x30e00], desc[UR76][R236.64], !P3 ;  /* 0x30e00000ecfb7fae */ /* 0x000fe8000d9a104c */
[----:B------:R-:W3:Y:S04]  /*38440*/  LDL.64 R232, [R1+0x2508] ;  /* 0x0025080001e87983 */ /* 0x000ee80000100a00 */
[----:B------:R-:W3:Y:S04]  /*38450*/  LDL.64 R236, [R1+0x2510] ;  /* 0x0025100001ec7983 */ /* 0x000ee80000100a00 */
[----:B--2---:R-:W-:Y:S04]  /*38460*/  LDGSTS.E [R251+0x30e80], desc[UR76][R240.64], !P3 ;  /* 0x30e80000f0fb7fae */ /* 0x004fe8000d9a104c */
[----:B------:R-:W2:Y:S04]  /*38470*/  LDL.64 R240, [R1+0x2518] ;  /* 0x0025180001f07983 */ /* 0x000ea80000100a00 */
[----:B----4-:R-:W-:Y:S04]  /*38480*/  LDGSTS.E [R251+0x30f00], desc[UR76][R242.64], !P3 ;  /* 0x30f00000f2fb7fae */ /* 0x010fe8000d9a104c */
[----:B------:R-:W4:Y:S04]  /*38490*/  LDL.64 R242, [R1+0x2520] ;  /* 0x0025200001f27983 */ /* 0x000f280000100a00 */
[----:B------:R-:W-:Y:S04]  /*384a0*/  LDGSTS.E [R251+0x30f80], desc[UR76][R244.64], !P3 ;  /* 0x30f80000f4fb7fae */ /* 0x000fe8000d9a104c */
        /* <DEDUP_REMOVED lines=11> */
[----:B------:R-:W4:Y:S01]  /*38560*/  LDL.64 R222, [R1+0x25f8] ;  /* 0x0025f80001de7983 */ /* 0x000f220000100a00 */
[----:B------:R-:W-:-:S03]  /*38570*/  ISETP.GE.U32.AND P1, PT, R27, 0x7ffffeb5, PT ;  /* 0x7ffffeb51b00780c */ /* 0x000fc60003f26070 */
[----:B------:R-:W4:Y:S01]  /*38580*/  LDL.64 R238, [R1+0x3788] ;  /* 0x0037880001ee7983 */ /* 0x000f220000100a00 */
[----:B------:R-:W-:Y:S02]  /*38590*/  VIADD R27, R114, 0xffffff30 ;  /* 0xffffff30721b7836 */ /* 0x000fe40000000000 */
[----:B------:R-:W1:Y:S01]  /*385a0*/  LDC R114, c[0x0][0x3a0] ;  /* 0x0000e800ff727b82 */ /* 0x000e620000000800 */
[----:B------:R-:W-:Y:S02]  /*385b0*/  LDGSTS.E [R251+0x31e80], desc[UR76][R224.64], !P2 ;  /* 0x31e80000e0fb7fae */ /* 0x000fe4000d1a104c */
[----:B------:R-:W-:Y:S02]  /*385c0*/  ISETP.GE.U32.AND P3, PT, R27, 0x7ffffeb1, PT ;  /* 0x7ffffeb11b00780c */ /* 0x000fe40003f66070 */
        /* <DEDUP_REMOVED lines=20> */
[----:B------:R-:W2:Y:S04]  /*38710*/  LDL.64 R244, [R1+0x1128] ;  /* 0x0011280001f47983 */ /* 0x000ea80000100a00 */
[----:B------:R-:W-:Y:S04]  /*38720*/  LDGSTS.E [R251+0x33c00], desc[UR76][R238.64], !P3 ;  /* 0x33c00000eefb7fae */ /* 0x000fe8000d9a104c */
[----:B------:R-:W-:Y:S04]  /*38730*/  LDGSTS.E [R251+0x33c80], desc[UR76][R216.64], !P3 ;  /* 0x33c80000d8fb7fae */ /* 0x000fe8000d9a104c */
[----:B------:R-:W-:Y:S04]  /*38740*/  LDGSTS.E [R251+0x33d00], desc[UR76][R220.64], !P3 ;  /* 0x33d00000dcfb7fae */ /* 0x000fe8000d9a104c */
[----:B------:R-:W2:Y:S04]  /*38750*/  LDL.64 R238, [R1+0x1100] ;  /* 0x0011000001ee7983 */ /* 0x000ea80000100a00 */
[----:B------:R-:W2:Y:S04]  /*38760*/  LDL.64 R216, [R1+0x1038] ;  /* 0x0010380001d87983 */ /* 0x000ea80000100a00 */
[----:B------:R-:W-:Y:S04]  /*38770*/  LDGSTS.E [R251+0x33d80], desc[UR76][R222.64], !P3 ;  /* 0x33d80000defb7fae */ /* 0x000fe8000d9a104c */
[----:B------:R-:W2:Y:S01]  /*38780*/  LDL.64 R220, [R1+0x1030] ;  /* 0x0010300001dc7983 */ /* 0x000ea20000100a00 */
[----:B------:R-:W-:-:S02]  /*38790*/  VIADD R27, R113, 0xffffff2c ;  /* 0xffffff2c711b7836 */ /* 0x000fc40000000000 */
[----:B------:R-:W2:Y:S01]  /*387a0*/  LDC R113, c[0x0][0x3a0] ;  /* 0x0000e800ff717b82 */ /* 0x000ea20000000800 */
[----:B---3--:R-:W-:Y:S04]  /*387b0*/  LDGSTS.E [R251+0x33e00], desc[UR76][R224.64], !P3 ;  /* 0x33e00000e0fb7fae */ /* 0x008fe8000d9a104c */
[----:B------:R-:W3:Y:S01]  /*387c0*/  LDL.64 R222, [R1+0x1028] ;  /* 0x0010280001de7983 */ /* 0x000ee20000100a00 */
[----:B------:R-:W-:Y:S02]  /*387d0*/  ISETP.GE.U32.AND P2, PT, R27, 0x7ffffead, PT ;  /* 0x7ffffead1b00780c */ /* 0x000fe40003f46070 */
[----:B-1----:R-:W-:Y:S01]  /*387e0*/  IADD3 R27, PT, PT, R112, -0xd8, RZ ;  /* 0xffffff28701b7810 */ /* 0x002fe20007ffe0ff */
[----:B------:R-:W-:Y:S01]  /*387f0*/  LDGSTS.E [R251+0x33e80], desc[UR76][R226.64], !P3 ;  /* 0x33e80000e2fb7fae */ /* 0x000fe2000d9a104c */
[----:B------:R-:W1:Y:S03]  /*38800*/  LDC R112, c[0x0][0x3a0] ;  /* 0x0000e800ff707b82 */ /* 0x000e660000000800 */
[----:B------:R-:W3:Y:S01]  /*38810*/  LDL.64 R224, [R1+0x1020] ;  /* 0x0010200001e07983 */ /* 0x000ee20000100a00 */
[----:B------:R-:W-:-:S03]  /*38820*/  ISETP.GE.U32.AND P1, PT, R27, 0x7ffffea9, PT ;  /* 0x7ffffea91b00780c */ /* 0x000fc60003f26070 */
[----:B------:R-:W-:Y:S04]  /*38830*/  LDGSTS.E [R251+0x33f00], desc[UR76][R228.64], !P3 ;  /* 0x33f00000e4fb7fae */ /* 0x000fe8000d9a104c */
[----:B------:R-:W3:Y:S04]  /*38840*/  LDL.64 R226, [R1+0x1018] ;  /* 0x0010180001e27983 */ /* 0x000ee80000100a00 */
[----:B------:R-:W-:Y:S04]  /*38850*/  LDGSTS.E [R251+0x33f80], desc[UR76][R230.64], !P3 ;  /* 0x33f80000e6fb7fae */ /* 0x000fe8000d9a104c */
[----:B------:R-:W3:Y:S04]  /*38860*/  LDL.64 R228, [R1+0x3a88] ;  /* 0x003a880001e47983 */ /* 0x000ee80000100a00 */
[----:B------:R-:W-:Y:S04]  /*38870*/  LDGSTS.E [R251+0x34c00], desc[UR76][R232.64], !P2 ;  /* 0x34c00000e8fb7fae */ /* 0x000fe8000d1a104c */
[----:B------:R-:W3:Y:S04]  /*38880*/  LDL.64 R230, [R1+0xf68] ;  /* 0x000f680001e67983 */ /* 0x000ee80000100a00 */
[----:B------:R-:W3:Y:S04]  /*38890*/  LDL.64 R232, [R1+0xf60] ;  /* 0x000f600001e87983 */ /* 0x000ee80000100a00 */
[----:B----4-:R-:W-:Y:S04]  /*388a0*/  LDGSTS.E [R251+0x34c80], desc[UR76][R242.64], !P2 ;  /* 0x34c80000f2fb7fae */ /* 0x010fe8000d1a104c */
[----:B------:R-:W4:Y:S04]  /*388b0*/  LDL.64 R242, [R1+0xf58] ;  /* 0x000f580001f27983 */ /* 0x000f280000100a00 */
[----:B--2---:R-:W-:Y:S04]  /*388c0*/  LDGSTS.E [R251+0x34d00], desc[UR76][R244.64], !P2 ;  /* 0x34d00000f4fb7fae */ /* 0x004fe8000d1a104c */
[----:B------:R-:W-:Y:S04]  /*388d0*/  LDGSTS.E [R251+0x34d80], desc[UR76][R206.64], !P2 ;  /* 0x34d80000cefb7fae */ /* 0x000fe8000d1a104c */
[----:B------:R-:W-:Y:S04]  /*388e0*/  LDGSTS.E [R251+0x34e00], desc[UR76][R236.64], !P2 ;  /* 0x34e00000ecfb7fae */ /* 0x000fe8000d1a104c */
[----:B------:R-:W2:Y:S04]  /*388f0*/  LDL.64 R244, [R1+0xf50] ;  /* 0x000f500001f47983 */ /* 0x000ea80000100a00 */
[----:B------:R-:W-:Y:S04]  /*38900*/  LDGSTS.E [R251+0x34e80], desc[UR76][R240.64], !P2 ;  /* 0x34e80000f0fb7fae */ /* 0x000fe8000d1a104c */
[----:B------:R-:W2:Y:S01]  /*38910*/  LDL.64 R236, [R1+0xf40] ;  /* 0x000f400001ec7983 */ /* 0x000ea20000100a00 */
[----:B------:R-:W-:-:S02]  /*38920*/  VIADD R27, R114, 0xffffff24 ;  /* 0xffffff24721b7836 */ /* 0x000fc40000000000 */
[----:B------:R-:W1:Y:S01]  /*38930*/  LDC R114, c[0x0][0x3a0] ;  /* 0x0000e800ff727b82 */ /* 0x000e620000000800 */
[----:B------:R-:W2:Y:S04]  /*38940*/  LDL.64 R206, [R1+0x27a0] ;  /* 0x0027a00001ce7983 */ /* 0x000ea80000100a00 */
[----:B------:R-:W2:Y:S04]  /*38950*/  LDL.64 R240, [R1+0xf48] ;  /* 0x000f480001f07983 */ /* 0x000ea80000100a00 */
[----:B------:R-:W-:Y:S04]  /*38960*/  LDGSTS.E [R251+0x34f00], desc[UR76][R238.64], !P2 ;  /* 0x34f00000eefb7fae */ /* 0x000fe8000d1a104c */
[----:B------:R-:W-:Y:S04]  /*38970*/  LDGSTS.E [R251+0x34f80], desc[UR76][R208.64], !P2 ;  /* 0x34f80000d0fb7fae */ /* 0x000fe8000d1a104c */
[----:B------:R-:W-:Y:S04]  /*38980*/  LDGSTS.E [R251+0x35c00], desc[UR76][R210.64], !P1 ;  /* 0x35c00000d2fb7fae */ /* 0x000fe8000c9a104c */
[----:B------:R-:W2:Y:S04]  /*38990*/  LDL.64 R238, [R1+0xf38] ;  /* 0x000f380001ee7983 */ /* 0x000ea80000100a00 */
[----:B------:R-:W-:Y:S04]  /*389a0*/  LDGSTS.E [R251+0x35c80], desc[UR76][R212.64], !P1 ;  /* 0x35c80000d4fb7fae */ /* 0x000fe8000c9a104c */
[----:B------:R-:W-:Y:S04]  /*389b0*/  LDGSTS.E [R251+0x35d00], desc[UR76][R214.64], !P1 ;  /* 0x35d00000d6fb7fae */ /* 0x000fe8000c9a104c */
[----:B------:R-:W-:Y:S04]  /*389c0*/  LDGSTS.E [R251+0x35d80], desc[UR76][R216.64], !P1 ;  /* 0x35d80000d8fb7fae */ /* 0x000fe8000c9a104c */
[----:B------:R-:W-:Y:S04]  /*389d0*/  LDGSTS.E [R251+0x35e00], desc[UR76][R220.64], !P1 ;  /* 0x35e00000dcfb7fae */ /* 0x000fe8000c9a104c */
[----:B---3--:R-:W-:Y:S01]  /*389e0*/  LDGSTS.E [R251+0x35e80], desc[UR76][R222.64], !P1 ;  /* 0x35e80000defb7fae */ /* 0x008fe2000c9a104c */
[----:B------:R-:W-:-:S03]  /*389f0*/  ISETP.GE.U32.AND P3, PT, R27, 0x7ffffea5, PT ;  /* 0x7ffffea51b00780c */ /* 0x000fc60003f66070 */
[----:B------:R-:W-:Y:S04]  /*38a00*/  LDGSTS.E [R251+0x35f00], desc[UR76][R224.64], !P1 ;  /* 0x35f00000e0fb7fae */ /* 0x000fe8000c9a104c */
[----:B------:R-:W3:Y:S04]  /*38a10*/  LDL.64 R212, [R1+0xe08] ;  /* 0x000e080001d47983 */ /* 0x000ee80000100a00 */
[----:B------:R-:W3:Y:S01]  /*38a20*/  LDL.64 R222, [R1+0x3b88] ;  /* 0x003b880001de7983 */ /* 0x000ee20000100a00 */
[----:B------:R-:W-:-:S03]  /*38a30*/  VIADD R27, R116, 0xffffff20 ;  /* 0xffffff20741b7836 */ /* 0x000fc60000000000 */
[----:B------:R-:W-:Y:S04]  /*38a40*/  LDGSTS.E [R251+0x35f80], desc[UR76][R226.64], !P1 ;  /* 0x35f80000e2fb7fae */ /* 0x000fe8000c9a104c */
[----:B------:R-:W-:Y:S04]  /*38a50*/  LDGSTS.E [R251+0x36c00], desc[UR76][R228.64], !P3 ;  /* 0x36c00000e4fb7fae */ /* 0x000fe8000d9a104c */
[----:B------:R-:W-:Y:S04]  /*38a60*/  LDGSTS.E [R251+0x36c80], desc[UR76][R230.64], !P3 ;  /* 0x36c80000e6fb7fae */ /* 0x000fe8000d9a104c */
[----:B------:R-:W-:Y:S04]  /*38a70*/  LDGSTS.E [R251+0x36d00], desc[UR76][R232.64], !P3 ;  /* 0x36d00000e8fb7fae */ /* 0x000fe8000d9a104c */
[----:B------:R-:W3:Y:S01]  /*38a80*/  LDL.64 R214, [R1+0xe00] ;  /* 0x000e000001d67983 */ /* 0x000ee20000100a00 */
[----:B------:R-:W-:-:S03]  /*38a90*/  ISETP.GE.U32.AND P2, PT, R27, 0x7ffffea1, PT ;  /* 0x7ffffea11b00780c */ /* 0x000fc60003f46070 */
        /* <DEDUP_REMOVED lines=12> */
[----:B--2---:R-:W-:Y:S04]  /*38b60*/  LDGSTS.E [R251+0x36e00], desc[UR76][R244.64], !P3 ;  /* 0x36e00000f4fb7fae */ /* 0x004fe8000d9a104c */
[----:B------:R-:W2:Y:S04]  /*38b70*/  LDL.64 R244, [R1+0xdf0] ;  /* 0x000df00001f47983 */ /* 0x000ea80000100a00 */
[----:B------:R-:W-:Y:S04]  /*38b80*/  LDGSTS.E [R251+0x36e80], desc[UR76][R240.64], !P3 ;  /* 0x36e80000f0fb7fae */ /* 0x000fe8000d9a104c */
[----:B------:R-:W-:Y:S04]  /*38b90*/  LDGSTS.E [R251+0x36f00], desc[UR76][R236.64], !P3 ;  /* 0x36f00000ecfb7fae */ /* 0x000fe8000d9a104c */
[----:B------:R-:W4:Y:S04]  /*38ba0*/  LDL.64 R240, [R1+0xdd8] ;  /* 0x000dd80001f07983 */ /* 0x000f280000100a00 */
[----:B------:R-:W4:Y:S04]  /*38bb0*/  LDL.64 R236, [R1+0xd38] ;  /* 0x000d380001ec7983 */ /* 0x000f280000100a00 */
[----:B------:R-:W-:Y:S04]  /*38bc0*/  LDGSTS.E [R251+0x36f80], desc[UR76][R238.64], !P3 ;  /* 0x36f80000eefb7fae */ /* 0x000fe8000d9a104c */
[----:B------:R-:W4:Y:S04]  /*38bd0*/  LDL.64 R238, [R1+0x3c88] ;  /* 0x003c880001ee7983 */ /* 0x000f280000100a00 */
[----:B---3--:R-:W-:Y:S01]  /*38be0*/  LDGSTS.E [R251+0x37c00], desc[UR76][R222.64], !P2 ;  /* 0x37c00000defb7fae */ /* 0x008fe2000d1a104c */
[----:B------:R-:W-:-:S02]  /*38bf0*/  VIADD R27, R115, 0xffffff1c ;  /* 0xffffff1c731b7836 */ /* 0x000fc40000000000 */
[----:B------:R-:W3:Y:S01]  /*38c00*/  LDC R115, c[0x0][0x3a0] ;  /* 0x0000e800ff737b82 */ /* 0x000ee20000000800 */
[----:B------:R-:W-:Y:S04]  /*38c10*/  LDGSTS.E [R251+0x37c80], desc[UR76][R212.64], !P2 ;  /* 0x37c80000d4fb7fae */ /* 0x000fe8000d1a104c */
[----:B------:R-:W3:Y:S01]  /*38c20*/  LDL.64 R222, [R1+0x3d88] ;  /* 0x003d880001de7983 */ /* 0x000ee20000100a00 */
[----:B------:R-:W-:Y:S02]  /*38c30*/  ISETP.GE.U32.AND P1, PT, R27, 0x7ffffe9d, PT ;  /* 0x7ffffe9d1b00780c */ /* 0x000fe40003f26070 */
[----:B------:R-:W-:Y:S01]  /*38c40*/  IADD3 R27, PT, PT, R113, -0xe8, RZ ;  /* 0xffffff18711b7810 */ /* 0x000fe20007ffe0ff */
[----:B------:R-:W3:Y:S01]  /*38c50*/  LDL.64 R212, [R1+0x27b8] ;  /* 0x0027b80001d47983 */ /* 0x000ee20000100a00 */
[----:B------:R-:W1:Y:S03]  /*38c60*/  LDC R113, c[0x0][0x3a0] ;  /* 0x0000e800ff717b82 */ /* 0x000e660000000800 */
[----:B------:R-:W-:Y:S04]  /*38c70*/  LDGSTS.E [R251+0x37d00], desc[UR76][R214.64], !P2 ;  /* 0x37d00000d6fb7fae */ /* 0x000fe8000d1a104c */
[----:B------:R-:W-:Y:S01]  /*38c80*/  LDGSTS.E [R251+0x37d80], desc[UR76][R216.64], !P2 ;  /* 0x37d80000d8fb7fae */ /* 0x000fe2000d1a104c */
[----:B------:R-:W-:-:S03]  /*38c90*/  ISETP.GE.U32.AND P3, PT, R27, 0x7ffffe99, PT ;  /* 0x7ffffe991b00780c */ /* 0x000fc60003f66070 */
[----:B------:R-:W3:Y:S04]  /*38ca0*/  LDL.64 R214, [R1+0x27b0] ;  /* 0x0027b00001d67983 */ /* 0x000ee80000100a00 */
[----:B------:R-:W3:Y:S04]  /*38cb0*/  LDL.64 R216, [R1+0x27a8] ;  /* 0x0027a80001d87983 */ /* 0x000ee80000100a00 */
[----:B--2---:R-:W-:Y:S04]  /*38cc0*/  LDGSTS.E [R251+0x37e00], desc[UR76][R244.64], !P2 ;  /* 0x37e00000f4fb7fae */ /* 0x004fe8000d1a104c */
[----:B----4-:R-:W-:Y:S04]  /*38cd0*/  LDGSTS.E [R251+0x37e80], desc[UR76][R242.64], !P2 ;  /* 0x37e80000f2fb7fae */ /* 0x010fe8000d1a104c */
[----:B------:R-:W-:Y:S04]  /*38ce0*/  LDGSTS.E [R251+0x37f00], desc[UR76][R210.64], !P2 ;  /* 0x37f00000d2fb7fae */ /* 0x000fe8000d1a104c */
[----:B------:R-:W2:Y:S04]  /*38cf0*/  LDL.LU.64 R244, [R1+0x5a58] ;  /* 0x005a580001f47983 */ /* 0x000ea80000300a00 */
[----:B------:R-:W4:Y:S04]  /*38d00*/  LDL.LU.64 R242, [R1+0x5a50] ;  /* 0x005a500001f27983 */ /* 0x000f280000300a00 */
[----:B------:R-:W2:Y:S04]  /*38d10*/  LDL.64 R210, [R1+0x3f30] ;  /* 0x003f300001d27983 */ /* 0x000ea80000100a00 */
[----:B------:R-:W-:Y:S04]  /*38d20*/  LDGSTS.E [R251+0x37f80], desc[UR76][R240.64], !P2 ;  /* 0x37f80000f0fb7fae */ /* 0x000fe8000d1a104c */
[----:B------:R-:W4:Y:S04]  /*38d30*/  LDL.LU.64 R240, [R1+0x5a48] ;  /* 0x005a480001f07983 */ /* 0x000f280000300a00 */
[----:B------:R-:W-:Y:S04]  /*38d40*/  LDGSTS.E [R251+0x38c00], desc[UR76][R238.64], !P1 ;  /* 0x38c00000eefb7fae */ /* 0x000fe8000c9a104c */
[----:B------:R-:W-:Y:S04]  /*38d50*/  LDGSTS.E [R251+0x38c80], desc[UR76][R236.64], !P1 ;  /* 0x38c80000ecfb7fae */ /* 0x000fe8000c9a104c */
[----:B------:R-:W-:Y:S04]  /*38d60*/  LDGSTS.E [R251+0x38d00], desc[UR76][R232.64], !P1 ;  /* 0x38d00000e8fb7fae */ /* 0x000fe8000c9a104c */
[----:B------:R-:W4:Y:S04]  /*38d70*/  LDL.LU.64 R238, [R1+0x5a40] ;  /* 0x005a400001ee7983 */ /* 0x000f280000300a00 */
[----:B------:R-:W4:Y:S04]  /*38d80*/  LDL.LU.64 R236, [R1+0x5a38] ;  /* 0x005a380001ec7983 */ /* 0x000f280000300a00 */
        /* <DEDUP_REMOVED lines=9> */
[----:B---3--:R-:W-:Y:S04]  /*38e20*/  LDGSTS.E [R251+0x39c00], desc[UR76][R222.64], !P3 ;  /* 0x39c00000defb7fae */ /* 0x008fe8000d9a104c */
[----:B------:R-:W3:Y:S04]  /*38e30*/  LDL.64 R208, [R1+0x3fb0] ;  /* 0x003fb00001d07983 */ /* 0x000ee80000100a00 */
[----:B------:R-:W-:Y:S04]  /*38e40*/  LDGSTS.E [R251+0x39c80], desc[UR76][R220.64], !P3 ;  /* 0x39c80000dcfb7fae */ /* 0x000fe8000d9a104c */
[----:B------:R-:W4:Y:S04]  /*38e50*/  LDL.LU.64 R224, [R1+0x5a10] ;  /* 0x005a100001e07983 */ /* 0x000f280000300a00 */
[----:B------:R-:W-:Y:S04]  /*38e60*/  LDGSTS.E [R251+0x39d00], desc[UR76][R116.64], !P3 ;  /* 0x39d0000074fb7fae */ /* 0x000fe8000d9a104c */
[----:B------:R-:W4:Y:S04]  /*38e70*/  LDL.LU.64 R222, [R1+0x5a08] ;  /* 0x005a080001de7983 */ /* 0x000f280000300a00 */
[----:B------:R-:W-:Y:S04]  /*38e80*/  LDGSTS.E [R251+0x39d80], desc[UR76][R204.64], !P3 ;  /* 0x39d80000ccfb7fae */ /* 0x000fe8000d9a104c */
[----:B------:R-:W4:Y:S04]  /*38e90*/  LDL.LU.64 R220, [R1+0x5a00] ;  /* 0x005a000001dc7983 */ /* 0x000f280000300a00 */
[----:B------:R-:W-:Y:S04]  /*38ea0*/  LDGSTS.E [R251+0x39e00], desc[UR76][R206.64], !P3 ;  /* 0x39e00000cefb7fae */ /* 0x000fe8000d9a104c */
[----:B------:R-:W4:Y:S01]  /*38eb0*/  LDL.64 R204, [R1+0xed0] ;  /* 0x000ed00001cc7983 */ /* 0x000f220000100a00 */
[----:B-1----:R-:W-:-:S02]  /*38ec0*/  VIADD R27, R112, 0xffffff14 ;  /* 0xffffff14701b7836 */ /* 0x002fc40000000000 */
[----:B------:R-:W1:Y:S01]  /*38ed0*/  LDC R112, c[0x0][0x3a0] ;  /* 0x0000e800ff707b82 */ /* 0x000e620000000800 */
[----:B------:R-:W-:Y:S04]  /*38ee0*/  LDGSTS.E [R251+0x39e80], desc[UR76][R216.64], !P3 ;  /* 0x39e80000d8fb7fae */ /* 0x000fe8000d9a104c */
[----:B------:R-:W4:Y:S01]  /*38ef0*/  LDL.64 R206, [R1+0x5948] ;  /* 0x0059480001ce7983 */ /* 0x000f220000100a00 */
[----:B------:R-:W-:Y:S01]  /*38f00*/  ISETP.GE.U32.AND P2, PT, R27, 0x7ffffe95, PT ;  /* 0x7ffffe951b00780c */ /* 0x000fe20003f46070 */
[----:B------:R-:W-:Y:S02]  /*38f10*/  VIADD R27, R115, 0xffffff10 ;  /* 0xffffff10731b7836 */ /* 0x000fe40000000000 */
[----:B------:R-:W-:Y:S03]  /*38f20*/  LDGSTS.E [R251+0x39f00], desc[UR76][R214.64], !P3 ;  /* 0x39f00000d6fb7fae */ /* 0x000fe6000d9a104c */
[----:B------:R-:W-:Y:S01]  /*38f30*/  ISETP.GE.U32.AND P1, PT, R27, 0x7ffffe91, PT ;  /* 0x7ffffe911b00780c */ /* 0x000fe20003f26070 */
[----:B------:R-:W-:Y:S01]  /*38f40*/  VIADD R27, R113, 0xffffff0c ;  /* 0xffffff0c711b7836 */ /* 0x000fe20000000000 */
[----:B------:R-:W-:Y:S04]  /*38f50*/  LDGSTS.E [R251+0x39f80], desc[UR76][R212.64], !P3 ;  /* 0x39f80000d4fb7fae */ /* 0x000fe8000d9a104c */
[----:B------:R-:W-:Y:S01]  /*38f60*/  ISETP.GE.U32.AND P3, PT, R27, 0x7ffffe8d, PT ;  /* 0x7ffffe8d1b00780c */ /* 0x000fe20003f66070 */
[----:B------:R-:W4:Y:S01]  /*38f70*/  LDL.64 R116, [R1+0xeb0] ;  /* 0x000eb00001747983 */ /* 0x000f220000100a00 */
[----:B------:R-:W-:-:S03]  /*38f80*/  IADD3 R27, PT, PT, R114, -0xf8, RZ ;  /* 0xffffff08721b7810 */ /* 0x000fc60007ffe0ff */
[----:B------:R-:W4:Y:S04]  /*38f90*/  LDL.LU.64 R216, [R1+0x59f8] ;  /* 0x0059f80001d87983 */ /* 0x000f280000300a00 */
[----:B------:R-:W4:Y:S04]  /*38fa0*/  LDL.LU.64 R214, [R1+0x59f0] ;  /* 0x0059f00001d67983 */ /* 0x000f280000300a00 */
[----:B------:R-:W4:Y:S04]  /*38fb0*/  LDL.LU.64 R212, [R1+0x59e8] ;  /* 0x0059e80001d47983 */ /* 0x000f280000300a00 */
[----:B------:R-:W4:Y:S04]  /*38fc0*/  LDL.64 R114, [R1+0xec0] ;  /* 0x000ec00001727983 */ /* 0x000f280000100a00 */
[----:B--2---:R-:W-:Y:S04]  /*38fd0*/  LDGSTS.E [R251+0x3ac00], desc[UR76][R210.64], !P2 ;  /* 0x3ac00000d2fb7fae */ /* 0x004fe8000d1a104c */
        /* <DEDUP_REMOVED lines=8> */
[----:B-1----:R-:W-:-:S02]  /*39060*/  VIADD R27, R112, 0xffffff04 ;  /* 0xffffff04701b7836 */ /* 0x002fc40000000000 */
[----:B------:R-:W2:Y:S04]  /*39070*/  LDL.LU.64 R210, [R1+0x59e0] ;  /* 0x0059e00001d27983 */ /* 0x000ea80000300a00 */
[----:B------:R-:W2:Y:S04]  /*39080*/  LDL.64 R112, [R1+0xec8] ;  /* 0x000ec80001707983 */ /* 0x000ea80000100a00 */
[----:B---3--:R-:W-:Y:S04]  /*39090*/  LDGSTS.E [R251+0x3bc00], desc[UR76][R208.64], !P1 ;  /* 0x3bc00000d0fb7fae */ /* 0x008fe8000c9a104c */
[----:B------:R-:W-:Y:S04]  /*390a0*/  LDGSTS.E [R251+0x3bc80], desc[UR76][R90.64], !P1 ;  /* 0x3bc800005afb7fae */ /* 0x000fe8000c9a104c */
[----:B------:R-:W-:Y:S04]  /*390b0*/  LDGSTS.E [R251+0x3bd00], desc[UR76][R92.64], !P1 ;  /* 0x3bd000005cfb7fae */ /* 0x000fe8000c9a104c */
[----:B------:R-:W-:Y:S04]  /*390c0*/  LDGSTS.E [R251+0x3bd80], desc[UR76][R96.64], !P1 ;  /* 0x3bd8000060fb7fae */ /* 0x000fe8000c9a104c */
[----:B------:R-:W-:Y:S04]  /*390d0*/  LDGSTS.E [R251+0x3be00], desc[UR76][R98.64], !P1 ;  /* 0x3be0000062fb7fae */ /* 0x000fe8000c9a104c */
[----:B------:R-:W-:Y:S04]  /*390e0*/  LDGSTS.E [R251+0x3be80], desc[UR76][R100.64], !P1 ;  /* 0x3be8000064fb7fae */ /* 0x000fe8000c9a104c */
[----:B------:R-:W-:Y:S04]  /*390f0*/  LDGSTS.E [R251+0x3bf00], desc[UR76][R102.64], !P1 ;  /* 0x3bf0000066fb7fae */ /* 0x000fe8000c9a104c */
[----:B------:R-:W-:Y:S04]  /*39100*/  LDGSTS.E [R251+0x3bf80], desc[UR76][R104.64], !P1 ;  /* 0x3bf8000068fb7fae */ /* 0x000fe8000c9a104c */
[----:B------:R-:W3:Y:S04]  /*39110*/  LDL.LU.64 R208, [R1+0x59d8] ;  /* 0x0059d80001d07983 */ /* 0x000ee80000300a00 */
[----:B----4-:R-:W-:Y:S04]  /*39120*/  LDGSTS.E [R251+0x3cc00], desc[UR76][R206.64], !P3 ;  /* 0x3cc00000cefb7fae */ /* 0x010fe8000d9a104c */
[----:B------:R-:W-:Y:S04]  /*39130*/  LDGSTS.E [R251+0x3cc80], desc[UR76][R204.64], !P3 ;  /* 0x3cc80000ccfb7fae */ /* 0x000fe8000d9a104c */
[----:B------:R-:W4:Y:S04]  /*39140*/  LDL.LU.64 R206, [R1+0x59d0] ;  /* 0x0059d00001ce7983 */ /* 0x000f280000300a00 */
[----:B------:R-:W3:Y:S01]  /*39150*/  LDL.LU.64 R204, [R1+0x59c8] ;  /* 0x0059c80001cc7983 */ /* 0x000ee20000300a00 */
[----:B------:R-:W-:-:S04]  /*39160*/  UIADD3 UR6, UPT, UPT, UR6, -0x100, URZ ;  /* 0xffffff0006067890 */ /* 0x000fc8000fffe0ff */
[----:B------:R-:W-:Y:S01]  /*39170*/  UISETP.GE.U32.AND UP0, UPT, UR6, 0x7ffffe81, UPT ;  /* 0x7ffffe810600788c */ /* 0x000fe2000bf06070 */
[----:B------:R-:W-:Y:S01]  /*39180*/  ISETP.GE.U32.AND P1, PT, R27, 0x7ffffe85, PT ;  /* 0x7ffffe851b00780c */ /* 0x000fe20003f26070 */
[----:B--2---:R-:W-:Y:S04]  /*39190*/  LDGSTS.E [R251+0x3cd00], desc[UR76][R112.64], !P3 ;  /* 0x3cd0000070fb7fae */ /* 0x004fe8000d9a104c */
[----:B------:R-:W-:Y:S04]  /*391a0*/  LDGSTS.E [R251+0x3cd80], desc[UR76][R114.64], !P3 ;  /* 0x3cd8000072fb7fae */ /* 0x000fe8000d9a104c */
[----:B------:R-:W-:Y:S04]  /*391b0*/  LDGSTS.E [R251+0x3ce00], desc[UR76][R116.64], !P3 ;  /* 0x3ce0000074fb7fae */ /* 0x000fe8000d9a104c */
[----:B------:R-:W-:Y:S04]  /*391c0*/  LDGSTS.E [R251+0x3ce80], desc[UR76][R196.64], !P3 ;  /* 0x3ce80000c4fb7fae */ /* 0x000fe8000d9a104c */
[----:B------:R-:W-:Y:S04]  /*391d0*/  LDGSTS.E [R251+0x3cf00], desc[UR76][R198.64], !P3 ;  /* 0x3cf00000c6fb7fae */ /* 0x000fe8000d9a104c */
[----:B------:R-:W-:Y:S01]  /*391e0*/  LDGSTS.E [R251+0x3cf80], desc[UR76][R200.64], !P3 ;  /* 0x3cf80000c8fb7fae */ /* 0x000fe2000d9a104c */
[----:B------:R-:W-:-:S03]  /*391f0*/  PLOP3.LUT P3, PT, PT, PT, UP0, 0x80, 0x8 ;  /* 0x000000000008781c */ /* 0x000fc60003f6f008 */
[----:B------:R-:W2:Y:S04]  /*39200*/  LDL.64 R116, [R1+0x5968] ;  /* 0x0059680001747983 */ /* 0x000ea80000100a00 */
[----:B------:R-:W-:Y:S04]  /*39210*/  STL.64 [R1+0x5a88], R56 ;  /* 0x005a883801007387 */ /* 0x000fe80000100a00 */
[----:B------:R-:W-:Y:S04]  /*39220*/  STL.64 [R1+0x5a80], R54 ;  /* 0x005a803601007387 */ /* 0x000fe80000100a00 */
[----:B------:R-:W-:Y:S04]  /*39230*/  STL.64 [R1+0x5a78], R52 ;  /* 0x005a783401007387 */ /* 0x000fe80000100a00 */
[----:B------:R-:W-:Y:S04]  /*39240*/  STL.64 [R1+0x5a70], R50 ;  /* 0x005a703201007387 */ /* 0x000fe80000100a00 */
[----:B------:R1:W-:Y:S04]  /*39250*/  STL.64 [R1+0x5a68], R48 ;  /* 0x005a683001007387 */ /* 0x0003e80000100a00 */
[----:B-1----:R-:W4:Y:S04]  /*39260*/  LDL.64 R48, [R1+0x48a0] ;  /* 0x0048a00001307983 */ /* 0x002f280000100a00 */
[----:B------:R1:W-:Y:S04]  /*39270*/  STL.64 [R1+0x5a60], R46 ;  /* 0x005a602e01007387 */ /* 0x0003e80000100a00 */
[----:B-1----:R-:W4:Y:S04]  /*39280*/  LDL.64 R46, [R1+0x5988] ;  /* 0x00598800012e7983 */ /* 0x002f280000100a00 */
[----:B------:R1:W-:Y:S04]  /*39290*/  STL.64 [R1+0x5a58], R44 ;  /* 0x005a582c01007387 */ /* 0x0003e80000100a00 */
[----:B-1----:R-:W4:Y:S04]  /*392a0*/  LDL.64 R44, [R1+0x5978] ;  /* 0x00597800012c7983 */ /* 0x002f280000100a00 */
[----:B------:R-:W-:Y:S04]  /*392b0*/  STL.64 [R1+0x5a50], R42 ;  /* 0x005a502a01007387 */ /* 0x000fe80000100a00 */
        /* <DEDUP_REMOVED lines=17> */
[----:B------:R-:W4:Y:S04]  /*393d0*/  LDL.64 R50, [R1+0x5140] ;  /* 0x0051400001327983 */ /* 0x000f280000100a00 */
[----:B------:R-:W4:Y:S04]  /*393e0*/  LDL.64 R52, [R1+0x5138] ;  /* 0x0051380001347983 */ /* 0x000f280000100a00 */
[----:B------:R-:W4:Y:S04]  /*393f0*/  LDL.64 R112, [R1+0x5130] ;  /* 0x0051300001707983 */ /* 0x000f280000100a00 */
[----:B------:R-:W4:Y:S04]  /*39400*/  LDL.64 R54, [R1+0x5128] ;  /* 0x0051280001367983 */ /* 0x000f280000100a00 */
[----:B------:R-:W4:Y:S04]  /*39410*/  LDL.64 R56, [R1+0x51e8] ;  /* 0x0051e80001387983 */ /* 0x000f280000100a00 */
[----:B------:R-:W4:Y:S04]  /*39420*/  LDL.64 R114, [R1+0x4dd8] ;  /* 0x004dd80001727983 */ /* 0x000f280000100a00 */
[----:B-1----:R-:W4:Y:S04]  /*39430*/  LDL.64 R6, [R1+0x4e98] ;  /* 0x004e980001067983 */ /* 0x002f280000100a00 */
        /* <DEDUP_REMOVED lines=18> */
[----:B---3--:R-:W-:Y:S04]  /*39560*/  LDGSTS.E [R251+0x3dc80], desc[UR76][R204.64], !P2 ;  /* 0x3dc80000ccfb7fae */ /* 0x008fe8000d1a104c */
[----:B----4-:R-:W-:Y:S04]  /*39570*/  LDGSTS.E [R251+0x3dd00], desc[UR76][R206.64], !P2 ;  /* 0x3dd00000cefb7fae */ /* 0x010fe8000d1a104c */
[----:B------:R-:W2:Y:S04]  /*39580*/  LDL.64 R116, [R1+0x4b00] ;  /* 0x004b000001747983 */ /* 0x000ea80000100a00 */
        /* <DEDUP_REMOVED lines=21> */
[----:B------:R-:W0:Y:S04]  /*396e0*/  LDGDEPBAR ;  /* 0x00000000000079af */ /* 0x000e280000000000 */
[----:B------:R-:W3:Y:S04]  /*396f0*/  LDL.64 R44, [R1+0x51e0] ;  /* 0x0051e000012c7983 */ /* 0x000ee80000100a00 */
[----:B------:R-:W4:Y:S04]  /*39700*/  LDL.64 R46, [R1+0x4dd0] ;  /* 0x004dd000012e7983 */ /* 0x000f280000100a00 */
[----:B------:R-:W-:Y:S04]  /*39710*/  LDGSTS.E [R2+0x50000], desc[UR76][R50.64], P5 ;  /* 0x5000000032027fae */ /* 0x000fe8000a9a104c */
[----:B------:R-:W-:Y:S04]  /*39720*/  LDGSTS.E [R2+0x50080], desc[UR76][R52.64], P0 ;  /* 0x5008000034027fae */ /* 0x000fe800081a104c */
[----:B------:R-:W-:Y:S04]  /*39730*/  LDGSTS.E [R2+0x50100], desc[UR76][R112.64], P4 ;  /* 0x5010000070027fae */ /* 0x000fe8000a1a104c */
[----:B------:R-:W-:Y:S04]  /*39740*/  LDGSTS.E [R2+0x50180], desc[UR76][R54.64], P6 ;  /* 0x5018000036027fae */ /* 0x000fe8000b1a104c */
[----:B------:R-:W-:Y:S04]  /*39750*/  LDGSTS.E [R2+0x51000], desc[UR76][R56.64], P5 ;  /* 0x5100000038027fae */ /* 0x000fe8000a9a104c */
[----:B------:R-:W3:Y:S04]  /*39760*/  LDL.64 R112, [R1+0x52a8] ;  /* 0x0052a80001707983 */ /* 0x000ee80000100a00 */
[----:B------:R-:W4:Y:S04]  /*39770*/  LDL.64 R54, [R1+0x4b80] ;  /* 0x004b800001367983 */ /* 0x000f280000100a00 */
[----:B------:R-:W-:Y:S04]  /*39780*/  LDGSTS.E [R2+0x51080], desc[UR76][R114.64], P0 ;  /* 0x5108000072027fae */ /* 0x000fe800081a104c */
[----:B------:R-:W4:Y:S04]  /*39790*/  LDL.64 R48, [R1+0x4af8] ;  /* 0x004af80001307983 */ /* 0x000f280000100a00 */
[----:B------:R-:W4:Y:S04]  /*397a0*/  LDL.64 R50, [R1+0x55a8] ;  /* 0x0055a80001327983 */ /* 0x000f280000100a00 */
[----:B------:R-:W4:Y:S04]  /*397b0*/  LDL.64 R114, [R1+0x4c00] ;  /* 0x004c000001727983 */ /* 0x000f280000100a00 */
[----:B------:R-:W4:Y:S04]  /*397c0*/  LDL.64 R56, [R1+0x51f8] ;  /* 0x0051f80001387983 */ /* 0x000f280000100a00 */
[----:B------:R-:W4:Y:S04]  /*397d0*/  LDL.64 R52, [R1+0x4de8] ;  /* 0x004de80001347983 */ /* 0x000f280000100a00 */
[----:B--2---:R-:W-:Y:S04]  /*397e0*/  LDGSTS.E [R2+0x51100], desc[UR76][R116.64], P4 ;  /* 0x5110000074027fae */ /* 0x004fe8000a1a104c */
[----:B------:R-:W-:Y:S04]  /*397f0*/  LDGSTS.E [R2+0x51180], desc[UR76][R190.64], P6 ;  /* 0x51180000be027fae */ /* 0x000fe8000b1a104c */
[----:B------:R-:W2:Y:S04]  /*39800*/  LDL.64 R116, [R1+0x5010] ;  /* 0x0050100001747983 */ /* 0x000ea80000100a00 */
[----:B---3--:R-:W-:Y:S04]  /*39810*/  LDGSTS.E [R2+0x52000], desc[UR76][R112.64], P5 ;  /* 0x5200000070027fae */ /* 0x008fe8000a9a104c */
[----:B------:R-:W-:Y:S04]  /*39820*/  LDGSTS.E [R2+0x52080], desc[UR76][R6.64], P0 ;  /* 0x5208000006027fae */ /* 0x000fe800081a104c */
[----:B----4-:R-:W-:Y:S04]  /*39830*/  LDGSTS.E [R2+0x52100], desc[UR76][R54.64], P4 ;  /* 0x5210000036027fae */ /* 0x010fe8000a1a104c */
[----:B------:R-:W3:Y:S04]  /*39840*/  LDL.64 R112, [R1+0x4b08] ;  /* 0x004b080001707983 */ /* 0x000ee80000100a00 */
[----:B------:R-:W-:Y:S04]  /*39850*/  LDGSTS.E [R2+0x52180], desc[UR76][R8.64], P6 ;  /* 0x5218000008027fae */ /* 0x000fe8000b1a104c */
[----:B------:R-:W4:Y:S04]  /*39860*/  LDL.64 R54, [R1+0x55b8] ;  /* 0x0055b80001367983 */ /* 0x000f280000100a00 */
[----:B------:R-:W-:Y:S04]  /*39870*/  LDGSTS.E [R2+0x53000], desc[UR76][R10.64], P5 ;  /* 0x530000000a027fae */ /* 0x000fe8000a9a104c */
[----:B------:R-:W-:Y:S04]  /*39880*/  LDGSTS.E [R2+0x53080], desc[UR76][R12.64], P0 ;  /* 0x530800000c027fae */ /* 0x000fe800081a104c */
[----:B------:R-:W-:Y:S04]  /*39890*/  LDGSTS.E [R2+0x53100], desc[UR76][R114.64], P4 ;  /* 0x5310000072027fae */ /* 0x000fe8000a1a104c */
[----:B------:R-:W-:Y:S04]  /*398a0*/  LDGSTS.E [R2+0x53180], desc[UR76][R14.64], P6 ;  /* 0x531800000e027fae */ /* 0x000fe8000b1a104c */
[----:B------:R-:W-:Y:S04]  /*398b0*/  LDGSTS.E [R2+0x54000], desc[UR76][R16.64], P5 ;  /* 0x5400000010027fae */ /* 0x000fe8000a9a104c */
[----:B------:R-:W4:Y:S04]  /*398c0*/  LDL.64 R114, [R1+0x5210] ;  /* 0x0052100001727983 */ /* 0x000f280000100a00 */
[----:B------:R-:W4:Y:S04]  /*398d0*/  LDL.64 R6, [R1+0x55c8] ;  /* 0x0055c80001067983 */ /* 0x000f280000100a00 */
[----:B------:R-:W4:Y:S04]  /*398e0*/  LDL.64 R8, [R1+0x4e18] ;  /* 0x004e180001087983 */ /* 0x000f280000100a00 */
[----:B------:R-:W4:Y:S04]  /*398f0*/  LDL.64 R10, [R1+0x4b28] ;  /* 0x004b2800010a7983 */ /* 0x000f280000100a00 */
[----:B------:R-:W4:Y:S04]  /*39900*/  LDL.64 R12, [R1+0x55d8] ;  /* 0x0055d800010c7983 */ /* 0x000f280000100a00 */
[----:B------:R-:W4:Y:S04]  /*39910*/  LDL.64 R14, [R1+0x4e30] ;  /* 0x004e3000010e7983 */ /* 0x000f280000100a00 */
[----:B------:R-:W4:Y:S04]  /*39920*/  LDL.64 R16, [R1+0x4b38] ;  /* 0x004b380001107983 */ /* 0x000f280000100a00 */
[----:B--2---:R-:W-:Y:S04]  /*39930*/  LDGSTS.E [R2+0x54080], desc[UR76][R116.64], P0 ;  /* 0x5408000074027fae */ /* 0x004fe800081a104c */
[----:B------:R-:W-:Y:S04]  /*39940*/  LDGSTS.E [R2+0x54100], desc[UR76][R18.64], P4 ;  /* 0x5410000012027fae */ /* 0x000fe8000a1a104c */
[----:B------:R-:W-:Y:S04]  /*39950*/  LDGSTS.E [R2+0x54180], desc[UR76][R20.64], P6 ;  /* 0x5418000014027fae */ /* 0x000fe8000b1a104c */
[----:B------:R-:W2:Y:S04]  /*39960*/  LDL.64 R116, [R1+0x4e00] ;  /* 0x004e000001747983 */ /* 0x000ea80000100a00 */
        /* <DEDUP_REMOVED lines=15> */
[----:B------:R-:W2:Y:S04]  /*39a60*/  LDL.64 R18, [R1+0x5258] ;  /* 0x0052580001127983 */ /* 0x000ea80000100a00 */
        /* <DEDUP_REMOVED lines=16> */
[----:B---3--:R-:W-:Y:S04]  /*39b70*/  LDGSTS.E [R2+0x58180], desc[UR76][R112.64], P6 ;  /* 0x5818000070027fae */ /* 0x008fe8000b1a104c */
[----:B----4-:R-:W-:Y:S04]  /*39b80*/  LDGSTS.E [R2+0x59000], desc[UR76][R54.64], P5 ;  /* 0x5900000036027fae */ /* 0x010fe8000a9a104c */
[----:B------:R-:W3:Y:S04]  /*39b90*/  LDL.64 R112, [R1+0x5228] ;  /* 0x0052280001707983 */ /* 0x000ee80000100a00 */
[----:B------:R-:W4:Y:S04]  /*39ba0*/  LDL.64 R54, [R1+0x5240] ;  /* 0x0052400001367983 */ /* 0x000f280000100a00 */
[----:B------:R-:W-:Y:S04]  /*39bb0*/  LDGSTS.E [R2+0x59080], desc[UR76][R114.64], P0 ;  /* 0x5908000072027fae */ /* 0x000fe800081a104c */
[----:B------:R-:W4:Y:S04]  /*39bc0*/  LDL.64 R114, [R1+0x55e8] ;  /* 0x0055e80001727983 */ /* 0x000f280000100a00 */
[----:B--2---:R-:W-:Y:S04]  /*39bd0*/  LDGSTS.E [R2+0x59100], desc[UR76][R116.64], P4 ;  /* 0x5910000074027fae */ /* 0x004fe8000a1a104c */
[----:B------:R-:W2:Y:S04]  /*39be0*/  LDL.64 R116, [R1+0x5120] ;  /* 0x0051200001747983 */ /* 0x000ea80000100a00 */
[----:B------:R-:W-:Y:S04]  /*39bf0*/  LDGSTS.E [R2+0x59180], desc[UR76][R56.64], P6 ;  /* 0x5918000038027fae */ /* 0x000fe8000b1a104c */
[----:B------:R-:W-:Y:S04]  /*39c00*/  LDGSTS.E [R2+0x5a000], desc[UR76][R6.64], P5 ;  /* 0x5a00000006027fae */ /* 0x000fe8000a9a104c */
[----:B------:R-:W2:Y:S04]  /*39c10*/  LDL.64 R56, [R1+0x4a90] ;  /* 0x004a900001387983 */ /* 0x000ea80000100a00 */
[----:B------:R-:W2:Y:S04]  /*39c20*/  LDL.64 R6, [R1+0x4ee0] ;  /* 0x004ee00001067983 */ /* 0x000ea80000100a00 */
[----:B---3--:R-:W-:Y:S04]  /*39c30*/  LDGSTS.E [R2+0x5a080], desc[UR76][R112.64], P0 ;  /* 0x5a08000070027fae */ /* 0x008fe800081a104c */
[----:B------:R-:W-:Y:S04]  /*39c40*/  LDGSTS.E [R2+0x5a100], desc[UR76][R8.64], P4 ;  /* 0x5a10000008027fae */ /* 0x000fe8000a1a104c */
[----:B------:R-:W-:Y:S04]  /*39c50*/  LDGSTS.E [R2+0x5a180], desc[UR76][R10.64], P6 ;  /* 0x5a1800000a027fae */ /* 0x000fe8000b1a104c */
[----:B------:R-:W3:Y:S04]  /*39c60*/  LDL.64 R112, [R1+0x5200] ;  /* 0x0052000001707983 */ /* 0x000ee80000100a00 */
[----:B------:R-:W-:Y:S04]  /*39c70*/  LDGSTS.E [R2+0x5b000], desc[UR76][R12.64], P5 ;  /* 0x5b0000000c027fae */ /* 0x000fe8000a9a104c */
[----:B----4-:R-:W-:Y:S04]  /*39c80*/  LDGSTS.E [R2+0x5b080], desc[UR76][R54.64], P0 ;  /* 0x5b08000036027fae */ /* 0x010fe800081a104c */
[----:B------:R-:W-:Y:S04]  /*39c90*/  LDGSTS.E [R2+0x5b100], desc[UR76][R14.64], P4 ;  /* 0x5b1000000e027fae */ /* 0x000fe8000a1a104c */
[----:B------:R-:W-:Y:S04]  /*39ca0*/  LDGSTS.E [R2+0x5b180], desc[UR76][R16.64], P6 ;  /* 0x5b18000010027fae */ /* 0x000fe8000b1a104c */
[----:B------:R-:W4:Y:S04]  /*39cb0*/  LDL.64 R54, [R1+0x4df0] ;  /* 0x004df00001367983 */ /* 0x000f280000100a00 */
[----:B------:R-:W-:Y:S04]  /*39cc0*/  LDGSTS.E [R2+0x5c000], desc[UR76][R114.64], P5 ;  /* 0x5c00000072027fae */ /* 0x000fe8000a9a104c */
[----:B------:R-:W-:Y:S04]  /*39cd0*/  LDGSTS.E [R2+0x5c080], desc[UR76][R18.64], P0 ;  /* 0x5c08000012027fae */ /* 0x000fe800081a104c */
[----:B------:R-:W-:Y:S04]  /*39ce0*/  LDGSTS.E [R2+0x5c100], desc[UR76][R20.64], P4 ;  /* 0x5c10000014027fae */ /* 0x000fe8000a1a104c */
[----:B------:R-:W4:Y:S04]  /*39cf0*/  LDL.64 R114, [R1+0x4b10] ;  /* 0x004b100001727983 */ /* 0x000f280000100a00 */
        /* <DEDUP_REMOVED lines=37> */
[----:B------:R-:W-:Y:S04]  /*39f50*/  LDGSTS.E [R24+0x50300], desc[UR76][R56.64], P4 ;  /* 0x5030000038187fae */ /* 0x000fe8000a1a104c */
[----:B------:R-:W-:Y:S04]  /*39f60*/  LDGSTS.E [R24+0x50380], desc[UR76][R110.64], P6 ;  /* 0x503800006e187fae */ /* 0x000fe8000b1a104c */
[----:B------:R-:W2:Y:S04]  /*39f70*/  LDL.64 R56, [R1+0x4eb0] ;  /* 0x004eb00001387983 */ /* 0x000ea80000100a00 */
[----:B---3--:R-:W-:Y:S04]  /*39f80*/  LDGSTS.E [R24+0x51200], desc[UR76][R112.64], P5 ;  /* 0x5120000070187fae */ /* 0x008fe8000a9a104c */
[----:B------:R-:W3:Y:S04]  /*39f90*/  LDL.64 R112, [R1+0x4f68] ;  /* 0x004f680001707983 */ /* 0x000ee80000100a00 */
[----:B----4-:R-:W-:Y:S04]  /*39fa0*/  LDGSTS.E [R24+0x51280], desc[UR76][R54.64], P0 ;  /* 0x5128000036187fae */ /* 0x010fe800081a104c */
[----:B------:R-:W4:Y:S04]  /*39fb0*/  LDL.64 R54, [R1+0x5028] ;  /* 0x0050280001367983 */ /* 0x000f280000100a00 */
[----:B------:R-:W-:Y:S04]  /*39fc0*/  LDGSTS.E [R24+0x51300], desc[UR76][R114.64], P4 ;  /* 0x5130000072187fae */ /* 0x000fe8000a1a104c */
[----:B------:R-:W-:Y:S04]  /*39fd0*/  LDGSTS.E [R24+0x51380], desc[UR76][R192.64], P6 ;  /* 0x51380000c0187fae */ /* 0x000fe8000b1a104c */
[----:B------:R-:W4:Y:S04]  /*39fe0*/  LDL.64 R114, [R1+0x4be8] ;  /* 0x004be80001727983 */ /* 0x000f280000100a00 */
[----:B--2---:R-:W-:Y:S04]  /*39ff0*/  LDGSTS.E [R24+0x52200], desc[UR76][R116.64], P5 ;  /* 0x5220000074187fae */ /* 0x004fe8000a9a104c */
[----:B------:R-:W2:Y:S04]  /*3a000*/  LDL.64 R116, [R1+0x4f48] ;  /* 0x004f480001747983 */ /* 0x000ea80000100a00 */
[----:B------:R-:W-:Y:S04]  /*3a010*/  LDGSTS.E [R24+0x52280], desc[UR76][R56.64], P0 ;  /* 0x5228000038187fae */ /* 0x000fe800081a104c */
[----:B------:R-:W-:Y:S04]  /*3a020*/  LDGSTS.E [R24+0x52300], desc[UR76][R8.64], P4 ;  /* 0x5230000008187fae */ /* 0x000fe8000a1a104c */
[----:B------:R-:W-:Y:S04]  /*3a030*/  LDGSTS.E [R24+0x52380], desc[UR76][R10.64], P6 ;  /* 0x523800000a187fae */ /* 0x000fe8000b1a104c */
[----:B------:R-:W2:Y:S04]  /*3a040*/  LDL.64 R56, [R1+0x4bf8] ;  /* 0x004bf80001387983 */ /* 0x000ea80000100a00 */
[----:B------:R-:W-:Y:S04]  /*3a050*/  LDGSTS.E [R24+0x53200], desc[UR76][R12.64], P5 ;  /* 0x532000000c187fae */ /* 0x000fe8000a9a104c */
[----:B------:R-:W2:Y:S04]  /*3a060*/  LDL.64 R8, [R1+0x5388] ;  /* 0x0053880001087983 */ /* 0x000ea80000100a00 */
        /* <DEDUP_REMOVED lines=20> */
[----:B------:R-:W-:Y:S04]  /*3a1b0*/  LDGSTS.E [R24+0x57280], desc[UR76][R44.64], P0 ;  /* 0x572800002c187fae */ /* 0x000fe800081a104c */
[----:B------:R-:W-:Y:S04]  /*3a1c0*/  LDGSTS.E [R24+0x57300], desc[UR76][R46.64], P4 ;  /* 0x573000002e187fae */ /* 0x000fe8000a1a104c */
[----:B------:R-:W4:Y:S04]  /*3a1d0*/  LDL.64 R54, [R1+0x4f60] ;  /* 0x004f600001367983 */ /* 0x000f280000100a00 */
        /* <DEDUP_REMOVED lines=21> */
[----:B------:R-:W2:Y:S04]  /*3a330*/  LDL.64 R48, [R1+0x4c70] ;  /* 0x004c700001307983 */ /* 0x000ea80000100a00 */
[----:B------:R-:W2:Y:S04]  /*3a340*/  LDL.64 R116, [R1+0x56b0] ;  /* 0x0056b00001747983 */ /* 0x000ea80000100a00 */
        /* <DEDUP_REMOVED lines=9> */
[----:B------:R-:W4:Y:S04]  /*3a3e0*/  LDL.64 R114, [R1+0x4d48] ;  /* 0x004d480001727983 */ /* 0x000f280000100a00 */
[----:B--2---:R-:W-:Y:S04]  /*3a3f0*/  LDGSTS.E [R24+0x5a200], desc[UR76][R116.64], P5 ;  /* 0x5a20000074187fae */ /* 0x004fe8000a9a104c */
[----:B------:R-:W-:Y:S04]  /*3a400*/  LDGSTS.E [R24+0x5a280], desc[UR76][R8.64], P0 ;  /* 0x5a28000008187fae */ /* 0x000fe800081a104c */
[----:B------:R-:W-:Y:S04]  /*3a410*/  LDGSTS.E [R24+0x5a300], desc[UR76][R10.64], P4 ;  /* 0x5a3000000a187fae */ /* 0x000fe8000a1a104c */
[----:B------:R-:W2:Y:S04]  /*3a420*/  LDL.64 R116, [R1+0x4aa0] ;  /* 0x004aa00001747983 */ /* 0x000ea80000100a00 */
[----:B------:R-:W-:Y:S04]  /*3a430*/  LDGSTS.E [R24+0x5a380], desc[UR76][R12.64], P6 ;  /* 0x5a3800000c187fae */ /* 0x000fe8000b1a104c */
[----:B------:R-:W2:Y:S04]  /*3a440*/  LDL.64 R8, [R1+0x50c8] ;  /* 0x0050c80001087983 */ /* 0x000ea80000100a00 */
[----:B------:R-:W2:Y:S04]  /*3a450*/  LDL.64 R10, [R1+0x57a0] ;  /* 0x0057a000010a7983 */ /* 0x000ea80000100a00 */
[----:B------:R-:W2:Y:S04]  /*3a460*/  LDL.64 R12, [R1+0x2910] ;  /* 0x00291000010c7983 */ /* 0x000ea80000100a00 */
[----:B------:R-:W-:Y:S04]  /*3a470*/  LDGSTS.E [R24+0x5b200], desc[UR76][R56.64], P5 ;  /* 0x5b20000038187fae */ /* 0x000fe8000a9a104c */
[----:B------:R-:W-:Y:S04]  /*3a480*/  LDGSTS.E [R24+0x5b280], desc[UR76][R14.64], P0 ;  /* 0x5b2800000e187fae */ /* 0x000fe800081a104c */
        /* <DEDUP_REMOVED lines=20> */
[----:B------:R-:W3:Y:S04]  /*3a5d0*/  LDL.64 R50, [R1+0x4b20] ;  /* 0x004b200001327983 */ /* 0x000ee80000100a00 */
[----:B----4-:R-:W-:Y:S04]  /*3a5e0*/  LDGSTS.E [R24+0x5f300], desc[UR76][R52.64], P4 ;  /* 0x5f30000034187fae */ /* 0x010fe8000a1a104c */
[----:B------:R-:W-:Y:S04]  /*3a5f0*/  LDGSTS.E [R24+0x5f380], desc[UR76][R48.64], P6 ;  /* 0x5f38000030187fae */ /* 0x000fe8000b1a104c */
[----:B------:R-:W-:Y:S04]  /*3a600*/  LDGSTS.E [R3+0x50400], desc[UR76][R54.64], P5 ;  /* 0x5040000036037fae */ /* 0x000fe8000a9a104c */
[----:B------:R-:W4:Y:S04]  /*3a610*/  LDL.64 R52, [R1+0x52d8] ;  /* 0x0052d80001347983 */ /* 0x000f280000100a00 */
        /* <DEDUP_REMOVED lines=20> */
[----:B------:R-:W-:Y:S04]  /*3a760*/  LDGSTS.E [R3+0x51400], desc[UR76][R56.64], P5 ;  /* 0x5140000038037fae */ /* 0x000fe8000a9a104c */
[----:B------:R-:W2:Y:S04]  /*3a770*/  LDL.64 R56, [R1+0x2998] ;  /* 0x0029980001387983 */ /* 0x000ea80000100a00 */
[----:B---3--:R-:W-:Y:S04]  /*3a780*/  LDGSTS.E [R3+0x51480], desc[UR76][R112.64], P0 ;  /* 0x5148000070037fae */ /* 0x008fe800081a104c */
[----:B------:R-:W3:Y:S04]  /*3a790*/  LDL.64 R112, [R1+0x5450] ;  /* 0x0054500001707983 */ /* 0x000ee80000100a00 */
[----:B------:R-:W-:Y:S04]  /*3a7a0*/  LDGSTS.E [R3+0x51500], desc[UR76][R50.64], P4 ;  /* 0x5150000032037fae */ /* 0x000fe8000a1a104c */
[----:B------:R-:W-:Y:S04]  /*3a7b0*/  LDGSTS.E [R3+0x51580], desc[UR76][R194.64], P6 ;  /* 0x51580000c2037fae */ /* 0x000fe8000b1a104c */
[----:B------:R-:W3:Y:S04]  /*3a7c0*/  LDL.64 R50, [R1+0x54a8] ;  /* 0x0054a80001327983 */ /* 0x000ee80000100a00 */
[----:B----4-:R-:W-:Y:S04]  /*3a7d0*/  LDGSTS.E [R3+0x52400], desc[UR76][R52.64], P5 ;  /* 0x5240000034037fae */ /* 0x010fe8000a9a104c */
[----:B------:R-:W4:Y:S04]  /*3a7e0*/  LDL.64 R52, [R1+0x5098] ;  /* 0x0050980001347983 */ /* 0x000f280000100a00 */
[----:B------:R-:W-:Y:S04]  /*3a7f0*/  LDGSTS.E [R3+0x52480], desc[UR76][R114.64], P0 ;  /* 0x5248000072037fae */ /* 0x000fe800081a104c */
[----:B------:R-:W4:Y:S04]  /*3a800*/  LDL.64 R114, [R1+0x4cd0] ;  /* 0x004cd00001727983 */ /* 0x000f280000100a00 */
[----:B--2---:R-:W-:Y:S04]  /*3a810*/  LDGSTS.E [R3+0x52500], desc[UR76][R116.64], P4 ;  /* 0x5250000074037fae */ /* 0x004fe8000a1a104c */
[----:B------:R-:W-:Y:S04]  /*3a820*/  LDGSTS.E [R3+0x52580], desc[UR76][R12.64], P6 ;  /* 0x525800000c037fae */ /* 0x000fe8000b1a104c */
[----:B------:R-:W-:Y:S04]  /*3a830*/  LDGSTS.E [R3+0x53400], desc[UR76][R54.64], P5 ;  /* 0x5340000036037fae */ /* 0x000fe8000a9a104c */
[----:B------:R-:W2:Y:S04]  /*3a840*/  LDL.64 R116, [R1+0x5780] ;  /* 0x0057800001747983 */ /* 0x000ea80000100a00 */
[----:B------:R-:W-:Y:S04]  /*3a850*/  LDGSTS.E [R3+0x53480], desc[UR76][R14.64], P0 ;  /* 0x534800000e037fae */ /* 0x000fe800081a104c */
[----:B------:R-:W2:Y:S04]  /*3a860*/  LDL.64 R54, [R1+0x54c0] ;  /* 0x0054c00001367983 */ /* 0x000ea80000100a00 */
[----:B------:R-:W-:Y:S04]  /*3a870*/  LDGSTS.E [R3+0x53500], desc[UR76][R16.64], P4 ;  /* 0x5350000010037fae */ /* 0x000fe8000a1a104c */
[----:B------:R-:W2:Y:S04]  /*3a880*/  LDL.64 R12, [R1+0x54f0] ;  /* 0x0054f000010c7983 */ /* 0x000ea80000100a00 */
[----:B------:R-:W2:Y:S04]  /*3a890*/  LDL.64 R14, [R1+0x57b0] ;  /* 0x0057b000010e7983 */ /* 0x000ea80000100a00 */
[----:B------:R-:W2:Y:S04]  /*3a8a0*/  LDL.64 R16, [R1+0x5508] ;  /* 0x0055080001107983 */ /* 0x000ea80000100a00 */
[----:B------:R-:W-:Y:S04]  /*3a8b0*/  LDGSTS.E [R3+0x53580], desc[UR76][R56.64], P6 ;  /* 0x5358000038037fae */ /* 0x000fe8000b1a104c */
[----:B------:R-:W2:Y:S04]  /*3a8c0*/  LDL.64 R56, [R1+0x50b0] ;  /* 0x0050b00001387983 */ /* 0x000ea80000100a00 */
[----:B---3--:R-:W-:Y:S04]  /*3a8d0*/  LDGSTS.E [R3+0x54400], desc[UR76][R112.64], P5 ;  /* 0x5440000070037fae */ /* 0x008fe8000a9a104c */
        /* <DEDUP_REMOVED lines=41> */
[----:B------:R-:W-:Y:S04]  /*3ab70*/  LDGSTS.E [R3+0x59500], desc[UR76][R56.64], P4 ;  /* 0x5950000038037fae */ /* 0x000fe8000a1a104c */
[----:B------:R-:W2:Y:S04]  /*3ab80*/  LDL.64 R56, [R1+0x4d00] ;  /* 0x004d000001387983 */ /* 0x000ea80000100a00 */
[----:B---3--:R-:W-:Y:S04]  /*3ab90*/  LDGSTS.E [R3+0x59580], desc[UR76][R112.64], P6 ;  /* 0x5958000070037fae */ /* 0x008fe8000b1a104c */
[----:B------:R-:W3:Y:S04]  /*3aba0*/  LDL.64 R112, [R1+0x4d60] ;  /* 0x004d600001707983 */ /* 0x000ee80000100a00 */
[----:B----4-:R-:W-:Y:S04]  /*3abb0*/  LDGSTS.E [R3+0x5a400], desc[UR76][R52.64], P5 ;  /* 0x5a40000034037fae */ /* 0x010fe8000a9a104c */
[----:B------:R-:W-:Y:S04]  /*3abc0*/  LDGSTS.E [R3+0x5a480], desc[UR76][R114.64], P0 ;  /* 0x5a48000072037fae */ /* 0x000fe800081a104c */
[----:B------:R-:W4:Y:S04]  /*3abd0*/  LDL.64 R52, [R1+0x4ab0] ;  /* 0x004ab00001347983 */ /* 0x000f280000100a00 */
        /* <DEDUP_REMOVED lines=47> */
[----:B------:R-:W3:Y:S04]  /*3aed0*/  LDL.64 R50, [R1+0x5550] ;  /* 0x0055500001327983 */ /* 0x000ee80000100a00 */
[----:B------:R-:W3:Y:S04]  /*3aee0*/  LDL.64 R2, [R1+0x28d0] ;  /* 0x0028d00001027983 */ /* 0x000ee80000100a00 */
[----:B------:R-:W3:Y:S04]  /*3aef0*/  LDL.64 R112, [R1+0x52f0] ;  /* 0x0052f00001707983 */ /* 0x000ee80000100a00 */
[----:B----4-:R-:W-:Y:S04]  /*3af00*/  LDGSTS.E [R25+0x50700], desc[UR76][R52.64], P4 ;  /* 0x5070000034197fae */ /* 0x010fe8000a1a104c */
[----:B------:R-:W-:Y:S04]  /*3af10*/  LDGSTS.E [R25+0x50780], desc[UR76][R162.64], P6 ;  /* 0x50780000a2197fae */ /* 0x000fe8000b1a104c */
[----:B------:R-:W-:Y:S04]  /*3af20*/  LDGSTS.E [R25+0x51600], desc[UR76][R114.64], P5 ;  /* 0x5160000072197fae */ /* 0x000fe8000a9a104c */
[----:B------:R-:W4:Y:S04]  /*3af30*/  LDL.64 R52, [R1+0x5178] ;  /* 0x0051780001347983 */ /* 0x000f280000100a00 */
[----:B------:R-:W4:Y:S04]  /*3af40*/  LDL.64 R114, [R1+0x4bb0] ;  /* 0x004bb00001727983 */ /* 0x000f280000100a00 */
[----:B--2---:R-:W-:Y:S04]  /*3af50*/  LDGSTS.E [R25+0x51680], desc[UR76][R116.64], P0 ;  /* 0x5168000074197fae */ /* 0x004fe800081a104c */
[----:B------:R-:W2:Y:S04]  /*3af60*/  LDL.64 R116, [R1+0x4fa0] ;  /* 0x004fa00001747983 */ /* 0x000ea80000100a00 */
[----:B------:R-:W-:Y:S04]  /*3af70*/  LDGSTS.E [R25+0x51700], desc[UR76][R54.64], P4 ;  /* 0x5170000036197fae */ /* 0x000fe8000a1a104c */
[----:B------:R-:W2:Y:S04]  /*3af80*/  LDL.64 R54, [R1+0x4c30] ;  /* 0x004c300001367983 */ /* 0x000ea80000100a00 */
[----:B------:R-:W-:Y:S04]  /*3af90*/  LDGSTS.E [R25+0x51780], desc[UR76][R56.64], P6 ;  /* 0x5178000038197fae */ /* 0x000fe8000b1a104c */
[----:B------:R-:W2:Y:S04]  /*3afa0*/  LDL.64 R56, [R1+0x57d8] ;  /* 0x0057d80001387983 */ /* 0x000ea80000100a00 */
[----:B---3--:R-:W-:Y:S04]  /*3afb0*/  LDGSTS.E [R25+0x52600], desc[UR76][R112.64], P5 ;  /* 0x5260000070197fae */ /* 0x008fe8000a9a104c */
[----:B------:R-:W-:Y:S04]  /*3afc0*/  LDGSTS.E [R25+0x52680], desc[UR76][R6.64], P0 ;  /* 0x5268000006197fae */ /* 0x000fe800081a104c */
[----:B------:R-:W3:Y:S04]  /*3afd0*/  LDL.64 R112, [R1+0x4d68] ;  /* 0x004d680001707983 */ /* 0x000ee80000100a00 */
[----:B------:R-:W3:Y:S04]  /*3afe0*/  LDL.64 R6, [R1+0x5808] ;  /* 0x0058080001067983 */ /* 0x000ee80000100a00 */
[----:B----4-:R-:W-:Y:S04]  /*3aff0*/  LDGSTS.E [R25+0x52700], desc[UR76][R114.64], P4 ;  /* 0x5270000072197fae */ /* 0x010fe8000a1a104c */
[----:B------:R-:W-:Y:S04]  /*3b000*/  LDGSTS.E [R25+0x52780], desc[UR76][R8.64], P6 ;  /* 0x5278000008197fae */ /* 0x000fe8000b1a104c */
[----:B------:R-:W-:Y:S04]  /*3b010*/  LDGSTS.E [R25+0x53600], desc[UR76][R10.64], P5 ;  /* 0x536000000a197fae */ /* 0x000fe8000a9a104c */
[----:B------:R-:W4:Y:S04]  /*3b020*/  LDL.64 R114, [R1+0x5800] ;  /* 0x0058000001727983 */ /* 0x000f280000100a00 */
[----:B------:R-:W4:Y:S04]  /*3b030*/  LDL.64 R8, [R1+0x5208] ;  /* 0x0052080001087983 */ /* 0x000f280000100a00 */
[----:B------:R-:W4:Y:S04]  /*3b040*/  LDL.64 R10, [R1+0x4df8] ;  /* 0x004df800010a7983 */ /* 0x000f280000100a00 */
[----:B--2---:R-:W-:Y:S04]  /*3b050*/  LDGSTS.E [R25+0x53680], desc[UR76][R116.64], P0 ;  /* 0x5368000074197fae */ /* 0x004fe800081a104c */
        /* <DEDUP_REMOVED lines=45> */
[----:B----4-:R-:W-:Y:S04]  /*3b330*/  LDGSTS.E [R25+0x59600], desc[UR76][R114.64], P5 ;  /* 0x5960000072197fae */ /* 0x010fe8000a9a104c */
[----:B------:R-:W4:Y:S04]  /*3b340*/  LDL.64 R114, [R1+0x5810] ;  /* 0x0058100001727983 */ /* 0x000f280000100a00 */
[----:B--2---:R-:W-:Y:S04]  /*3b350*/  LDGSTS.E [R25+0x59680], desc[UR76][R116.64], P0 ;  /* 0x5968000074197fae */ /* 0x004fe800081a104c */
[----:B------:R-:W2:Y:S04]  /*3b360*/  LDL.64 R116, [R1+0x55c0] ;  /* 0x0055c00001747983 */ /* 0x000ea80000100a00 */
[----:B------:R-:W-:Y:S04]  /*3b370*/  LDGSTS.E [R25+0x59700], desc[UR76][R54.64], P4 ;  /* 0x5970000036197fae */ /* 0x000fe8000a1a104c */
        /* <DEDUP_REMOVED lines=9> */
[----:B------:R-:W3:Y:S04]  /*3b410*/  LDL.64 R8, [R1+0x53c8] ;  /* 0x0053c80001087983 */ /* 0x000ee80000100a00 */
[----:B------:R-:W3:Y:S04]  /*3b420*/  LDL.64 R10, [R1+0x4fb8] ;  /* 0x004fb800010a7983 */ /* 0x000ee80000100a00 */
[----:B----4-:R-:W-:Y:S04]  /*3b430*/  LDGSTS.E [R25+0x5b600], desc[UR76][R114.64], P5 ;  /* 0x5b60000072197fae */ /* 0x010fe8000a9a104c */
        /* <DEDUP_REMOVED lines=60> */
[----:B------:R-:W3:Y:S04]  /*3b800*/  LDL.64 R112, [R1+0x5838] ;  /* 0x0058380001707983 */ /* 0x000ee80000100a00 */
        /* <DEDUP_REMOVED lines=24> */
[----:B--2---:R-:W-:Y:S04]  /*3b990*/  LDGSTS.E [R250+0x58900], desc[UR76][R116.64], P4 ;  /* 0x5890000074fa7fae */ /* 0x004fe8000a1a104c */
        /* <DEDUP_REMOVED lines=30> */
[----:B------:R-:W-:Y:S04]  /*3bb80*/  LDGSTS.E [R250+0x59980], desc[UR76][R4.64], P6 ;  /* 0x5998000004fa7fae */ /* 0x000fe8000b1a104c */
        /* <DEDUP_REMOVED lines=63> */
[----:B------:R-:W4:Y:S04]  /*3bf80*/  LDL.64 R114, [R1+0x51a8] ;  /* 0x0051a80001727983 */ /* 0x000f280000100a00 */
        /* <DEDUP_REMOVED lines=32> */
[----:B---3--:R-:W-:Y:S04]  /*3c190*/  LDGSTS.E [R26+0x58a00], desc[UR76][R112.64], P5 ;  /* 0x58a00000701a7fae */ /* 0x008fe8000a9a104c */
[----:B------:R-:W-:Y:S04]  /*3c1a0*/  LDGSTS.E [R26+0x58a80], desc[UR76][R54.64], P0 ;  /* 0x58a80000361a7fae */ /* 0x000fe800081a104c */
        /* <DEDUP_REMOVED lines=19> */
[----:B----4-:R-:W-:Y:S04]  /*3c2e0*/  LDGSTS.E [R26+0x58b00], desc[UR76][R114.64], P4 ;  /* 0x58b00000721a7fae */ /* 0x010fe8000a1a104c */
[----:B------:R-:W4:Y:S04]  /*3c2f0*/  LDL.64 R114, [R1+0x4ea0] ;  /* 0x004ea00001727983 */ /* 0x000f280000100a00 */
[----:B--2---:R-:W-:Y:S04]  /*3c300*/  LDGSTS.E [R26+0x58b80], desc[UR76][R116.64], P6 ;  /* 0x58b80000741a7fae */ /* 0x004fe8000b1a104c */
        /* <DEDUP_REMOVED lines=61> */
[----:B------:R-:W3:Y:S04]  /*3c6e0*/  LDL.64 R26, [R1+0x5518] ;  /* 0x00551800011a7983 */ /* 0x000ee80000100a00 */
[----:B----4-:R-:W-:Y:S04]  /*3c6f0*/  LDGSTS.E [R251+0x50d00], desc[UR76][R114.64], P4 ;  /* 0x50d0000072fb7fae */ /* 0x010fe8000a1a104c */
[----:B------:R-:W-:Y:S04]  /*3c700*/  LDGSTS.E [R251+0x50d80], desc[UR76][R170.64], P6 ;  /* 0x50d80000aafb7fae */ /* 0x000fe8000b1a104c */
[----:B------:R-:W4:Y:S04]  /*3c710*/  LDL.64 R114, [R1+0x4cb0] ;  /* 0x004cb00001727983 */ /* 0x000f280000100a00 */
[----:B--2---:R-:W-:Y:S04]  /*3c720*/  LDGSTS.E [R251+0x51c00], desc[UR76][R116.64], P5 ;  /* 0x51c0000074fb7fae */ /* 0x004fe8000a9a104c */
        /* <DEDUP_REMOVED lines=58> */
[----:B------:R-:W-:Y:S04]  /*3cad0*/  LDGSTS.E [R251+0x58d00], desc[UR76][R56.64], P4 ;  /* 0x58d0000038fb7fae */ /* 0x000fe8000a1a104c */
        /* <DEDUP_REMOVED lines=33> */
[----:B------:R1:W-:Y:S04]  /*3ccf0*/  STL [R1+0x110], RZ ;  /* 0x000110ff01007387 */ /* 0x0003e80000100800 */
[----:B------:R-:W-:Y:S04]  /*3cd00*/  LDGSTS.E [R251+0x5fd80], desc[UR76][R56.64], P6 ;  /* 0x5fd8000038fb7fae */ /* 0x000fe8000b1a104c */
[----:B------:R1:W-:Y:S04]  /*3cd10*/  STL [R1+0x114], RZ ;  /* 0x000114ff01007387 */ /* 0x0003e80000100800 */
        /* <DEDUP_REMOVED lines=33> */
[----:B------:R-:W2:Y:S04]  /*3cf30*/  LDL.64 R116, [R1+0x5590] ;  /* 0x0055900001747983 */ /* 0x000ea80000100a00 */
[----:B------:R-:W-:Y:S04]  /*3cf40*/  LDGSTS.E [R0+0x51e00], desc[UR76][R56.64], P5 ;  /* 0x51e0000038007fae */ /* 0x000fe8000a9a104c */
[----:B------:R-:W-:Y:S04]  /*3cf50*/  LDGSTS.E [R0+0x51e80], desc[UR76][R54.64], P0 ;  /* 0x51e8000036007fae */ /* 0x000fe800081a104c */
[----:B------:R-:W-:Y:S04]  /*3cf60*/  LDGSTS.E [R0+0x51f00], desc[UR76][R52.64], P4 ;  /* 0x51f0000034007fae */ /* 0x000fe8000a1a104c */
[----:B------:R-:W5:Y:S04]  /*3cf70*/  LDL.LU.64 R56, [R1+0x5a88] ;  /* 0x005a880001387983 */ /* 0x000f680000300a00 */
[----:B------:R-:W5:Y:S04]  /*3cf80*/  LDL.LU.64 R54, [R1+0x5a80] ;  /* 0x005a800001367983 */ /* 0x000f680000300a00 */
[----:B------:R-:W5:Y:S04]  /*3cf90*/  LDL.LU.64 R52, [R1+0x5a78] ;  /* 0x005a780001347983 */ /* 0x000f680000300a00 */
        /* <DEDUP_REMOVED lines=46> */
[----:B------:R1:W-:Y:S04]  /*3d280*/  STL [R1+0x118], RZ ;  /* 0x000118ff01007387 */ /* 0x0003e80000100800 */
        /* <DEDUP_REMOVED lines=649> */
[----:B------:R1:W-:Y:S04]  /*3fb20*/  STL [R1], RZ ;  /* 0x000000ff01007387 */ /* 0x0003e80000100800 */
        /* <DEDUP_REMOVED lines=273> */
[----:B---3--:R-:W-:Y:S04]  /*40c40*/  LDGSTS.E [R0+0x57f80], desc[UR76][R112.64], P6 ;  /* 0x57f8000070007fae */ /* 0x008fe8000b1a104c */
[----:B------:R1:W-:Y:S04]  /*40c50*/  STL [R1+0x11c8], RZ ;  /* 0x0011c8ff01007387 */ /* 0x0003e80000100800 */
[----:B----4-:R-:W-:Y:S04]  /*40c60*/  LDGSTS.E [R0+0x58e00], desc[UR76][R114.64], P5 ;  /* 0x58e0000072007fae */ /* 0x010fe8000a9a104c */
[----:B------:R1:W-:Y:S04]  /*40c70*/  STL [R1+0x11cc], RZ ;  /* 0x0011ccff01007387 */ /* 0x0003e80000100800 */
[----:B--2---:R-:W-:Y:S04]  /*40c80*/  LDGSTS.E [R0+0x58e80], desc[UR76][R116.64], P0 ;  /* 0x58e8000074007fae */ /* 0x004fe800081a104c */
[----:B------:R1:W-:Y:S04]  /*40c90*/  STL [R1+0x11e0], RZ ;  /* 0x0011e0ff01007387 */ /* 0x0003e80000100800 */
[----:B------:R2:W-:Y:S04]  /*40ca0*/  LDGSTS.E [R0+0x58f00], desc[UR76][R248.64], P4 ;  /* 0x58f00000f8007fae */ /* 0x0005e8000a1a104c */
[----:B------:R1:W-:Y:S04]  /*40cb0*/  STL [R1+0x11e4], RZ ;  /* 0x0011e4ff01007387 */ /* 0x0003e80000100800 */
[----:B------:R-:W-:Y:S04]  /*40cc0*/  LDGSTS.E [R0+0x58f80], desc[UR76][R186.64], P6 ;  /* 0x58f80000ba007fae */ /* 0x000fe8000b1a104c */
[----:B------:R1:W-:Y:S04]  /*40cd0*/  STL [R1+0x11e8], RZ ;  /* 0x0011e8ff01007387 */ /* 0x0003e80000100800 */
[----:B------:R-:W-:Y:S04]  /*40ce0*/  LDGSTS.E [R0+0x59e00], desc[UR76][R184.64], P5 ;  /* 0x59e00000b8007fae */ /* 0x000fe8000a9a104c */
[----:B------:R1:W-:Y:S04]  /*40cf0*/  STL [R1+0x11ec], RZ ;  /* 0x0011ecff01007387 */ /* 0x0003e80000100800 */
[----:B------:R-:W-:Y:S04]  /*40d00*/  LDGSTS.E [R0+0x59e80], desc[UR76][R182.64], P0 ;  /* 0x59e80000b6007fae */ /* 0x000fe800081a104c */
        /* <DEDUP_REMOVED lines=49> */
[----:B------:R1:W-:Y:S04]  /*41020*/  LDGSTS.E [R0+0x5ff00], desc[UR76][R26.64], P4 ;  /* 0x5ff000001a007fae */ /* 0x0003e8000a1a104c */
[----:B------:R1:W-:Y:S04]  /*41030*/  STL [R1+0x1484], RZ ;  /* 0x001484ff01007387 */ /* 0x0003e80000100800 */
[----:B------:R1:W-:Y:S04]  /*41040*/  LDGSTS.E [R0+0x5ff80], desc[UR76][R24.64], P6 ;  /* 0x5ff8000018007fae */ /* 0x0003e8000b1a104c */
[----:B------:R1:W-:Y:S04]  /*41050*/  STL [R1+0x1488], RZ ;  /* 0x001488ff01007387 */ /* 0x0003e80000100800 */
[----:B------:R-:W0:Y:S04]  /*41060*/  LDGDEPBAR ;  /* 0x00000000000079af */ /* 0x000e280000000000 */
[----:B------:R1:W-:Y:S01]  /*41070*/  STL [R1+0x148c], RZ ;  /* 0x00148cff01007387 */ /* 0x0003e20000100800 */
[----:B------:R-:W-:Y:S01]  /*41080*/  UISETP.GE.AND UP0, UPT, UR4, 0x80, UPT ;  /* 0x000000800400788c */ /* 0x000fe2000bf06270 */
[----:B--2---:R-:W-:-:S02]  /*41090*/  CS2R R248, SRZ ;  /* 0x0000000000f87805 */ /* 0x004fc4000001ff00 */
[----:B------:R-:W-:Y:S02]  /*410a0*/  CS2R R250, SRZ ;  /* 0x0000000000fa7805 */ /* 0x000fe4000001ff00 */
[----:B------:R-:W-:Y:S02]  /*410b0*/  CS2R R112, SRZ ;  /* 0x0000000000707805 */ /* 0x000fe4000001ff00 */
[----:B------:R-:W-:Y:S02]  /*410c0*/  CS2R R114, SRZ ;  /* 0x0000000000727805 */ /* 0x000fe4000001ff00 */
[----:B---3--:R-:W-:Y:S02]  /*410d0*/  CS2R R180, SRZ ;  /* 0x0000000000b47805 */ /* 0x008fe4000001ff00 */
[----:B------:R-:W-:Y:S02]  /*410e0*/  CS2R R182, SRZ ;  /* 0x0000000000b67805 */ /* 0x000fe4000001ff00 */
[----:B------:R-:W-:-:S02]  /*410f0*/  CS2R R116, SRZ ;  /* 0x0000000000747805 */ /* 0x000fc4000001ff00 */
[----:B----4-:R-:W-:Y:S02]  /*41100*/  CS2R R118, SRZ ;  /* 0x0000000000767805 */ /* 0x010fe4000001ff00 */
[----:B------:R-:W-:Y:S02]  /*41110*/  CS2R R124, SRZ ;  /* 0x00000000007c7805 */ /* 0x000fe4000001ff00 */
[----:B------:R-:W-:Y:S02]  /*41120*/  CS2R R126, SRZ ;  /* 0x00000000007e7805 */ /* 0x000fe4000001ff00 */
[----:B------:R-:W-:Y:S02]  /*41130*/  CS2R R128, SRZ ;  /* 0x0000000000807805 */ /* 0x000fe4000001ff00 */
[----:B------:R-:W-:Y:S02]  /*41140*/  CS2R R130, SRZ ;  /* 0x0000000000827805 */ /* 0x000fe4000001ff00 */
[----:B------:R-:W-:-:S02]  /*41150*/  CS2R R172, SRZ ;  /* 0x0000000000ac7805 */ /* 0x000fc4000001ff00 */
[----:B------:R-:W-:Y:S02]  /*41160*/  CS2R R174, SRZ ;  /* 0x0000000000ae7805 */ /* 0x000fe4000001ff00 */
        /* <DEDUP_REMOVED lines=17> */
[----:B------:R-:W-:Y:S01]  /*41280*/  CS2R R186, SRZ ;  /* 0x0000000000ba7805 */ /* 0x000fe2000001ff00 */
[----:B-1----:R-:W-:Y:S06]  /*41290*/  BRA.U !UP0, `(.L_x_0) ;  /* 0x00000b1108ec7547 */ /* 0x002fec000b800000 */
[----:B------:R-:W2:Y:S04]  /*412a0*/  LDL.LU.64 R158, [R1+0x2418] ;  /* 0x00241800019e7983 */ /* 0x000ea80000300a00 */
[----:B------:R-:W3:Y:S04]  /*412b0*/  LDL.LU.64 R184, [R1+0x2428] ;  /* 0x0024280001b87983 */ /* 0x000ee80000300a00 */
[----:B------:R-:W4:Y:S04]  /*412c0*/  LDL.LU.64 R148, [R1+0x2448] ;  /* 0x0024480001947983 */ /* 0x000f280000300a00 */
[----:B------:R-:W3:Y:S04]  /*412d0*/  LDL.LU.64 R186, [R1+0x2450] ;  /* 0x0024500001ba7983 */ /* 0x000ee80000300a00 */
[----:B------:R-:W3:Y:S04]  /*412e0*/  LDL.LU.64 R150, [R1+0x2460] ;  /* 0x0024600001967983 */ /* 0x000ee80000300a00 */
[----:B------:R-:W4:Y:S04]  /*412f0*/  LDL.LU.64 R152, [R1+0x2488] ;  /* 0x0024880001987983 */ /* 0x000f280000300a00 */
[----:B------:R-:W4:Y:S04]  /*41300*/  LDL.LU.64 R144, [R1+0x24a0] ;  /* 0x0024a00001907983 */ /* 0x000f280000300a00 */
[----:B------:R-:W4:Y:S04]  /*41310*/  LDL.LU.64 R146, [R1+0x24b0] ;  /* 0x0024b00001927983 */ /* 0x000f280000300a00 */
[----:B------:R-:W4:Y:S04]  /*41320*/  LDL.LU.64 R154, [R1+0x1ff8] ;  /* 0x001ff800019a7983 */ /* 0x000f280000300a00 */
[----:B------:R-:W4:Y:S04]  /*41330*/  LDL.LU.64 R2, [R1+0x1be0] ;  /* 0x001be00001027983 */ /* 0x000f280000300a00 */
[----:B------:R-:W4:Y:S04]  /*41340*/  LDL.LU.64 R156, [R1+0x1bc0] ;  /* 0x001bc000019c7983 */ /* 0x000f280000300a00 */
[----:B--2---:R1:W-:Y:S01]  /*41350*/  STL [R1+0x47e0], R158 ;  /* 0x0047e09e01007387 */ /* 0x0043e20000100800 */
[----:B------:R-:W-:-:S03]  /*41360*/  IMAD.MOV.U32 R0, RZ, RZ, R159 ;  /* 0x000000ffff007224 */ /* 0x000fc600078e009f */
[----:B-1----:R-:W2:Y:S04]  /*41370*/  LDL.LU.64 R158, [R1+0x1bb0] ;  /* 0x001bb000019e7983 */ /* 0x002ea80000300a00 */
[----:B------:R1:W-:Y:S04]  /*41380*/  STL [R1+0x47dc], R0 ;  /* 0x0047dc0001007387 */ /* 0x0003e80000100800 */
[----:B---3--:R3:W-:Y:S01]  /*41390*/  STL [R1+0x47e8], R184 ;  /* 0x0047e8b801007387 */ /* 0x0087e20000100800 */
[----:B-1----:R-:W-:-:S03]  /*413a0*/  IMAD.MOV.U32 R0, RZ, RZ, R185 ;  /* 0x000000ffff007224 */ /* 0x002fc600078e00b9 */
[----:B---3--:R-:W3:Y:S04]  /*413b0*/  LDL.LU.64 R184, [R1+0x1b90] ;  /* 0x001b900001b87983 */ /* 0x008ee80000300a00 */
[----:B------:R1:W-:Y:S04]  /*413c0*/  STL [R1+0x47e4], R0 ;  /* 0x0047e40001007387 */ /* 0x0003e80000100800 */
[----:B----4-:R4:W-:Y:S01]  /*413d0*/  STL [R1+0x47f0], R148 ;  /* 0x0047f09401007387 */ /* 0x0109e20000100800 */
[----:B-1----:R-:W-:-:S03]  /*413e0*/  MOV R0, R149 ;  /* 0x0000009500007202 */ /* 0x002fc60000000f00 */
[----:B----4-:R-:W4:Y:S04]  /*413f0*/  LDL.LU.64 R148, [R1+0x1b80] ;  /* 0x001b800001947983 */ /* 0x010f280000300a00 */
[----:B------:R1:W-:Y:S04]  /*41400*/  STL [R1+0x47ec], R0 ;  /* 0x0047ec0001007387 */ /* 0x0003e80000100800 */
[----:B------:R1:W-:Y:S02]  /*41410*/  STL [R1+0x47f8], R186 ;  /* 0x0047f8ba01007387 */ /* 0x0003e40000100800 */
[----:B-1----:R-:W-:-:S02]  /*41420*/  IMAD.MOV.U32 R0, RZ, RZ, R187 ;  /* 0x000000ffff007224 */ /* 0x002fc400078e00bb */
[----:B------:R-:W4:Y:S04]  /*41430*/  LDL.LU.64 R186, [R1+0x1b60] ;  /* 0x001b600001ba7983 */ /* 0x000f280000300a00 */
        /* <DEDUP_REMOVED lines=10> */
[----:B-1----:R-:W-:-:S02]  /*414e0*/  MOV R0, R145 ;  /* 0x0000009100007202 */ /* 0x002fc40000000f00 */
        /* <DEDUP_REMOVED lines=18> */
[----:B--2---:R2:W-:Y:S01]  /*41610*/  STL [R1+0x47c8], R158 ;  /* 0x0047c89e01007387 */ /* 0x0045e20000100800 */
[----:B-1----:R-:W-:-:S03]  /*41620*/  IMAD.MOV.U32 R0, RZ, RZ, R159 ;  /* 0x000000ffff007224 */ /* 0x002fc600078e009f */
[----:B--2---:R-:W2:Y:S04]  /*41630*/  LDL.LU.64 R158, [R1+0x1ac0] ;  /* 0x001ac000019e7983 */ /* 0x004ea80000300a00 */
[----:B------:R1:W-:Y:S04]  /*41640*/  STL [R1+0x47bc], R0 ;  /* 0x0047bc0001007387 */ /* 0x0003e80000100800 */
[----:B---3--:R3:W-:Y:S01]  /*41650*/  STL [R1+0x47c0], R184 ;  /* 0x0047c0b801007387 */ /* 0x0087e20000100800 */
[----:B-1----:R-:W-:-:S03]  /*41660*/  IMAD.MOV.U32 R0, RZ, RZ, R185 ;  /* 0x000000ffff007224 */ /* 0x002fc600078e00b9 */
[----:B---3--:R-:W3:Y:S04]  /*41670*/  LDL.LU.64 R184, [R1+0x1aa0] ;  /* 0x001aa00001b87983 */ /* 0x008ee80000300a00 */
[----:B------:R1:W-:Y:S04]  /*41680*/  STL [R1+0x47b4], R0 ;  /* 0x0047b40001007387 */ /* 0x0003e80000100800 */
[----:B----4-:R4:W-:Y:S01]  /*41690*/  STL [R1+0x47b8], R148 ;  /* 0x0047b89401007387 */ /* 0x0109e20000100800 */
[----:B-1----:R-:W-:-:S03]  /*416a0*/  IMAD.MOV.U32 R0, RZ, RZ, R149 ;  /* 0x000000ffff007224 */ /* 0x002fc600078e0095 */
[----:B----4-:R-:W4:Y:S04]  /*416b0*/  LDL.LU.64 R148, [R1+0x1fe8] ;  /* 0x001fe80001947983 */ /* 0x010f280000300a00 */
        /* <DEDUP_REMOVED lines=33> */
[----:B--2---:R2:W-:Y:S01]  /*418d0*/  STL [R1+0x4770], R158 ;  /* 0x0047709e01007387 */ /* 0x0045e20000100800 */
[----:B-1----:R-:W-:-:S03]  /*418e0*/  MOV R0, R159 ;  /* 0x0000009f00007202 */ /* 0x002fc60000000f00 */
        /* <DEDUP_REMOVED lines=43> */
[----:B-1----:R-:W-:-:S03]  /*41ba0*/  IMAD.MOV.U32 R0, RZ, RZ, R159 ;  /* 0x000000ffff007224 */ /* 0x002fc600078e009f */
[----:B--2---:R-:W2:Y:S04]  /*41bb0*/  LDL.LU.64 R158, [R1+0x1990] ;  /* 0x00199000019e7983 */ /* 0x004ea80000300a00 */
[----:B------:R1:W-:Y:S04]  /*41bc0*/  STL [R1+0x470c], R0 ;  /* 0x00470c0001007387 */ /* 0x0003e80000100800 */
[----:B---3--:R3:W-:Y:S01]  /*41bd0*/  STL [R1+0x4710], R184 ;  /* 0x004710b801007387 */ /* 0x0087e20000100800 */
[----:B-1----:R-:W-:-:S03]  /*41be0*/  MOV R0, R185 ;  /* 0x000000b900007202 */ /* 0x002fc60000000f00 */
        /* <DEDUP_REMOVED lines=546> */
[----:B------:R1:W-:Y:S04]  /*43e10*/  STL [R1+0x42c8], R144 ;  /* 0x0042c89001007387 */ /* 0x0003e80000100800 */
[----:B------:R-:W4:Y:S01]  /*43e20*/  LDL.LU.64 R178, [R1+0x6a0] ;  /* 0x0006a00001b27983 */ /* 0x000f220000300a00 */
[----:B-1----:R-:W-:-:S05]  /*43e30*/  IMAD.MOV.U32 R0, RZ, RZ, R145 ;  /* 0x000000ffff007224 */ /* 0x002fca00078e0091 */
[----:B------:R1:W-:Y:S04]  /*43e40*/  STL [R1+0x42bc], R0 ;  /* 0x0042bc0001007387 */ /* 0x0003e80000100800 */
[----:B------:R-:W-:Y:S04]  /*43e50*/  STL [R1+0x42c0], R146 ;  /* 0x0042c09201007387 */ /* 0x000fe80000100800 */
[----:B------:R-:W4:Y:S01]  /*43e60*/  LDL.LU.64 R144, [R1+0x698] ;  /* 0x0006980001907983 */ /* 0x000f220000300a00 */
[----:B-1----:R-:W-:-:S05]  /*43e70*/  IMAD.MOV.U32 R0, RZ, RZ, R147 ;  /* 0x000000ffff007224 */ /* 0x002fca00078e0093 */
[----:B------:R1:W-:Y:S04]  /*43e80*/  STL [R1+0x42b4], R0 ;  /* 0x0042b40001007387 */ /* 0x0003e80000100800 */
[----:B------:R1:W-:Y:S02]  /*43e90*/  STL [R1+0x42b8], R154 ;  /* 0x0042b89a01007387 */ /* 0x0003e40000100800 */
[----:B-1----:R-:W-:Y:S02]  /*43ea0*/  IMAD.MOV.U32 R0, RZ, RZ, R155 ;  /* 0x000000ffff007224 */ /* 0x002fe400078e009b */
        /* <DEDUP_REMOVED lines=18> */
[----:B----4-:R-:W-:Y:S04]  /*43fd0*/  STL [R1+0x4290], R148 ;  /* 0x0042909401007387 */ /* 0x010fe80000100800 */
[----:B------:R-:W4:Y:S01]  /*43fe0*/  LDL.LU.64 R146, [R1+0x670] ;  /* 0x0006700001927983 */ /* 0x000f220000300a00 */
[----:B-1----:R-:W-:-:S05]  /*43ff0*/  MOV R0, R149 ;  /* 0x0000009500007202 */ /* 0x002fca0000000f00 */
[----:B------:R1:W-:Y:S04]  /*44000*/  STL [R1+0x4284], R0 ;  /* 0x0042840001007387 */ /* 0x0003e80000100800 */
[----:B------:R1:W-:Y:S02]  /*44010*/  STL [R1+0x4288], R186 ;  /* 0x004288ba01007387 */ /* 0x0003e40000100800 */
[----:B-1----:R-:W-:Y:S02]  /*44020*/  IMAD.MOV.U32 R0, RZ, RZ, R187 ;  /* 0x000000ffff007224 */ /* 0x002fe400078e00bb */
[----:B------:R-:W4:Y:S04]  /*44030*/  LDL.LU.64 R148, [R1+0x668] ;  /* 0x0006680001947983 */ /* 0x000f280000300a00 */
[----:B------:R-:W-:Y:S04]  /*44040*/  STL [R1+0x4280], R150 ;  /* 0x0042809601007387 */ /* 0x000fe80000100800 */
[----:B------:R1:W-:Y:S04]  /*44050*/  STL [R1+0x427c], R0 ;  /* 0x00427c0001007387 */ /* 0x0003e80000100800 */
[----:B------:R-:W4:Y:S01]  /*44060*/  LDL.LU.64 R186, [R1+0x660] ;  /* 0x0006600001ba7983 */ /* 0x000f220000300a00 */
[----:B-1----:R-:W-:-:S03]  /*44070*/  IMAD.MOV.U32 R0, RZ, RZ, R151 ;  /* 0x000000ffff007224 */ /* 0x002fc600078e0097 */
[----:B------:R-:W-:Y:S04]  /*44080*/  STL [R1+0x4278], R152 ;  /* 0x0042789801007387 */ /* 0x000fe80000100800 */
[----:B------:R1:W-:Y:S04]  /*44090*/  STL [R1+0x4274], R0 ;  /* 0x0042740001007387 */ /* 0x0003e80000100800 */
[----:B------:R-:W4:Y:S01]  /*440a0*/  LDL.LU.64 R150, [R1+0x2080] ;  /* 0x0020800001967983 */ /* 0x000f220000300a00 */
[----:B-1----:R-:W-:-:S03]  /*440b0*/  IMAD.MOV.U32 R0, RZ, RZ, R153 ;  /* 0x000000ffff007224 */ /* 0x002fc600078e0099 */
[----:B------:R-:W-:Y:S04]  /*440c0*/  STL [R1+0x4270], R178 ;  /* 0x004270b201007387 */ /* 0x000fe80000100800 */
[----:B------:R1:W-:Y:S04]  /*440d0*/  STL [R1+0x426c], R0 ;  /* 0x00426c0001007387 */ /* 0x0003e80000100800 */
[----:B------:R-:W4:Y:S01]  /*440e0*/  LDL.LU.64 R152, [R1+0x658] ;  /* 0x0006580001987983 */ /* 0x000f220000300a00 */
[----:B-1----:R-:W-:-:S03]  /*440f0*/  MOV R0, R179 ;  /* 0x000000b300007202 */ /* 0x002fc60000000f00 */
[----:B------:R-:W-:Y:S04]  /*44100*/  STL [R1+0x4268], R144 ;  /* 0x0042689001007387 */ /* 0x000fe80000100800 */
[----:B------:R1:W-:Y:S02]  /*44110*/  STL [R1+0x4264], R0 ;  /* 0x0042640001007387 */ /* 0x0003e40000100800 */
[----:B-1----:R-:W-:Y:S02]  /*44120*/  IMAD.MOV.U32 R0, RZ, RZ, R145 ;  /* 0x000000ffff007224 */ /* 0x002fe400078e0091 */
        /* <DEDUP_REMOVED lines=24> */
[----:B------:R-:W-:Y:S04]  /*442b0*/  STL [R1+0x4230], R148 ;  /* 0x0042309401007387 */ /* 0x000fe80000100800 */
[----:B------:R1:W-:Y:S04]  /*442c0*/  STL [R1+0x422c], R0 ;  /* 0x00422c0001007387 */ /* 0x0003e80000100800 */
[----:B----4-:R-:W4:Y:S01]  /*442d0*/  LDL.LU.64 R146, [R1+0x2088] ;  /* 0x0020880001927983 */ /* 0x010f220000300a00 */
[----:B-1----:R-:W-:-:S03]  /*442e0*/  MOV R0, R149 ;  /* 0x0000009500007202 */ /* 0x002fc60000000f00 */
        /* <DEDUP_REMOVED lines=12> */
[----:B------:R-:W4:Y:S04]  /*443b0*/  LDL.LU.64 R152, [R1+0x608] ;  /* 0x0006080001987983 */ /* 0x000f280000300a00 */
[----:B------:R1:W-:Y:S04]  /*443c0*/  STL [R1+0x420c], R0 ;  /* 0x00420c0001007387 */ /* 0x0003e80000100800 */
[----:B------:R-:W-:Y:S04]  /*443d0*/  STL [R1+0x4210], R144 ;  /* 0x0042109001007387 */ /* 0x000fe80000100800 */
[----:B------:R-:W4:Y:S01]  /*443e0*/  LDL.LU.64 R178, [R1+0x600] ;  /* 0x0006000001b27983 */ /* 0x000f220000300a00 */
[----:B-1----:R-:W-:-:S05]  /*443f0*/  MOV R0, R145 ;  /* 0x0000009100007202 */ /* 0x002fca0000000f00 */
[----:B------:R1:W-:Y:S04]  /*44400*/  STL [R1+0x4204], R0 ;  /* 0x0042040001007387 */ /* 0x0003e80000100800 */
        /* <DEDUP_REMOVED lines=8> */
[----:B------:R2:W-:Y:S04]  /*44490*/  STL [R1+0x41f8], R156 ;  /* 0x0041f89c01007387 */ /* 0x0005e80000100800 */
[----:B------:R-:W4:Y:S01]  /*444a0*/  LDL.LU.64 R144, [R1+0x2090] ;  /* 0x0020900001907983 */ /* 0x000f220000300a00 */
[----:B-1----:R-:W-:-:S03]  /*444b0*/  IMAD.MOV.U32 R0, RZ, RZ, R157 ;  /* 0x000000ffff007224 */ /* 0x002fc600078e009d */
[----:B--2---:R-:W-:Y:S04]  /*444c0*/  STL [R1+0x41f0], R158 ;  /* 0x0041f09e01007387 */ /* 0x004fe80000100800 */
[----:B------:R1:W-:Y:S04]  /*444d0*/  STL [R1+0x41ec], R0 ;  /* 0x0041ec0001007387 */ /* 0x0003e80000100800 */
[----:B------:R-:W2:Y:S01]  /*444e0*/  LDL.LU.64 R156, [R1+0x5e8] ;  /* 0x0005e800019c7983 */ /* 0x000ea20000300a00 */
[----:B-1----:R-:W-:-:S03]  /*444f0*/  MOV R0, R159 ;  /* 0x0000009f00007202 */ /* 0x002fc60000000f00 */
[----:B---3--:R-:W-:Y:S04]  /*44500*/  STL [R1+0x41e8], R184 ;  /* 0x0041e8b801007387 */ /* 0x008fe80000100800 */
[----:B------:R1:W-:Y:S04]  /*44510*/  STL [R1+0x41e4], R0 ;  /* 0x0041e40001007387 */ /* 0x0003e80000100800 */
[----:B------:R-:W3:Y:S01]  /*44520*/  LDL.LU.64 R158, [R1+0x5e0] ;  /* 0x0005e000019e7983 */ /* 0x000ee20000300a00 */
[----:B-1----:R-:W-:-:S03]  /*44530*/  IMAD.MOV.U32 R0, RZ, RZ, R185 ;  /* 0x000000ffff007224 */ /* 0x002fc600078e00b9 */
[----:B------:R-:W3:Y:S04]  /*44540*/  LDL.LU.64 R184, [R1+0x5d8] ;  /* 0x0005d80001b87983 */ /* 0x000ee80000300a00 */
        /* <DEDUP_REMOVED lines=24> */
[----:B------:R1:W-:Y:S02]  /*446d0*/  STL [R1+0x41ac], R0 ;  /* 0x0041ac0001007387 */ /* 0x0003e40000100800 */
[----:B-1----:R-:W-:Y:S02]  /*446e0*/  MOV R0, R155 ;  /* 0x0000009b00007202 */ /* 0x002fe40000000f00 */
        /* <DEDUP_REMOVED lines=8> */
[----:B--2---:R-:W-:Y:S04]  /*44770*/  STL [R1+0x41a0], R156 ;  /* 0x0041a09c01007387 */ /* 0x004fe80000100800 */
[----:B------:R1:W-:Y:S02]  /*44780*/  STL [R1+0x4198], R0 ;  /* 0x0041980001007387 */ /* 0x0003e40000100800 */
[----:B-1----:R-:W-:Y:S02]  /*44790*/  IMAD.MOV.U32 R0, RZ, RZ, R157 ;  /* 0x000000ffff007224 */ /* 0x002fe400078e009d */
[----:B------:R-:W2:Y:S04]  /*447a0*/  LDL.LU.64 R156, [R1+0x5a0] ;  /* 0x0005a000019c7983 */ /* 0x000ea80000300a00 */
[----:B------:R1:W-:Y:S04]  /*447b0*/  STL [R1+0x418c], R0 ;  /* 0x00418c0001007387 */ /* 0x0003e80000100800 */
[----:B---3--:R3:W-:Y:S01]  /*447c0*/  STL [R1+0x4190], R158 ;  /* 0x0041909e01007387 */ /* 0x0087e20000100800 */
[----:B-1----:R-:W-:-:S03]  /*447d0*/  MOV R0, R159 ;  /* 0x0000009f00007202 */ /* 0x002fc60000000f00 */
[----:B------:R-:W-:Y:S04]  /*447e0*/  STL [R1+0x4188], R184 ;  /* 0x004188b801007387 */ /* 0x000fe80000100800 */
[----:B------:R1:W-:Y:S04]  /*447f0*/  STL [R1+0x4184], R0 ;  /* 0x0041840001007387 */ /* 0x0003e80000100800 */
[----:B---3--:R-:W3:Y:S01]  /*44800*/  LDL.LU.64 R158, [R1+0x598] ;  /* 0x00059800019e7983 */ /* 0x008ee20000300a00 */
[----:B-1----:R-:W-:-:S03]  /*44810*/  IMAD.MOV.U32 R0, RZ, RZ, R185 ;  /* 0x000000ffff007224 */ /* 0x002fc600078e00b9 */
[----:B----4-:R-:W-:Y:S04]  /*44820*/  STL [R1+0x4180], R146 ;  /* 0x0041809201007387 */ /* 0x010fe80000100800 */
[----:B------:R1:W-:Y:S04]  /*44830*/  STL [R1+0x417c], R0 ;  /* 0x00417c0001007387 */ /* 0x0003e80000100800 */
[----:B------:R-:W4:Y:S01]  /*44840*/  LDL.LU.64 R184, [R1+0x590] ;  /* 0x0005900001b87983 */ /* 0x000f220000300a00 */
[----:B-1----:R-:W-:-:S03]  /*44850*/  IMAD.MOV.U32 R0, RZ, RZ, R147 ;  /* 0x000000ffff007224 */ /* 0x002fc600078e0093 */
[----:B------:R-:W-:Y:S04]  /*44860*/  STL [R1+0x4178], R148 ;  /* 0x0041789401007387 */ /* 0x000fe80000100800 */
[----:B------:R1:W-:Y:S04]  /*44870*/  STL [R1+0x4174], R0 ;  /* 0x0041740001007387 */ /* 0x0003e80000100800 */
[----:B------:R-:W4:Y:S01]  /*44880*/  LDL.LU.64 R140, [R1+0x348] ;  /* 0x00034800018c7983 */ /* 0x000f220000300a00 */
[----:B-1----:R-:W-:-:S05]  /*44890*/  IMAD.MOV.U32 R0, RZ, RZ, R149 ;  /* 0x000000ffff007224 */ /* 0x002fca00078e0095 */
[----:B------:R1:W-:Y:S04]  /*448a0*/  STL [R1+0x416c], R0 ;  /* 0x00416c0001007387 */ /* 0x0003e80000100800 */
[----:B------:R1:W-:Y:S04]  /*448b0*/  STL [R1+0x4170], R186 ;  /* 0x004170ba01007387 */ /* 0x0003e80000100800 */
[----:B------:R-:W4:Y:S01]  /*448c0*/  LDL.LU.64 R142, [R1+0x288] ;  /* 0x00028800018e7983 */ /* 0x000f220000300a00 */
[----:B-1----:R-:W-:-:S03]  /*448d0*/  MOV R0, R187 ;  /* 0x000000bb00007202 */ /* 0x002fc60000000f00 */
[----:B------:R-:W4:Y:S04]  /*448e0*/  LDL.LU.64 R186, [R1+0x2120] ;  /* 0x0021200001ba7983 */ /* 0x000f280000300a00 */
[----:B------:R1:W-:Y:S04]  /*448f0*/  STL [R1+0x4164], R0 ;  /* 0x0041640001007387 */ /* 0x0003e80000100800 */
[----:B------:R-:W-:Y:S04]  /*44900*/  STL [R1+0x4168], R150 ;  /* 0x0041689601007387 */ /* 0x000fe80000100800 */
[----:B------:R-:W4:Y:S01]  /*44910*/  LDL.LU.64 R176, [R1+0x250] ;  /* 0x0002500001b07983 */ /* 0x000f220000300a00 */
[----:B-1----:R-:W-:-:S03]  /*44920*/  IMAD.MOV.U32 R0, RZ, RZ, R151 ;  /* 0x000000ffff007224 */ /* 0x002fc600078e0097 */
[----:B------:R-:W-:Y:S04]  /*44930*/  STL [R1+0x415c], R152 ;  /* 0x00415c9801007387 */ /* 0x000fe80000100800 */
[----:B------:R1:W-:Y:S04]  /*44940*/  STL [R1+0x4154], R0 ;  /* 0x0041540001007387 */ /* 0x0003e80000100800 */
[----:B------:R-:W4:Y:S04]  /*44950*/  LDL.LU.64 R178, [R1+0x248] ;  /* 0x0002480001b27983 */ /* 0x000f280000300a00 */
[----:B------:R-:W4:Y:S01]  /*44960*/  LDL.LU.64 R144, [R1+0x240] ;  /* 0x0002400001907983 */ /* 0x000f220000300a00 */
[----:B-1----:R-:W-:-:S05]  /*44970*/  IMAD.MOV.U32 R0, RZ, RZ, R153 ;  /* 0x000000ffff007224 */ /* 0x002fca00078e0099 */
[----:B------:R1:W-:Y:S04]  /*44980*/  STL [R1+0x4158], R0 ;  /* 0x0041580001007387 */ /* 0x0003e80000100800 */
[----:B------:R-:W-:Y:S04]  /*44990*/  STL [R1+0x4160], R154 ;  /* 0x0041609a01007387 */ /* 0x000fe80000100800 */
[----:B------:R-:W4:Y:S01]  /*449a0*/  LDL.LU.64 R146, [R1+0x238] ;  /* 0x0002380001927983 */ /* 0x000f220000300a00 */
[----:B-1----:R-:W-:-:S03]  /*449b0*/  IMAD.MOV.U32 R0, RZ, RZ, R155 ;  /* 0x000000ffff007224 */ /* 0x002fc600078e009b */
[----:B------:R-:W4:Y:S04]  /*449c0*/  LDL.LU.64 R148, [R1+0x230] ;  /* 0x0002300001947983 */ /* 0x000f280000300a00 */
[----:B------:R1:W-:Y:S04]  /*449d0*/  STL [R1+0x414c], R0 ;  /* 0x00414c0001007387 */ /* 0x0003e80000100800 */
[----:B------:R2:W-:Y:S04]  /*449e0*/  STL [R1+0x4150], R2 ;  /* 0x0041500201007387 */ /* 0x0005e80000100800 */
[----:B------:R-:W4:Y:S01]  /*449f0*/  LDL.LU.64 R150, [R1+0x228] ;  /* 0x0002280001967983 */ /* 0x000f220000300a00 */
[----:B-1----:R-:W-:-:S03]  /*44a00*/  MOV R0, R3 ;  /* 0x0000000300007202 */ /* 0x002fc60000000f00 */
[----:B------:R-:W4:Y:S04]  /*44a10*/  LDL.LU.64 R152, [R1+0x220] ;  /* 0x0002200001987983 */ /* 0x000f280000300a00 */
[----:B------:R1:W-:Y:S04]  /*44a20*/  STL [R1+0x4144], R0 ;  /* 0x0041440001007387 */ /* 0x0003e80000100800 */
[----:B--2---:R-:W-:Y:S04]  /*44a30*/  STL [R1+0x4148], R156 ;  /* 0x0041489c01007387 */ /* 0x004fe80000100800 */
[----:B------:R-:W2:Y:S01]  /*44a40*/  LDL.LU.64 R2, [R1+0x2190] ;  /* 0x0021900001027983 */ /* 0x000ea20000300a00 */
[----:B-1----:R-:W-:-:S03]  /*44a50*/  IMAD.MOV.U32 R0, RZ, RZ, R157 ;  /* 0x000000ffff007224 */ /* 0x002fc600078e009d */
[----:B------:R-:W2:Y:S04]  /*44a60*/  LDL.LU.64 R154, [R1+0x218] ;  /* 0x00021800019a7983 */ /* 0x000ea80000300a00 */
[----:B------:R3:W-:Y:S02]  /*44a70*/  STL [R1+0x413c], R0 ;  /* 0x00413c0001007387 */ /* 0x0007e40000100800 */
[----:B---3--:R-:W-:Y:S02]  /*44a80*/  IMAD.MOV.U32 R0, RZ, RZ, R159 ;  /* 0x000000ffff007224 */ /* 0x008fe400078e009f */
[----:B------:R-:W-:Y:S04]  /*44a90*/  STL [R1+0x4140], R158 ;  /* 0x0041409e01007387 */ /* 0x000fe80000100800 */
[----:B------:R-:W3:Y:S04]  /*44aa0*/  LDL.LU.64 R156, [R1+0x210] ;  /* 0x00021000019c7983 */ /* 0x000ee80000300a00 */
[----:B------:R4:W-:Y:S02]  /*44ab0*/  STL [R1+0x4134], R0 ;  /* 0x0041340001007387 */ /* 0x0009e40000100800 */
[----:B----4-:R-:W-:-:S02]  /*44ac0*/  IMAD.MOV.U32 R0, RZ, RZ, R185 ;  /* 0x000000ffff007224 */ /* 0x010fc400078e00b9 */
[----:B------:R1:W-:Y:S04]  /*44ad0*/  STL [R1+0x4138], R184 ;  /* 0x004138b801007387 */ /* 0x0003e80000100800 */
[----:B------:R-:W4:Y:S04]  /*44ae0*/  LDL.LU.64 R158, [R1+0x208] ;  /* 0x00020800019e7983 */ /* 0x000f280000300a00 */
[----:B-1----:R-:W4:Y:S04]  /*44af0*/  LDL.LU.64 R184, [R1+0x200] ;  /* 0x0002000001b87983 */ /* 0x002f280000300a00 */
[----:B------:R1:W-:Y:S04]  /*44b00*/  STL [R1+0x412c], R0 ;  /* 0x00412c0001007387 */ /* 0x0003e80000100800 */
[----:B------:R-:W-:Y:S01]  /*44b10*/  STL [R1+0x4130], R140 ;  /* 0x0041308c01007387 */ /* 0x000fe20000100800 */
[----:B-1----:R-:W-:-:S03]  /*44b20*/  MOV R0, R141 ;  /* 0x0000008d00007202 */ /* 0x002fc60000000f00 */
[----:B------:R-:W-:Y:S04]  /*44b30*/  STL [R1+0x4128], R142 ;  /* 0x0041288e01007387 */ /* 0x000fe80000100800 */
[----:B------:R1:W-:Y:S04]  /*44b40*/  STL [R1+0x4124], R0 ;  /* 0x0041240001007387 */ /* 0x0003e80000100800 */
[----:B------:R-:W-:Y:S01]  /*44b50*/  STL [R1+0x411c], R186 ;  /* 0x00411cba01007387 */ /* 0x000fe20000100800 */
[----:B-1----:R-:W-:-:S05]  /*44b60*/  IMAD.MOV.U32 R0, RZ, RZ, R143 ;  /* 0x000000ffff007224 */ /* 0x002fca00078e008f */
[----:B------:R1:W-:Y:S04]  /*44b70*/  STL [R1+0x4114], R0 ;  /* 0x0041140001007387 */ /* 0x0003e80000100800 */
[----:B------:R-:W-:Y:S01]  /*44b80*/  STL [R1+0x4120], R176 ;  /* 0x004120b001007387 */ /* 0x000fe20000100800 */
[----:B-1----:R-:W-:-:S05]  /*44b90*/  IMAD.MOV.U32 R0, RZ, RZ, R187 ;  /* 0x000000ffff007224 */ /* 0x002fca00078e00bb */
[----:B------:R1:W-:Y:S04]  /*44ba0*/  STL [R1+0x4118], R0 ;  /* 0x0041180001007387 */ /* 0x0003e80000100800 */
[----:B------:R-:W4:Y:S01]  /*44bb0*/  LDL.LU.64 R186, [R1+0x21f0] ;  /* 0x0021f00001ba7983 */ /* 0x000f220000300a00 */
[----:B-1----:R-:W-:-:S03]  /*44bc0*/  IMAD.MOV.U32 R0, RZ, RZ, R177 ;  /* 0x000000ffff007224 */ /* 0x002fc600078e00b1 */
[----:B------:R-:W-:Y:S04]  /*44bd0*/  STL [R1+0x4110], R178 ;  /* 0x004110b201007387 */ /* 0x000fe80000100800 */
[----:B------:R1:W-:Y:S04]  /*44be0*/  STL [R1+0x410c], R0 ;  /* 0x00410c0001007387 */ /* 0x0003e80000100800 */
[----:B------:R-:W-:Y:S01]  /*44bf0*/  STL [R1+0x4108], R144 ;  /* 0x0041089001007387 */ /* 0x000fe20000100800 */
[----:B-1----:R-:W-:-:S05]  /*44c00*/  MOV R0, R179 ;  /* 0x000000b300007202 */ /* 0x002fca0000000f00 */
[----:B------:R1:W-:Y:S04]  /*44c10*/  STL [R1+0x4104], R0 ;  /* 0x0041040001007387 */ /* 0x0003e80000100800 */
[----:B------:R-:W-:Y:S01]  /*44c20*/  STL [R1+0x4100], R146 ;  /* 0x0041009201007387 */ /* 0x000fe20000100800 */
[----:B-1----:R-:W-:-:S05]  /*44c30*/  IMAD.MOV.U32 R0, RZ, RZ, R145 ;  /* 0x000000ffff007224 */ /* 0x002fca00078e0091 */
        /* <DEDUP_REMOVED lines=8> */
[----:B-1----:R-:W-:-:S05]  /*44cc0*/  MOV R0, R151 ;  /* 0x0000009700007202 */ /* 0x002fca0000000f00 */
[----:B------:R1:W-:Y:S02]  /*44cd0*/  STL [R1+0x40e4], R0 ;  /* 0x0040e40001007387 */ /* 0x0003e40000100800 */
[----:B-1----:R-:W-:Y:S02]  /*44ce0*/  IMAD.MOV.U32 R0, RZ, RZ, R153 ;  /* 0x000000ffff007224 */ /* 0x002fe400078e0099 */
[----:B--2---:R-:W-:Y:S04]  /*44cf0*/  STL [R1+0x40dc], R2 ;  /* 0x0040dc0201007387 */ /* 0x004fe80000100800 */
[----:B------:R1:W-:Y:S04]  /*44d00*/  STL [R1+0x40d4], R0 ;  /* 0x0040d40001007387 */ /* 0x0003e80000100800 */
[----:B------:R-:W-:Y:S01]  /*44d10*/  STL [R1+0x40e0], R154 ;  /* 0x0040e09a01007387 */ /* 0x000fe20000100800 */
[----:B-1----:R-:W-:-:S05]  /*44d20*/  IMAD.MOV.U32 R0, RZ, RZ, R3 ;  /* 0x000000ffff007224 */ /* 0x002fca00078e0003 */
[----:B------:R1:W-:Y:S04]  /*44d30*/  STL [R1+0x40d8], R0 ;  /* 0x0040d80001007387 */ /* 0x0003e80000100800 */
[----:B------:R-:W2:Y:S01]  /*44d40*/  LDL.LU.64 R2, [R1+0x2250] ;  /* 0x0022500001027983 */ /* 0x000ea20000300a00 */
[----:B-1----:R-:W-:-:S03]  /*44d50*/  IMAD.MOV.U32 R0, RZ, RZ, R155 ;  /* 0x000000ffff007224 */ /* 0x002fc600078e009b */
[----:B---3--:R-:W-:Y:S04]  /*44d60*/  STL [R1+0x40d0], R156 ;  /* 0x0040d09c01007387 */ /* 0x008fe80000100800 */
[----:B------:R1:W-:Y:S02]  /*44d70*/  STL [R1+0x40cc], R0 ;  /* 0x0040cc0001007387 */ /* 0x0003e40000100800 */
[----:B-1----:R-:W-:Y:S02]  /*44d80*/  MOV R0, R157 ;  /* 0x0000009d00007202 */ /* 0x002fe40000000f00 */
[----:B----4-:R-:W-:Y:S04]  /*44d90*/  STL [R1+0x40c8], R158 ;  /* 0x0040c89e01007387 */ /* 0x010fe80000100800 */
[----:B------:R1:W-:Y:S04]  /*44da0*/  STL [R1+0x40c4], R0 ;  /* 0x0040c40001007387 */ /* 0x0003e80000100800 */
[----:B------:R-:W-:Y:S01]  /*44db0*/  STL [R1+0x40c0], R184 ;  /* 0x0040c0b801007387 */ /* 0x000fe20000100800 */
[----:B-1----:R-:W-:-:S05]  /*44dc0*/  IMAD.MOV.U32 R0, RZ, RZ, R159 ;  /* 0x000000ffff007224 */ /* 0x002fca00078e009f */
[----:B------:R1:W-:Y:S04]  /*44dd0*/  STL [R1+0x40bc], R0 ;  /* 0x0040bc0001007387 */ /* 0x0003e80000100800 */
[----:B------:R-:W-:Y:S01]  /*44de0*/  STL [R1+0x40b8], R234 ;  /* 0x0040b8ea01007387 */ /* 0x000fe20000100800 */
[----:B-1----:R-:W-:-:S05]  /*44df0*/  IMAD.MOV.U32 R0, RZ, RZ, R185 ;  /* 0x000000ffff007224 */ /* 0x002fca00078e00b9 */
[----:B------:R1:W-:Y:S04]  /*44e00*/  STL [R1+0x40b4], R0 ;  /* 0x0040b40001007387 */ /* 0x0003e80000100800 */
[----:B------:R-:W-:Y:S04]  /*44e10*/  STL [R1+0x40ac], R235 ;  /* 0x0040aceb01007387 */ /* 0x000fe80000100800 */
[----:B------:R-:W-:Y:S04]  /*44e20*/  STL [R1+0x40b0], R218 ;  /* 0x0040b0da01007387 */ /* 0x000fe80000100800 */
[----:B------:R-:W-:Y:S04]  /*44e30*/  STL [R1+0x40a4], R219 ;  /* 0x0040a4db01007387 */ /* 0x000fe80000100800 */
[----:B------:R-:W-:Y:S04]  /*44e40*/  STL [R1+0x40a8], R202 ;  /* 0x0040a8ca01007387 */ /* 0x000fe80000100800 */
[----:B------:R-:W-:Y:S01]  /*44e50*/  STL [R1+0x4094], R203 ;  /* 0x004094cb01007387 */ /* 0x000fe20000100800 */
[----:B-1----:R-:W-:-:S03]  /*44e60*/  IMAD.MOV.U32 R0, RZ, RZ, R187 ;  /* 0x000000ffff007224 */ /* 0x002fc600078e00bb */
[----:B------:R1:W-:Y:S04]  /*44e70*/  STL [R1+0x409c], R186 ;  /* 0x00409cba01007387 */ /* 0x0003e80000100800 */
[----:B------:R-:W-:Y:S04]  /*44e80*/  STL [R1+0x40a0], R168 ;  /* 0x0040a0a801007387 */ /* 0x000fe80000100800 */
[----:B------:R2:W-:Y:S04]  /*44e90*/  STL [R1+0x4098], R0 ;  /* 0x0040980001007387 */ /* 0x0005e80000100800 */
[----:B------:R-:W-:Y:S04]  /*44ea0*/  STL [R1+0x408c], R169 ;  /* 0x00408ca901007387 */ /* 0x000fe80000100800 */
[----:B------:R-:W-:Y:S04]  /*44eb0*/  STL [R1+0x4090], R120 ;  /* 0x0040907801007387 */ /* 0x000fe80000100800 */
[----:B------:R-:W-:Y:S04]  /*44ec0*/  STL [R1+0x4084], R121 ;  /* 0x0040847901007387 */ /* 0x000fe80000100800 */
[----:B-1----:R-:W3:Y:S04]  /*44ed0*/  LDL.LU.64 R186, [R1+0x22c0] ;  /* 0x0022c00001ba7983 */ /* 0x002ee80000300a00 */
[----:B------:R-:W-:Y:S04]  /*44ee0*/  STL [R1+0x4088], R106 ;  /* 0x0040886a01007387 */ /* 0x000fe80000100800 */
        /* <DEDUP_REMOVED lines=8> */
[----:B------:R-:W-:Y:S01]  /*44f70*/  STL [R1+0x4054], R69 ;  /* 0x0040544501007387 */ /* 0x000fe20000100800 */
[----:B--2---:R-:W-:-:S03]  /*44f80*/  MOV R0, R3 ;  /* 0x0000000300007202 */ /* 0x004fc60000000f00 */
[----:B------:R1:W-:Y:S04]  /*44f90*/  STL [R1+0x405c], R2 ;  /* 0x00405c0201007387 */ /* 0x0003e80000100800 */
[----:B-----5:R-:W-:Y:S04]  /*44fa0*/  STL [R1+0x4060], R56 ;  /* 0x0040603801007387 */ /* 0x020fe80000100800 */
[----:B------:R2:W-:Y:S04]  /*44fb0*/  STL [R1+0x4058], R0 ;  /* 0x0040580001007387 */ /* 0x0005e80000100800 */
[----:B------:R-:W-:Y:S04]  /*44fc0*/  STL [R1+0x404c], R57 ;  /* 0x00404c3901007387 */ /* 0x000fe80000100800 */
[----:B------:R-:W-:Y:S04]  /*44fd0*/  STL [R1+0x4050], R44 ;  /* 0x0040502c01007387 */ /* 0x000fe80000100800 */
[----:B------:R-:W-:Y:S04]  /*44fe0*/  STL [R1+0x4044], R45 ;  /* 0x0040442d01007387 */ /* 0x000fe80000100800 */
[----:B------:R-:W-:Y:S04]  /*44ff0*/  STL [R1+0x4048], R32 ;  /* 0x0040482001007387 */ /* 0x000fe80000100800 */
[----:B------:R-:W-:Y:S04]  /*45000*/  STL [R1+0x403c], R33 ;  /* 0x00403c2101007387 */ /* 0x000fe80000100800 */
[----:B------:R-:W-:Y:S04]  /*45010*/  STL [R1+0x4040], R22 ;  /* 0x0040401601007387 */ /* 0x000fe80000100800 */
[----:B------:R-:W-:Y:S04]  /*45020*/  STL [R1+0x4034], R23 ;  /* 0x0040341701007387 */ /* 0x000fe80000100800 */
[----:B------:R-:W4:Y:S04]  /*45030*/  LDL.LU.64 R156, [R1+0x258] ;  /* 0x00025800019c7983 */ /* 0x000f280000300a00 */
[----:B------:R-:W-:Y:S04]  /*45040*/  STL [R1+0x4038], R20 ;  /* 0x0040381401007387 */ /* 0x000fe80000100800 */
[----:B------:R-:W-:Y:S04]  /*45050*/  STL [R1+0x402c], R21 ;  /* 0x00402c1501007387 */ /* 0x000fe80000100800 */
[----:B-1----:R-:W4:Y:S04]  /*45060*/  LDL.LU.64 R2, [R1+0x2320] ;  /* 0x0023200001027983 */ /* 0x002f280000300a00 */
[----:B------:R-:W-:Y:S04]  /*45070*/  STL [R1+0x4030], R18 ;  /* 0x0040301201007387 */ /* 0x000fe80000100800 */
[----:B------:R-:W-:Y:S04]  /*45080*/  STL [R1+0x4024], R19 ;  /* 0x0040241301007387 */ /* 0x000fe80000100800 */
[----:B------:R-:W4:Y:S04]  /*45090*/  LDL.LU.64 R158, [R1+0x260] ;  /* 0x00026000019e7983 */ /* 0x000f280000300a00 */
[----:B------:R-:W-:Y:S04]  /*450a0*/  STL [R1+0x4028], R16 ;  /* 0x0040281001007387 */ /* 0x000fe80000100800 */
[----:B------:R-:W-:Y:S04]  /*450b0*/  STL [R1+0x4014], R17 ;  /* 0x0040141101007387 */ /* 0x000fe80000100800 */
[----:B------:R-:W4:Y:S04]  /*450c0*/  LDL.LU.64 R146, [R1+0x268] ;  /* 0x0002680001927983 */ /* 0x000f280000300a00 */
[----:B---3--:R1:W-:Y:S04]  /*450d0*/  STL [R1+0x401c], R186 ;  /* 0x00401cba01007387 */ /* 0x0083e80000100800 */
[----:B------:R-:W3:Y:S01]  /*450e0*/  LDL.LU.64 R184, [R1+0x270] ;  /* 0x0002700001b87983 */ /* 0x000ee20000300a00 */
[----:B--2---:R-:W-:-:S05]  /*450f0*/  IMAD.MOV.U32 R0, RZ, RZ, R187 ;  /* 0x000000ffff007224 */ /* 0x004fca00078e00bb */
[----:B------:R2:W-:Y:S04]  /*45100*/  STL [R1+0x4018], R0 ;  /* 0x0040180001007387 */ /* 0x0005e80000100800 */
[----:B------:R-:W-:Y:S04]  /*45110*/  STL [R1+0x4020], R14 ;  /* 0x0040200e01007387 */ /* 0x000fe80000100800 */
[----:B------:R-:W-:Y:S04]  /*45120*/  STL [R1+0x400c], R15 ;  /* 0x00400c0f01007387 */ /* 0x000fe80000100800 */
[----:B-1----:R-:W3:Y:S04]  /*45130*/  LDL.LU.64 R186, [R1+0x278] ;  /* 0x0002780001ba7983 */ /* 0x002ee80000300a00 */
[----:B------:R-:W-:Y:S04]  /*45140*/  STL [R1+0x4010], R12 ;  /* 0x0040100c01007387 */ /* 0x000fe80000100800 */
[----:B------:R-:W-:Y:S04]  /*45150*/  STL [R1+0x4004], R13 ;  /* 0x0040040d01007387 */ /* 0x000fe80000100800 */
[----:B------:R-:W3:Y:S04]  /*45160*/  LDL.LU.64 R148, [R1+0x280] ;  /* 0x0002800001947983 */ /* 0x000ee80000300a00 */
        /* <DEDUP_REMOVED lines=12> */
[----:B----4-:R1:W-:Y:S01]  /*45230*/  STL [R1+0x2c00], R156 ;  /* 0x002c009c01007387 */ /* 0x0103e20000100800 */
[----:B--2---:R-:W-:-:S03]  /*45240*/  IMAD.MOV.U32 R0, RZ, RZ, R157 ;  /* 0x000000ffff007224 */ /* 0x004fc600078e009d */
[----:B-1----:R-:W2:Y:S04]  /*45250*/  LDL.LU.64 R156, [R1+0x338] ;  /* 0x00033800019c7983 */ /* 0x002ea80000300a00 */
[----:B------:R1:W-:Y:S04]  /*45260*/  STL [R1+0x2bfc], R0 ;  /* 0x002bfc0001007387 */ /* 0x0003e80000100800 */
[----:B------:R4:W-:Y:S01]  /*45270*/  STL [R1+0x2c08], R2 ;  /* 0x002c080201007387 */ /* 0x0009e20000100800 */
        /* <DEDUP_REMOVED lines=11> */
[----:B---3--:R3:W-:Y:S01]  /*45330*/  STL [R1+0x2c20], R184 ;  /* 0x002c20b801007387 */ /* 0x0087e20000100800 */
[----:B-1----:R-:W-:-:S03]  /*45340*/  IMAD.MOV.U32 R0, RZ, RZ, R185 ;  /* 0x000000ffff007224 */ /* 0x002fc600078e00b9 */
[----:B---3--:R-:W3:Y:S04]  /*45350*/  LDL.LU.64 R184, [R1+0x1f38] ;  /* 0x001f380001b87983 */ /* 0x008ee80000300a00 */
[----:B------:R1:W-:Y:S04]  /*45360*/  STL [R1+0x2c1c], R0 ;  /* 0x002c1c0001007387 */ /* 0x0003e80000100800 */
[----:B------:R1:W-:Y:S02]  /*45370*/  STL [R1+0x2c28], R186 ;  /* 0x002c28ba01007387 */ /* 0x0003e40000100800 */
[----:B-1----:R-:W-:-:S02]  /*45380*/  IMAD.MOV.U32 R0, RZ, RZ, R187 ;  /* 0x000000ffff007224 */ /* 0x002fc400078e00bb */
[----:B------:R-:W3:Y:S04]  /*45390*/  LDL.LU.64 R186, [R1+0x1f30] ;  /* 0x001f300001ba7983 */ /* 0x000ee80000300a00 */
[----:B------:R1:W-:Y:S04]  /*453a0*/  STL [R1+0x2c24], R0 ;  /* 0x002c240001007387 */ /* 0x0003e80000100800 */
[----:B------:R1:W-:Y:S02]  /*453b0*/  STL [R1+0x2c30], R148 ;  /* 0x002c309401007387 */ /* 0x0003e40000100800 */
[----:B-1----:R-:W-:-:S02]  /*453c0*/  MOV R0, R149 ;  /* 0x0000009500007202 */ /* 0x002fc40000000f00 */
[----:B------:R-:W3:Y:S04]  /*453d0*/  LDL.LU.64 R148, [R1+0x23f0] ;  /* 0x0023f00001947983 */ /* 0x000ee80000300a00 */
[----:B------:R1:W-:Y:S04]  /*453e0*/  STL [R1+0x2c2c], R0 ;  /* 0x002c2c0001007387 */ /* 0x0003e80000100800 */
[----:B------:R1:W-:Y:S02]  /*453f0*/  STL [R1+0x2c38], R144 ;  /* 0x002c389001007387 */ /* 0x0003e40000100800 */
[----:B-1----:R-:W-:-:S02]  /*45400*/  IMAD.MOV.U32 R0, RZ, RZ, R145 ;  /* 0x000000ffff007224 */ /* 0x002fc400078e0091 */
        /* <DEDUP_REMOVED lines=14> */
[----:B--2---:R2:W-:Y:S01]  /*454f0*/  STL [R1+0x2c58], R156 ;  /* 0x002c589c01007387 */ /* 0x0045e20000100800 */
[----:B-1----:R-:W-:-:S03]  /*45500*/  IMAD.MOV.U32 R0, RZ, RZ, R157 ;  /* 0x000000ffff007224 */ /* 0x002fc600078e009d */
[----:B--2---:R-:W2:Y:S04]  /*45510*/  LDL.LU.64 R156, [R1+0x1f08] ;  /* 0x001f0800019c7983 */ /* 0x004ea80000300a00 */
        /* <DEDUP_REMOVED lines=41> */
[----:B--2---:R2:W-:Y:S01]  /*457b0*/  STL [R1+0x2cb0], R156 ;  /* 0x002cb09c01007387 */ /* 0x0045e20000100800 */
[----:B-1----:R-:W-:-:S03]  /*457c0*/  MOV R0, R157 ;  /* 0x0000009d00007202 */ /* 0x002fc60000000f00 */
        /* <DEDUP_REMOVED lines=14> */
[----:B---3--:R3:W-:Y:S01]  /*458b0*/  STL [R1+0x2cd0], R184 ;  /* 0x002cd0b801007387 */ /* 0x0087e20000100800 */
[----:B-1----:R-:W-:-:S03]  /*458c0*/  MOV R0, R185 ;  /* 0x000000b900007202 */ /* 0x002fc60000000f00 */
        /* <DEDUP_REMOVED lines=27> */
[----:B-1----:R-:W-:-:S03]  /*45a80*/  IMAD.MOV.U32 R0, RZ, RZ, R157 ;  /* 0x000000ffff007224 */ /* 0x002fc600078e009d */
[----:B--2---:R-:W2:Y:S04]  /*45a90*/  LDL.LU.64 R156, [R1+0x1e70] ;  /* 0x001e7000019c7983 */ /* 0x004ea80000300a00 */
        /* <DEDUP_REMOVED lines=2049> */
[----:B------:R-:W-:Y:S04]  /*4dab0*/  STL [R1+0x3d10], R144 ;  /* 0x003d109001007387 */ /* 0x000fe80000100800 */
[----:B------:R-:W3:Y:S01]  /*4dac0*/  LDL.LU.64 R178, [R1+0x2760] ;  /* 0x0027600001b27983 */ /* 0x000ee20000300a00 */
[----:B-1----:R-:W-:-:S05]  /*4dad0*/  MOV R0, R145 ;  /* 0x0000009100007202 */ /* 0x002fca0000000f00 */
[----:B------:R1:W-:Y:S04]  /*4dae0*/  STL [R1+0x3d0c], R0 ;  /* 0x003d0c0001007387 */ /* 0x0003e80000100800 */
[----:B------:R1:W-:Y:S02]  /*4daf0*/  STL [R1+0x3d18], R150 ;  /* 0x003d189601007387 */ /* 0x0003e40000100800 */
[----:B-1----:R-:W-:Y:S02]  /*4db00*/  IMAD.MOV.U32 R0, RZ, RZ, R151 ;  /* 0x000000ffff007224 */ /* 0x002fe400078e0097 */
        /* <DEDUP_REMOVED lines=10> */
[----:B--2---:R2:W-:Y:S04]  /*4dbb0*/  STL [R1+0x3d30], R156 ;  /* 0x003d309c01007387 */ /* 0x0045e80000100800 */
[----:B------:R-:W3:Y:S01]  /*4dbc0*/  LDL.LU.64 R144, [R1+0x3d88] ;  /* 0x003d880001907983 */ /* 0x000ee20000300a00 */
[----:B-1----:R-:W-:-:S03]  /*4dbd0*/  MOV R0, R157 ;  /* 0x0000009d00007202 */ /* 0x002fc60000000f00 */
[----:B----4-:R-:W-:Y:S04]  /*4dbe0*/  STL [R1+0x3d38], R2 ;  /* 0x003d380201007387 */ /* 0x010fe80000100800 */
[----:B------:R1:W-:Y:S04]  /*4dbf0*/  STL [R1+0x3d2c], R0 ;  /* 0x003d2c0001007387 */ /* 0x0003e80000100800 */
[----:B--2---:R-:W2:Y:S01]  /*4dc00*/  LDL.LU.64 R156, [R1+0x2780] ;  /* 0x00278000019c7983 */ /* 0x004ea20000300a00 */
        /* <DEDUP_REMOVED lines=9> */
[----:B---3--:R-:W-:Y:S04]  /*4dca0*/  STL [R1+0x3d50], R184 ;  /* 0x003d50b801007387 */ /* 0x008fe80000100800 */
[----:B------:R1:W-:Y:S04]  /*4dcb0*/  STL [R1+0x3d44], R0 ;  /* 0x003d440001007387 */ /* 0x0003e80000100800 */
[----:B------:R-:W3:Y:S01]  /*4dcc0*/  LDL.LU.64 R146, [R1+0x27a0] ;  /* 0x0027a00001927983 */ /* 0x000ee20000300a00 */
[----:B-1----:R-:W-:-:S03]  /*4dcd0*/  MOV R0, R185 ;  /* 0x000000b900007202 */ /* 0x002fc60000000f00 */
[----:B------:R-:W-:Y:S04]  /*4dce0*/  STL [R1+0x3d58], R186 ;  /* 0x003d58ba01007387 */ /* 0x000fe80000100800 */
[----:B------:R1:W-:Y:S04]  /*4dcf0*/  STL [R1+0x3d4c], R0 ;  /* 0x003d4c0001007387 */ /* 0x0003e80000100800 */
[----:B------:R-:W3:Y:S01]  /*4dd00*/  LDL.LU.64 R184, [R1+0x27a8] ;  /* 0x0027a80001b87983 */ /* 0x000ee20000300a00 */
[----:B-1----:R-:W-:-:S03]  /*4dd10*/  IMAD.MOV.U32 R0, RZ, RZ, R187 ;  /* 0x000000ffff007224 */ /* 0x002fc600078e00bb */
        /* <DEDUP_REMOVED lines=9> */
[----:B------:R1:W-:Y:S02]  /*4ddb0*/  STL [R1+0x3d64], R0 ;  /* 0x003d640001007387 */ /* 0x0003e40000100800 */
[----:B-1----:R-:W-:Y:S02]  /*4ddc0*/  MOV R0, R151 ;  /* 0x0000009700007202 */ /* 0x002fe40000000f00 */
        /* <DEDUP_REMOVED lines=8> */
[----:B------:R-:W-:Y:S04]  /*4de50*/  STL [R1+0x3d88], R144 ;  /* 0x003d889001007387 */ /* 0x000fe80000100800 */
[----:B------:R1:W-:Y:S04]  /*4de60*/  STL [R1+0x3d7c], R0 ;  /* 0x003d7c0001007387 */ /* 0x0003e80000100800 */
[----:B------:R-:W3:Y:S01]  /*4de70*/  LDL.LU.64 R154, [R1+0x27c8] ;  /* 0x0027c800019a7983 */ /* 0x000ee20000300a00 */
[----:B-1----:R-:W-:-:S03]  /*4de80*/  IMAD.MOV.U32 R0, RZ, RZ, R145 ;  /* 0x000000ffff007224 */ /* 0x002fc600078e0091 */
[----:B--2---:R-:W-:Y:S04]  /*4de90*/  STL [R1+0x3d90], R156 ;  /* 0x003d909c01007387 */ /* 0x004fe80000100800 */
[----:B------:R1:W-:Y:S04]  /*4dea0*/  STL [R1+0x3d84], R0 ;  /* 0x003d840001007387 */ /* 0x0003e80000100800 */
[----:B------:R-:W2:Y:S01]  /*4deb0*/  LDL.LU.64 R142, [R1+0x27d0] ;  /* 0x0027d000018e7983 */ /* 0x000ea20000300a00 */
[----:B-1----:R-:W-:-:S05]  /*4dec0*/  MOV R0, R157 ;  /* 0x0000009d00007202 */ /* 0x002fca0000000f00 */
[----:B------:R1:W-:Y:S04]  /*4ded0*/  STL [R1+0x3d8c], R0 ;  /* 0x003d8c0001007387 */ /* 0x0003e80000100800 */
[----:B----4-:R4:W-:Y:S01]  /*4dee0*/  STL [R1+0x3d98], R2 ;  /* 0x003d980201007387 */ /* 0x0109e20000100800 */
[----:B-1----:R-:W-:-:S03]  /*4def0*/  IMAD.MOV.U32 R0, RZ, RZ, R3 ;  /* 0x000000ffff007224 */ /* 0x002fc600078e0003 */
[----:B----4-:R-:W4:Y:S04]  /*4df00*/  LDL.LU.64 R2, [R1+0x27d8] ;  /* 0x0027d80001027983 */ /* 0x010f280000300a00 */
[----:B------:R1:W-:Y:S04]  /*4df10*/  STL [R1+0x3d94], R0 ;  /* 0x003d940001007387 */ /* 0x0003e80000100800 */
[----:B------:R3:W-:Y:S04]  /*4df20*/  STL [R1+0x3da0], R158 ;  /* 0x003da09e01007387 */ /* 0x0007e80000100800 */
[----:B------:R-:W4:Y:S01]  /*4df30*/  LDL.LU.64 R156, [R1+0xc60] ;  /* 0x000c6000019c7983 */ /* 0x000f220000300a00 */
[----:B-1----:R-:W-:-:S05]  /*4df40*/  IMAD.MOV.U32 R0, RZ, RZ, R159 ;  /* 0x000000ffff007224 */ /* 0x002fca00078e009f */
[----:B------:R1:W-:Y:S04]  /*4df50*/  STL [R1+0x3d9c], R0 ;  /* 0x003d9c0001007387 */ /* 0x0003e80000100800 */
[----:B---3--:R-:W-:Y:S04]  /*4df60*/  STL [R1+0x3da8], R146 ;  /* 0x003da89201007387 */ /* 0x008fe80000100800 */
[----:B------:R-:W3:Y:S01]  /*4df70*/  LDL.LU.64 R158, [R1+0x27e0] ;  /* 0x0027e000019e7983 */ /* 0x000ee20000300a00 */
[----:B-1----:R-:W-:-:S03]  /*4df80*/  IMAD.MOV.U32 R0, RZ, RZ, R147 ;  /* 0x000000ffff007224 */ /* 0x002fc600078e0093 */
[----:B------:R-:W-:Y:S04]  /*4df90*/  STL [R1+0x3db0], R184 ;  /* 0x003db0b801007387 */ /* 0x000fe80000100800 */
        /* <DEDUP_REMOVED lines=9> */
[----:B------:R-:W3:Y:S04]  /*4e030*/  LDL.LU.64 R186, [R1+0x27f8] ;  /* 0x0027f80001ba7983 */ /* 0x000ee80000300a00 */
[----:B------:R-:W3:Y:S01]  /*4e040*/  LDL.LU.64 R178, [R1+0x2800] ;  /* 0x0028000001b27983 */ /* 0x000ee20000300a00 */
[----:B-1----:R-:W-:-:S05]  /*4e050*/  IMAD.MOV.U32 R0, RZ, RZ, R149 ;  /* 0x000000ffff007224 */ /* 0x002fca00078e0095 */
[----:B------:R1:W-:Y:S04]  /*4e060*/  STL [R1+0x3dbc], R0 ;  /* 0x003dbc0001007387 */ /* 0x0003e80000100800 */
[----:B------:R-:W-:Y:S01]  /*4e070*/  STL [R1+0x3dc8], R150 ;  /* 0x003dc89601007387 */ /* 0x000fe20000100800 */
[----:B-1----:R-:W-:-:S03]  /*4e080*/  IMAD.MOV.U32 R0, RZ, RZ, R151 ;  /* 0x000000ffff007224 */ /* 0x002fc600078e0097 */
[----:B------:R-:W3:Y:S04]  /*4e090*/  LDL.LU.64 R144, [R1+0x2808] ;  /* 0x0028080001907983 */ /* 0x000ee80000300a00 */
[----:B------:R1:W-:Y:S04]  /*4e0a0*/  STL [R1+0x3dc4], R0 ;  /* 0x003dc40001007387 */ /* 0x0003e80000100800 */
[----:B------:R-:W-:Y:S04]  /*4e0b0*/  STL [R1+0x3dd0], R152 ;  /* 0x003dd09801007387 */ /* 0x000fe80000100800 */
[----:B------:R-:W3:Y:S01]  /*4e0c0*/  LDL.LU.64 R146, [R1+0x2810] ;  /* 0x0028100001927983 */ /* 0x000ee20000300a00 */
[----:B-1----:R-:W-:-:S03]  /*4e0d0*/  MOV R0, R153 ;  /* 0x0000009900007202 */ /* 0x002fc60000000f00 */
[----:B------:R-:W3:Y:S04]  /*4e0e0*/  LDL.LU.64 R148, [R1+0x2818] ;  /* 0x0028180001947983 */ /* 0x000ee80000300a00 */
[----:B------:R1:W-:Y:S04]  /*4e0f0*/  STL [R1+0x3dcc], R0 ;  /* 0x003dcc0001007387 */ /* 0x0003e80000100800 */
[----:B------:R2:W-:Y:S04]  /*4e100*/  STL [R1+0x3dd8], R154 ;  /* 0x003dd89a01007387 */ /* 0x0005e80000100800 */
[----:B------:R-:W3:Y:S01]  /*4e110*/  LDL.LU.64 R150, [R1+0x2820] ;  /* 0x0028200001967983 */ /* 0x000ee20000300a00 */
[----:B-1----:R-:W-:-:S03]  /*4e120*/  IMAD.MOV.U32 R0, RZ, RZ, R155 ;  /* 0x000000ffff007224 */ /* 0x002fc600078e009b */
[----:B------:R-:W3:Y:S04]  /*4e130*/  LDL.LU.64 R152, [R1+0x2828] ;  /* 0x0028280001987983 */ /* 0x000ee80000300a00 */
[----:B------:R1:W-:Y:S04]  /*4e140*/  STL [R1+0x3dd4], R0 ;  /* 0x003dd40001007387 */ /* 0x0003e80000100800 */
[----:B--2---:R-:W-:Y:S04]  /*4e150*/  STL [R1+0x3de0], R142 ;  /* 0x003de08e01007387 */ /* 0x004fe80000100800 */
[----:B------:R-:W2:Y:S01]  /*4e160*/  LDL.LU.64 R154, [R1+0x3e48] ;  /* 0x003e4800019a7983 */ /* 0x000ea20000300a00 */
[----:B-1----:R-:W-:-:S03]  /*4e170*/  IMAD.MOV.U32 R0, RZ, RZ, R143 ;  /* 0x000000ffff007224 */ /* 0x002fc600078e008f */
[----:B----4-:R-:W-:Y:S04]  /*4e180*/  STL [R1+0x3de8], R2 ;  /* 0x003de80201007387 */ /* 0x010fe80000100800 */
[----:B------:R1:W-:Y:S02]  /*4e190*/  STL [R1+0x3ddc], R0 ;  /* 0x003ddc0001007387 */ /* 0x0003e40000100800 */
[----:B-1----:R-:W-:Y:S02]  /*4e1a0*/  IMAD.MOV.U32 R0, RZ, RZ, R3 ;  /* 0x000000ffff007224 */ /* 0x002fe400078e0003 */
[----:B------:R-:W4:Y:S04]  /*4e1b0*/  LDL.LU.64 R2, [R1+0x2830] ;  /* 0x0028300001027983 */ /* 0x000f280000300a00 */
[----:B------:R1:W-:Y:S04]  /*4e1c0*/  STL [R1+0x3de4], R0 ;  /* 0x003de40001007387 */ /* 0x0003e80000100800 */
[----:B------:R3:W-:Y:S01]  /*4e1d0*/  STL [R1+0x3df0], R156 ;  /* 0x003df09c01007387 */ /* 0x0007e20000100800 */
[----:B-1----:R-:W-:-:S03]  /*4e1e0*/  MOV R0, R157 ;  /* 0x0000009d00007202 */ /* 0x002fc60000000f00 */
[----:B---3--:R-:W-:Y:S04]  /*4e1f0*/  STL [R1+0x3df8], R158 ;  /* 0x003df89e01007387 */ /* 0x008fe80000100800 */
        /* <DEDUP_REMOVED lines=9> */
[----:B-1----:R-:W-:Y:S02]  /*4e290*/  IMAD.MOV.U32 R0, RZ, RZ, R185 ;  /* 0x000000ffff007224 */ /* 0x002fe400078e00b9 */
[----:B------:R-:W3:Y:S04]  /*4e2a0*/  LDL.LU.64 R184, [R1+0x2848] ;  /* 0x0028480001b87983 */ /* 0x000ee80000300a00 */
[----:B------:R1:W-:Y:S04]  /*4e2b0*/  STL [R1+0x3e04], R0 ;  /* 0x003e040001007387 */ /* 0x0003e80000100800 */
[----:B------:R1:W-:Y:S02]  /*4e2c0*/  STL [R1+0x3e10], R186 ;  /* 0x003e10ba01007387 */ /* 0x0003e40000100800 */
[----:B-1----:R-:W-:-:S02]  /*4e2d0*/  MOV R0, R187 ;  /* 0x000000bb00007202 */ /* 0x002fc40000000f00 */
[----:B------:R-:W-:Y:S04]  /*4e2e0*/  STL [R1+0x3e18], R178 ;  /* 0x003e18b201007387 */ /* 0x000fe80000100800 */
[----:B------:R1:W-:Y:S04]  /*4e2f0*/  STL [R1+0x3e0c], R0 ;  /* 0x003e0c0001007387 */ /* 0x0003e80000100800 */
[----:B------:R-:W3:Y:S01]  /*4e300*/  LDL.LU.64 R186, [R1+0x3e70] ;  /* 0x003e700001ba7983 */ /* 0x000ee20000300a00 */
[----:B-1----:R-:W-:-:S03]  /*4e310*/  IMAD.MOV.U32 R0, RZ, RZ, R179 ;  /* 0x000000ffff007224 */ /* 0x002fc600078e00b3 */
[----:B------:R-:W-:Y:S04]  /*4e320*/  STL [R1+0x3e20], R144 ;  /* 0x003e209001007387 */ /* 0x000fe80000100800 */
[----:B------:R1:W-:Y:S02]  /*4e330*/  STL [R1+0x3e14], R0 ;  /* 0x003e140001007387 */ /* 0x0003e40000100800 */
[----:B-1----:R-:W-:Y:S02]  /*4e340*/  IMAD.MOV.U32 R0, RZ, RZ, R145 ;  /* 0x000000ffff007224 */ /* 0x002fe400078e0091 */
[----:B------:R-:W-:Y:S04]  /*4e350*/  STL [R1+0x3e28], R146 ;  /* 0x003e289201007387 */ /* 0x000fe80000100800 */
[----:B------:R1:W-:Y:S04]  /*4e360*/  STL [R1+0x3e1c], R0 ;  /* 0x003e1c0001007387 */ /* 0x0003e80000100800 */
[----:B------:R-:W-:Y:S01]  /*4e370*/  STL [R1+0x3e30], R148 ;  /* 0x003e309401007387 */ /* 0x000fe20000100800 */
[----:B-1----:R-:W-:-:S05]  /*4e380*/  IMAD.MOV.U32 R0, RZ, RZ, R147 ;  /* 0x000000ffff007224 */ /* 0x002fca00078e0093 */
[----:B------:R1:W-:Y:S02]  /*4e390*/  STL [R1+0x3e24], R0 ;  /* 0x003e240001007387 */ /* 0x0003e40000100800 */
[----:B-1----:R-:W-:Y:S02]  /*4e3a0*/  MOV R0, R149 ;  /* 0x0000009500007202 */ /* 0x002fe40000000f00 */
[----:B------:R-:W-:Y:S04]  /*4e3b0*/  STL [R1+0x3e38], R150 ;  /* 0x003e389601007387 */ /* 0x000fe80000100800 */
[----:B------:R1:W-:Y:S04]  /*4e3c0*/  STL [R1+0x3e2c], R0 ;  /* 0x003e2c0001007387 */ /* 0x0003e80000100800 */
[----:B------:R-:W-:Y:S01]  /*4e3d0*/  STL [R1+0x3e40], R152 ;  /* 0x003e409801007387 */ /* 0x000fe20000100800 */
[----:B-1----:R-:W-:-:S05]  /*4e3e0*/  IMAD.MOV.U32 R0, RZ, RZ, R151 ;  /* 0x000000ffff007224 */ /* 0x002fca00078e0097 */
[----:B------:R1:W-:Y:S04]  /*4e3f0*/  STL [R1+0x3e34], R0 ;  /* 0x003e340001007387 */ /* 0x0003e80000100800 */
[----:B--2---:R-:W-:Y:S01]  /*4e400*/  STL [R1+0x3e48], R154 ;  /* 0x003e489a01007387 */ /* 0x004fe20000100800 */
[----:B-1----:R-:W-:-:S05]  /*4e410*/  IMAD.MOV.U32 R0, RZ, RZ, R153 ;  /* 0x000000ffff007224 */ /* 0x002fca00078e0099 */
[----:B------:R1:W-:Y:S04]  /*4e420*/  STL [R1+0x3e3c], R0 ;  /* 0x003e3c0001007387 */ /* 0x0003e80000100800 */
[----:B------:R-:W2:Y:S04]  /*4e430*/  LDL.LU.64 R178, [R1+0xa50] ;  /* 0x000a500001b27983 */ /* 0x000ea80000300a00 */
[----:B------:R-:W2:Y:S01]  /*4e440*/  LDL.LU.64 R144, [R1+0xc70] ;  /* 0x000c700001907983 */ /* 0x000ea20000300a00 */
[----:B-1----:R-:W-:-:S05]  /*4e450*/  IMAD.MOV.U32 R0, RZ, RZ, R155 ;  /* 0x000000ffff007224 */ /* 0x002fca00078e009b */
[----:B------:R1:W-:Y:S04]  /*4e460*/  STL [R1+0x3e44], R0 ;  /* 0x003e440001007387 */ /* 0x0003e80000100800 */
[----:B----4-:R4:W-:Y:S04]  /*4e470*/  STL [R1+0x3e50], R2 ;  /* 0x003e500201007387 */ /* 0x0109e80000100800 */
[----:B------:R-:W2:Y:S01]  /*4e480*/  LDL.LU.64 R146, [R1+0xc78] ;  /* 0x000c780001927983 */ /* 0x000ea20000300a00 */
[----:B-1----:R-:W-:-:S03]  /*4e490*/  MOV R0, R3 ;  /* 0x0000000300007202 */ /* 0x002fc60000000f00 */
[----:B----4-:R-:W4:Y:S04]  /*4e4a0*/  LDL.LU.64 R2, [R1+0x3eb0] ;  /* 0x003eb00001027983 */ /* 0x010f280000300a00 */
[----:B------:R1:W-:Y:S04]  /*4e4b0*/  STL [R1+0x3e4c], R0 ;  /* 0x003e4c0001007387 */ /* 0x0003e80000100800 */
[----:B---3--:R-:W-:Y:S04]  /*4e4c0*/  STL [R1+0x3e58], R156 ;  /* 0x003e589c01007387 */ /* 0x008fe80000100800 */
        /* <DEDUP_REMOVED lines=8> */
[----:B------:R-:W-:Y:S04]  /*4e550*/  STL [R1+0x3e68], R184 ;  /* 0x003e68b801007387 */ /* 0x000fe80000100800 */
[----:B------:R-:W3:Y:S01]  /*4e560*/  LDL.LU.64 R154, [R1+0xca8] ;  /* 0x000ca800019a7983 */ /* 0x000ee20000300a00 */
[----:B-1----:R-:W-:-:S03]  /*4e570*/  IMAD.MOV.U32 R0, RZ, RZ, R185 ;  /* 0x000000ffff007224 */ /* 0x002fc600078e00b9 */
[----:B------:R-:W3:Y:S04]  /*4e580*/  LDL.LU.64 R156, [R1+0xcb0] ;  /* 0x000cb000019c7983 */ /* 0x000ee80000300a00 */
[----:B------:R1:W-:Y:S04]  /*4e590*/  STL [R1+0x3e64], R0 ;  /* 0x003e640001007387 */ /* 0x0003e80000100800 */
[----:B------:R1:W-:Y:S02]  /*4e5a0*/  STL [R1+0x3e70], R186 ;  /* 0x003e70ba01007387 */ /* 0x0003e40000100800 */
[----:B-1----:R-:W-:-:S02]  /*4e5b0*/  MOV R0, R187 ;  /* 0x000000bb00007202 */ /* 0x002fc40000000f00 */
[----:B------:R-:W3:Y:S04]  /*4e5c0*/  LDL.LU.64 R158, [R1+0xcb8] ;  /* 0x000cb800019e7983 */ /* 0x000ee80000300a00 */
[----:B------:R-:W3:Y:S04]  /*4e5d0*/  LDL.LU.64 R184, [R1+0xcc8] ;  /* 0x000cc80001b87983 */ /* 0x000ee80000300a00 */
[----:B------:R2:W-:Y:S04]  /*4e5e0*/  STL [R1+0x3e6c], R0 ;  /* 0x003e6c0001007387 */ /* 0x0005e80000100800 */
[----:B------:R-:W-:Y:S04]  /*4e5f0*/  STL [R1+0x3e78], R50 ;  /* 0x003e783201007387 */ /* 0x000fe80000100800 */
[----:B------:R-:W3:Y:S04]  /*4e600*/  LDL.LU.64 R186, [R1+0x3ef0] ;  /* 0x003ef00001ba7983 */ /* 0x000ee80000300a00 */
[----:B------:R-:W-:Y:S04]  /*4e610*/  STL [R1+0x3e74], R51 ;  /* 0x003e743301007387 */ /* 0x000fe80000100800 */
[----:B------:R-:W-:Y:S04]  /*4e620*/  STL [R1+0x3e80], R54 ;  /* 0x003e803601007387 */ /* 0x000fe80000100800 */
[----:B------:R-:W-:Y:S04]  /*4e630*/  STL [R1+0x3e7c], R55 ;  /* 0x003e7c3701007387 */ /* 0x000fe80000100800 */
[----:B------:R-:W-:Y:S04]  /*4e640*/  STL [R1+0x3e88], R60 ;  /* 0x003e883c01007387 */ /* 0x000fe80000100800 */
[----:B------:R-:W-:Y:S04]  /*4e650*/  STL [R1+0x3e84], R61 ;  /* 0x003e843d01007387 */ /* 0x000fe80000100800 */
[----:B------:R-:W-:Y:S04]  /*4e660*/  STL [R1+0x3e90], R64 ;  /* 0x003e904001007387 */ /* 0x000fe80000100800 */
[----:B------:R-:W-:Y:S01]  /*4e670*/  STL [R1+0x3e8c], R65 ;  /* 0x003e8c4101007387 */ /* 0x000fe20000100800 */
[----:B--2---:R-:W-:-:S03]  /*4e680*/  IMAD.MOV.U32 R0, RZ, RZ, R179 ;  /* 0x000000ffff007224 */ /* 0x004fc600078e00b3 */
[----:B------:R-:W-:Y:S04]  /*4e690*/  STL [R1+0x3e98], R178 ;  /* 0x003e98b201007387 */ /* 0x000fe80000100800 */
[----:B------:R-:W-:Y:S04]  /*4e6a0*/  STL [R1+0x3ea0], R144 ;  /* 0x003ea09001007387 */ /* 0x000fe80000100800 */
[----:B------:R1:W-:Y:S02]  /*4e6b0*/  STL [R1+0x3e94], R0 ;  /* 0x003e940001007387 */ /* 0x0003e40000100800 */
[----:B-1----:R-:W-:-:S02]  /*4e6c0*/  IMAD.MOV.U32 R0, RZ, RZ, R145 ;  /* 0x000000ffff007224 */ /* 0x002fc400078e0091 */
[----:B------:R-:W-:Y:S04]  /*4e6d0*/  STL [R1+0x3ea8], R146 ;  /* 0x003ea89201007387 */ /* 0x000fe80000100800 */
[----:B------:R1:W-:Y:S04]  /*4e6e0*/  STL [R1+0x3e9c], R0 ;  /* 0x003e9c0001007387 */ /* 0x0003e80000100800 */
[----:B----4-:R-:W-:Y:S01]  /*4e6f0*/  STL [R1+0x3eb0], R2 ;  /* 0x003eb00201007387 */ /* 0x010fe20000100800 */
[----:B-1----:R-:W-:-:S05]  /*4e700*/  IMAD.MOV.U32 R0, RZ, RZ, R147 ;  /* 0x000000ffff007224 */ /* 0x002fca00078e0093 */
[----:B------:R1:W-:Y:S02]  /*4e710*/  STL [R1+0x3ea4], R0 ;  /* 0x003ea40001007387 */ /* 0x0003e40000100800 */
[----:B-1----:R-:W-:Y:S02]  /*4e720*/  MOV R0, R3 ;  /* 0x0000000300007202 */ /* 0x002fe40000000f00 */
[----:B---3--:R-:W-:Y:S04]  /*4e730*/  STL [R1+0x3eb8], R148 ;  /* 0x003eb89401007387 */ /* 0x008fe80000100800 */
[----:B------:R1:W-:Y:S04]  /*4e740*/  STL [R1+0x3eac], R0 ;  /* 0x003eac0001007387 */ /* 0x0003e80000100800 */
[----:B------:R-:W2:Y:S01]  /*4e750*/  LDL.LU.64 R2, [R1+0x3f30] ;  /* 0x003f300001027983 */ /* 0x000ea20000300a00 */
[----:B-1----:R-:W-:-:S03]  /*4e760*/  IMAD.MOV.U32 R0, RZ, RZ, R149 ;  /* 0x000000ffff007224 */ /* 0x002fc600078e0095 */
        /* <DEDUP_REMOVED lines=23> */
[----:B------:R-:W3:Y:S04]  /*4e8e0*/  LDL.LU.64 R186, [R1+0x3f70] ;  /* 0x003f700001ba7983 */ /* 0x000ee80000300a00 */
        /* <DEDUP_REMOVED lines=13> */
[----:B--2---:R2:W-:Y:S01]  /*4e9c0*/  STL [R1+0x3f30], R2 ;  /* 0x003f300201007387 */ /* 0x0045e20000100800 */
[----:B-1----:R-:W-:-:S03]  /*4e9d0*/  IMAD.MOV.U32 R0, RZ, RZ, R3 ;  /* 0x000000ffff007224 */ /* 0x002fc600078e0003 */
[----:B--2---:R-:W2:Y:S04]  /*4e9e0*/  LDL.LU.64 R2, [R1+0x3fb0] ;  /* 0x003fb00001027983 */ /* 0x004ea80000300a00 */
        /* <DEDUP_REMOVED lines=12> */
[----:B------:R-:W1:Y:S03]  /*4eab0*/  S2R R252, SR_TID.X ;  /* 0x0000000000fc7919 */ /* 0x000e660000002100 */
[----:B------:R-:W-:Y:S04]  /*4eac0*/  STL [R1+0x3f5c], R67 ;  /* 0x003f5c4301007387 */ /* 0x000fe80000100800 */
[----:B------:R-:W-:Y:S04]  /*4ead0*/  STL [R1+0x3f68], R72 ;  /* 0x003f684801007387 */ /* 0x000fe80000100800 */
[----:B------:R-:W-:Y:S01]  /*4eae0*/  STL [R1+0x3f64], R73 ;  /* 0x003f644901007387 */ /* 0x000fe20000100800 */
[----:B-1----:R-:W-:Y:S01]  /*4eaf0*/  LOP3.LUT R4, R252, 0x3, RZ, 0xc0, !PT ;  /* 0x00000003fc047812 */ /* 0x002fe200078ec0ff */
[----:B---3--:R-:W-:-:S02]  /*4eb00*/  IMAD.MOV.U32 R0, RZ, RZ, R187 ;  /* 0x000000ffff007224 */ /* 0x008fc400078e00bb */
[----:B------:R-:W-:Y:S04]  /*4eb10*/  STL [R1+0x3f70], R186 ;  /* 0x003f70ba01007387 */ /* 0x000fe80000100800 */
[----:B------:R-:W-:Y:S04]  /*4eb20*/  STL [R1+0x3f78], R74 ;  /* 0x003f784a01007387 */ /* 0x000fe80000100800 */
        /* <DEDUP_REMOVED lines=23> */
[----:B------:R-:W-:Y:S01]  /*4eca0*/  STL [R1+0x3fd0], R98 ;  /* 0x003fd06201007387 */ /* 0x000fe20000100800 */
[----:B-1----:R-:W-:-:S03]  /*4ecb0*/  LOP3.LUT R0, R252, 0x1c, RZ, 0xc0, !PT ;  /* 0x0000001cfc007812 */ /* 0x002fc600078ec0ff */
[----:B------:R-:W-:Y:S04]  /*4ecc0*/  STL [R1+0x3fcc], R99 ;  /* 0x003fcc6301007387 */ /* 0x000fe80000100800 */
[----:B------:R-:W-:Y:S04]  /*4ecd0*/  STL [R1+0x3fd8], R100 ;  /* 0x003fd86401007387 */ /* 0x000fe80000100800 */
[----:B------:R-:W-:Y:S04]  /*4ece0*/  STL [R1+0x3fd4], R101 ;  /* 0x003fd46501007387 */ /* 0x000fe80000100800 */
[----:B------:R-:W-:Y:S04]  /*4ecf0*/  STL [R1+0x3fe0], R102 ;  /* 0x003fe06601007387 */ /* 0x000fe80000100800 */
[----:B------:R-:W-:Y:S01]  /*4ed00*/  STL [R1+0x3fdc], R103 ;  /* 0x003fdc6701007387 */ /* 0x000fe20000100800 */
[----:B------:R-:W-:-:S03]  /*4ed10*/  IMAD R0, R4, 0x420, R0 ;  /* 0x0000042004007824 */ /* 0x000fc600078e0200 */
[----:B------:R-:W-:Y:S04]  /*4ed20*/  STL [R1+0x3fe8], R104 ;  /* 0x003fe86801007387 */ /* 0x000fe80000100800 */
[----:B------:R-:W-:Y:S04]  /*4ed30*/  STL [R1+0x3fe4], R105 ;  /* 0x003fe46901007387 */ /* 0x000fe80000100800 */
[----:B------:R-:W2:Y:S04]  /*4ed40*/  LDL.LU.64 R6, [R1+0x4998] ;  /* 0x0049980001067983 */ /* 0x000ea80000300a00 */
[----:B------:R-:W3:Y:S04]  /*4ed50*/  LDL.LU.64 R4, [R1+0x4990] ;  /* 0x0049900001047983 */ /* 0x000ee80000300a00 */
[----:B--2---:R1:W-:Y:S04]  /*4ed60*/  STL.64 [R1+0x1b28], R6 ;  /* 0x001b280601007387 */ /* 0x0043e80000100a00 */
[----:B-1----:R-:W2:Y:S04]  /*4ed70*/  LDL.LU.64 R6, [R1+0x4988] ;  /* 0x0049880001067983 */ /* 0x002ea80000300a00 */
[----:B---3--:R1:W-:Y:S04]  /*4ed80*/  STL.64 [R1+0x1b20], R4 ;  /* 0x001b200401007387 */ /* 0x0083e80000100a00 */
[----:B-1----:R-:W3:Y:S04]  /*4ed90*/  LDL.LU.64 R4, [R1+0x5898] ;  /* 0x0058980001047983 */ /* 0x002ee80000300a00 */
        /* <DEDUP_REMOVED lines=136> */
[----:B--2---:R-:W-:Y:S04]  /*4f620*/  STL.64 [R1+0x1830], R6 ;  /* 0x0018300601007387 */ /* 0x004fe80000100a00 */
[----:B------:R-:W-:Y:S04]  /*4f630*/  STL.64 [R1+0x1820], R196 ;  /* 0x001820c401007387 */ /* 0x000fe80000100a00 */
[----:B---3--:R1:W-:Y:S04]  /*4f640*/  STL.64 [R1+0x1828], R4 ;  /* 0x0018280401007387 */ /* 0x0083e80000100a00 */
[----:B------:R-:W-:Y:S04]  /*4f650*/  STL.64 [R1+0x1818], R198 ;  /* 0x001818c601007387 */ /* 0x000fe80000100a00 */
[----:B------:R-:W-:Y:S04]  /*4f660*/  STL.64 [R1+0x1838], R200 ;  /* 0x001838c801007387 */ /* 0x000fe80000100a00 */
[----:B-1----:R-:W2:Y:S04]  /*4f670*/  LDL.LU.64 R4, [R1+0x5960] ;  /* 0x0059600001047983 */ /* 0x002ea80000300a00 */
        /* <DEDUP_REMOVED lines=15> */
[----:B---3--:R-:W-:Y:S04]  /*4f770*/  STL.64 [R1+0x1990], R6 ;  /* 0x0019900601007387 */ /* 0x008fe80000100a00 */
[----:B------:R-:W-:Y:S04]  /*4f780*/  STL.64 [R1+0x1840], R204 ;  /* 0x001840cc01007387 */ /* 0x000fe80000100a00 */
[----:B--2---:R1:W-:Y:S04]  /*4f790*/  STL.64 [R1+0x1848], R4 ;  /* 0x0018480401007387 */ /* 0x0043e80000100a00 */
[----:B------:R-:W-:Y:S04]  /*4f7a0*/  STL.64 [R1+0x1868], R206 ;  /* 0x001868ce01007387 */ /* 0x000fe80000100a00 */
[----:B------:R-:W-:Y:S04]  /*4f7b0*/  STL.64 [R1+0x1860], R208 ;  /* 0x001860d001007387 */ /* 0x000fe80000100a00 */
[----:B------:R-:W-:Y:S04]  /*4f7c0*/  STL.64 [R1+0x1858], R210 ;  /* 0x001858d201007387 */ /* 0x000fe80000100a00 */
[----:B------:R-:W-:Y:S04]  /*4f7d0*/  STL.64 [R1+0x1850], R212 ;  /* 0x001850d401007387 */ /* 0x000fe80000100a00 */
        /* <DEDUP_REMOVED lines=27> */
[----:B-1----:R-:W3:Y:S04]  /*4f990*/  LDL.LU.64 R6, [R1+0x5980] ;  /* 0x0059800001067983 */ /* 0x002ee80000300a00 */
[----:B--2---:R-:W2:Y:S04]  /*4f9a0*/  LDL.LU.64 R4, [R1+0x4898] ;  /* 0x0048980001047983 */ /* 0x004ea80000300a00 */
        /* <DEDUP_REMOVED lines=39> */
[----:B-1----:R-:W2:Y:S04]  /*4fc20*/  LDL.LU.64 R4, [R1+0x5158] ;  /* 0x0051580001047983 */ /* 0x002ea80000300a00 */
[----:B------:R-:W3:Y:S04]  /*4fc30*/  LDL.LU.64 R6, [R1+0x4d48] ;  /* 0x004d480001067983 */ /* 0x000ee80000300a00 */
        /* <DEDUP_REMOVED lines=58> */
[----:B---3--:R1:W-:Y:S04]  /*4ffe0*/  STL.64 [R1+0x2560], R6 ;  /* 0x0025600601007387 */ /* 0x0083e80000100a00 */
[----:B------:R-:W-:Y:S04]  /*4fff0*/  STL.64 [R1+0x2550], R194 ;  /* 0x002550c201007387 */ /* 0x000fe80000100a00 */
[----:B--2---:R2:W-:Y:S04]  /*50000*/  STL.64 [R1+0x2558], R4 ;  /* 0x0025580401007387 */ /* 0x0045e80000100a00 */
        /* <DEDUP_REMOVED lines=928> */
[----:B---3--:R1:W-:Y:S02]  /*53a10*/  STL.64 [R1+0x1c08], R6 ;  /* 0x001c080601007387 */ /* 0x0083e40000100a00 */
[----:B-1----:R-:W-:-:S02]  /*53a20*/  IMAD.MOV.U32 R6, RZ, RZ, R26 ;  /* 0x000000ffff067224 */ /* 0x002fc400078e001a */
[----:B------:R-:W-:Y:S01]  /*53a30*/  IMAD.MOV.U32 R7, RZ, RZ, R27 ;  /* 0x000000ffff077224 */ /* 0x000fe200078e001b */
[----:B--2---:R1:W-:Y:S04]  /*53a40*/  STL.64 [R1+0x1c00], R4 ;  /* 0x001c000401007387 */ /* 0x0043e80000100a00 */
[----:B------:R2:W-:Y:S01]  /*53a50*/  STL.64 [R1+0x1bf8], R6 ;  /* 0x001bf80601007387 */ /* 0x0005e20000100a00 */
[----:B-1----:R-:W-:Y:S01]  /*53a60*/  IMAD.MOV.U32 R4, RZ, RZ, R24 ;  /* 0x000000ffff047224 */ /* 0x002fe200078e0018 */
[----:B------:R-:W-:-:S05]  /*53a70*/  MOV R5, R25 ;  /* 0x0000001900057202 */ /* 0x000fca0000000f00 */
[----:B------:R2:W-:Y:S04]  /*53a80*/  STL.64 [R1+0x2610], R4 ;  /* 0x0026100401007387 */ /* 0x0005e80000100a00 */
        /* <DEDUP_REMOVED lines=959> */
[----:B------:R2:W-:Y:S01]  /*57680*/  STL [R1+0x148c], RZ ;  /* 0x00148cff01007387 */ /* 0x0005e20000100800 */
[C---:B------:R-:W-:Y:S01]  /*57690*/  LOP3.LUT R3, R252.reuse, 0x7, RZ, 0xc0, !PT ;  /* 0x00000007fc037812 */ /* 0x040fe200078ec0ff */
[----:B------:R-:W-:Y:S01]  /*576a0*/  USHF.R.S32.HI UR10, URZ, 0x1f, UR4 ;  /* 0x0000001fff0a7899 */ /* 0x000fe20008011404 */
[----:B------:R-:W-:Y:S01]  /*576b0*/  SHF.L.U32 R2, R252, 0x1, RZ ;  /* 0x00000001fc027819 */ /* 0x000fe200000006ff */
[----:B------:R-:W-:-:S02]  /*576c0*/  USHF.R.S32.HI UR12, URZ, 0x1f, UR7 ;  /* 0x0000001fff0c7899 */ /* 0x000fc40008011407 */
[----:B------:R-:W-:Y:S01]  /*576d0*/  IMAD R3, R3, 0x210, RZ ;  /* 0x0000021003037824 */ /* 0x000fe200078e02ff */
[----:B------:R-:W-:Y:S02]  /*576e0*/  ULEA.HI UR10, UR10, UR4, URZ, 0x7 ;  /* 0x000000040a0a7291 */ /* 0x000fe4000f8f38ff */
[----:B------:R-:W-:Y:S02]  /*576f0*/  USHF.R.S32.HI UR15, URZ, 0x1f, UR9 ;  /* 0x0000001fff0f7899 */ /* 0x000fe40008011409 */
[----:B------:R-:W-:Y:S01]  /*57700*/  USHF.L.U32 UR13, UR7, 0x2, URZ ;  /* 0x00000002070d7899 */ /* 0x000fe200080006ff */
[----:B------:R-:W-:Y:S02]  /*57710*/  CS2R R248, SRZ ;  /* 0x0000000000f87805 */ /* 0x000fe4000001ff00 */
[----:B------:R-:W-:Y:S02]  /*57720*/  LOP3.LUT R3, R3, 0x30, R2, 0x78, !PT ;  /* 0x0000003003037812 */ /* 0x000fe400078e7802 */
[----:B------:R-:W-:Y:S01]  /*57730*/  CS2R R250, SRZ ;  /* 0x0000000000fa7805 */ /* 0x000fe2000001ff00 */
[----:B------:R-:W-:Y:S01]  /*57740*/  USHF.L.U64.HI UR4, UR7, 0x2, UR12 ;  /* 0x0000000207047899 */ /* 0x000fe2000801020c */
        /* <DEDUP_REMOVED lines=29> */
[----:B------:R-:W-:Y:S01]  /*57920*/  CS2R R186, SRZ ;  /* 0x0000000000ba7805 */ /* 0x000fe2000001ff00 */
[----:B------:R-:W-:Y:S02]  /*57930*/  USHF.L.U32 UR14, UR9, 0x2, URZ ;  /* 0x00000002090e7899 */ /* 0x000fe400080006ff */
[----:B------:R-:W-:-:S02]  /*57940*/  USHF.L.U64.HI UR7, UR9, 0x2, UR15 ;  /* 0x0000000209077899 */ /* 0x000fc4000801020f */
[----:B------:R-:W-:Y:S01]  /*57950*/  USHF.R.S32.HI UR9, URZ, 0x7, UR10 ;  /* 0x00000007ff097899 */ /* 0x000fe2000801140a */
[----:B------:R-:W-:Y:S01]  /*57960*/  UMOV UR5, URZ ;  /* 0x000000ff00057c82 */ /* 0x000fe20008000000 */
[----:B------:R-:W-:Y:S01]  /*57970*/  UMOV UR11, 0x1 ;  /* 0x00000001000b7882 */ /* 0x000fe20000000000 */
[----:B--2---:R-:W-:-:S09]  /*57980*/  UMOV UR10, 0xffffffff ;  /* 0xffffffff000a7882 */ /* 0x004fd20000000000 */
.L_x_1:
[----:B------:R-:W2:Y:S01]  /*57990*/  LDL.LU.64 R16, [R1+0x110] ;  /* 0x0001100001107983 */ /* 0x000ea20000300a00 */
[----:B------:R-:W-:-:S04]  /*579a0*/  DEPBAR.LE SB0, 0x2 ;  /* 0x000080800000791a */ /* 0x000fc80000000000 */
[----:B------:R-:W2:Y:S01]  /*579b0*/  LDL.LU.64 R18, [R1+0x118] ;  /* 0x0001180001127983 */ /* 0x000ea20000300a00 */
[----:B------:R-:W-:Y:S01]  /*579c0*/  UIADD3 UR10, UPT, UPT, UR10, 0x1, URZ ;  /* 0x000000010a0a7890 */ /* 0x000fe2000fffe0ff */
[----:B------:R-:W-:Y:S02]  /*579d0*/  LOP3.LUT R44, R0, 0x20, RZ, 0x3c, !PT ;  /* 0x00000020002c7812 */ /* 0x000fe400078e3cff */
[----:B------:R-:W3:Y:S01]  /*579e0*/  LDL.LU.64 R20, [R1+0x120] ;  /* 0x0001200001147983 */ /* 0x000ee20000300a00 */
[----:B------:R-:W-:-:S03]  /*579f0*/  UISETP.GT.AND UP0, UPT, UR10, 0x1, UPT ;  /* 0x000000010a00788c */ /* 0x000fc6000bf04270 */
[----:B------:R-:W3:Y:S01]  /*57a00*/  LDL.LU.64 R22, [R1+0x128] ;  /* 0x0001280001167983 */ /* 0x000ee20000300a00 */
[----:B------:R-:W-:-:S04]  /*57a10*/  USEL UR10, UR10, URZ, !UP0 ;  /* 0x000000ff0a0a7287 */ /* 0x000fc8000c000000 */
[----:B------:R-:W-:Y:S01]  /*57a20*/  ULEA UR15, UR10, UR8, 0x10 ;  /* 0x000000080a0f7291 */ /* 0x000fe2000f8e80ff */
[----:B------:R-:W-:Y:S01]  /*57a30*/  BAR.SYNC.DEFER_BLOCKING 0x0 ;  /* 0x0000000000007b1d */ /* 0x000fe20000010000 */
[----:B------:R-:W-:-:S07]  /*57a40*/  ULEA UR12, UR10, UR8, 0x11 ;  /* 0x000000080a0c7291 */ /* 0x000fce000f8e88ff */
[----:B-----5:R-:W1:Y:S04]  /*57a50*/  LDSM.16.M88.4 R232, [R3+UR15+0x40000] ;  /* 0x0400000f03e8783b */ /* 0x020e680008000200 */
[----:B------:R-:W4:Y:S04]  /*57a60*/  LDSM.16.M88.4 R228, [R3+UR15+0x41000] ;  /* 0x0410000f03e4783b */ /* 0x000f280008000200 */
[----:B------:R-:W-:Y:S04]  /*57a70*/  LDS R12, [R0+UR12] ;  /* 0x0000000c000c7984 */ /* 0x000fe80008000800 */
[----:B------:R-:W-:Y:S04]  /*57a80*/  LDS R14, [R0+UR12+0x1000] ;  /* 0x0010000c000e7984 */ /* 0x000fe80008000800 */
[----:B------:R-:W-:Y:S04]  /*57a90*/  LDS R13, [R44+UR12] ;  /* 0x0000000c2c0d7984 */ /* 0x000fe80008000800 */
[----:B------:R-:W-:Y:S04]  /*57aa0*/  LDS R15, [R44+UR12+0x1000] ;  /* 0x0010000c2c0f7984 */ /* 0x000fe80008000800 */
[----:B------:R-:W1:Y:S04]  /*57ab0*/  LDSM.16.M88.4 R224, [R3+UR15+0x42000] ;  /* 0x0420000f03e0783b */ /* 0x000e680008000200 */
[----:B------:R-:W4:Y:S04]  /*57ac0*/  LDSM.16.M88.4 R220, [R3+UR15+0x43000] ;  /* 0x0430000f03dc783b */ /* 0x000f280008000200 */
[----:B------:R-:W4:Y:S04]  /*57ad0*/  LDSM.16.M88.4 R216, [R3+UR15+0x44000] ;  /* 0x0440000f03d8783b */ /* 0x000f280008000200 */
[----:B------:R-:W4:Y:S04]  /*57ae0*/  LDSM.16.M88.4 R212, [R3+UR15+0x45000] ;  /* 0x0450000f03d4783b */ /* 0x000f280008000200 */
[----:B------:R-:W4:Y:S04]  /*57af0*/  LDSM.16.M88.4 R8, [R3+UR15+0x46000] ;  /* 0x0460000f0308783b */ /* 0x000f280008000200 */
[----:B------:R-:W4:Y:S04]  /*57b00*/  LDSM.16.M88.4 R4, [R3+UR15+0x47000] ;  /* 0x0470000f0304783b */ /* 0x000f280008000200 */
[----:B------:R-:W4:Y:S04]  /*57b10*/  LDSM.16.M88.4 R208, [R3+UR15+0x48000] ;  /* 0x0480000f03d0783b */ /* 0x000f280008000200 */
[----:B------:R-:W4:Y:S04]  /*57b20*/  LDSM.16.M88.4 R204, [R3+UR15+0x49000] ;  /* 0x0490000f03cc783b */ /* 0x000f280008000200 */
[----:B------:R-:W2:Y:S04]  /*57b30*/  LDSM.16.M88.4 R200, [R3+UR15+0x4a000] ;  /* 0x04a0000f03c8783b */ /* 0x000ea80008000200 */
[----:B------:R-:W2:Y:S04]  /*57b40*/  LDSM.16.M88.4 R164, [R3+UR15+0x4b000] ;  /* 0x04b0000f03a4783b */ /* 0x000ea80008000200 */
[----:B-1----:R-:W-:Y:S04]  /*57b50*/  STL [R1+0x73ec], R234 ;  /* 0x0073ecea01007387 */ /* 0x002fe80000100800 */
[----:B------:R-:W-:Y:S04]  /*57b60*/  STL [R1+0x73e8], R235 ;  /* 0x0073e8eb01007387 */ /* 0x000fe80000100800 */
[----:B----4-:R-:W-:Y:S04]  /*57b70*/  STL [R1+0x73f4], R230 ;  /* 0x0073f4e601007387 */ /* 0x010fe80000100800 */
[----:B------:R-:W-:Y:S04]  /*57b80*/  STL [R1+0x73f0], R231 ;  /* 0x0073f0e701007387 */ /* 0x000fe80000100800 */
[----:B------:R-:W-:Y:S04]  /*57b90*/  STL [R1+0x73fc], R226 ;  /* 0x0073fce201007387 */ /* 0x000fe80000100800 */
[----:B------:R-:W-:Y:S04]  /*57ba0*/  STL [R1+0x73f8], R227 ;  /* 0x0073f8e301007387 */ /* 0x000fe80000100800 */
[----:B------:R1:W-:Y:S04]  /*57bb0*/  STL [R1+0x7404], R222 ;  /* 0x007404de01007387 */ /* 0x0003e80000100800 */
        /* <DEDUP_REMOVED lines=13> */
[----:B------:R-:W1:Y:S04]  /*57c90*/  LDSM.16.M88.4 R168, [R3+UR15+0x4c000] ;  /* 0x04c0000f03a8783b */ /* 0x000e680008000200 */
[----:B------:R-:W1:Y:S04]  /*57ca0*/  LDSM.16.M88.4 R196, [R3+UR15+0x4d000] ;  /* 0x04d0000f03c4783b */ /* 0x000e680008000200 */
[----:B------:R-:W1:Y:S04]  /*57cb0*/  LDSM.16.M88.4 R192, [R3+UR15+0x4e000] ;  /* 0x04e0000f03c0783b */ /* 0x000e680008000200 */
[----:B------:R-:W1:Y:S01]  /*57cc0*/  LDSM.16.M88.4 R188, [R3+UR15+0x4f000] ;  /* 0x04f0000f03bc783b */ /* 0x000e620008000200 */
[----:B------:R-:W-:-:S02]  /*57cd0*/  LOP3.LUT R2, R0, 0x40, RZ, 0x3c, !PT ;  /* 0x0000004000027812 */ /* 0x000fc400078e3cff */
[----:B------:R-:W-:Y:S01]  /*57ce0*/  LOP3.LUT R252, R0, 0x60, RZ, 0x3c, !PT ;  /* 0x0000006000fc7812 */ /* 0x000fe200078e3cff */
[----:B------:R-:W-:Y:S04]  /*57cf0*/  LDS R245, [R44+UR12+0x300] ;  /* 0x0003000c2cf57984 */ /* 0x000fe80008000800 */
        /* <DEDUP_REMOVED lines=12> */
[----:B------:R-:W-:Y:S01]  /*57dc0*/  LDS R238, [R0+UR12+0x1380] ;  /* 0x0013800c00ee7984 */ /* 0x000fe20008000800 */
[C---:B--2---:R-:W-:Y:S03]  /*57dd0*/  HMMA.1688.F32.TF32 R24, R12.reuse, R232, R16 ;  /* 0x000000e80c18723c */ /* 0x044fe60000081010 */
[----:B------:R-:W2:Y:S04]  /*57de0*/  LDL.LU.64 R16, [R1+0x130] ;  /* 0x0001300001107983 */ /* 0x000ea80000300a00 */
[----:B------:R-:W2:Y:S01]  /*57df0*/  LDL.LU.64 R18, [R1+0x138] ;  /* 0x0001380001127983 */ /* 0x000ea20000300a00 */
[----:B---3--:R-:W-:Y:S11]  /*57e00*/  HMMA.1688.F32.TF32 R20, R12, R228, R20 ;  /* 0x000000e40c14723c */ /* 0x008ff60000081014 */
[----:B------:R3:W-:Y:S04]  /*57e10*/  STL.64 [R1+0x6e0], R24 ;  /* 0x0006e01801007387 */ /* 0x0007e80000100a00 */
[----:B------:R3:W-:Y:S04]  /*57e20*/  STL.64 [R1+0x6e8], R26 ;  /* 0x0006e81a01007387 */ /* 0x0007e80000100a00 */
[----:B------:R-:W-:Y:S01]  /*57e30*/  STL [R1+0x72ec], R202 ;  /* 0x0072ecca01007387 */ /* 0x000fe20000100800 */
[----:B-1----:R-:W-:Y:S01]  /*57e40*/  IMAD.MOV.U32 R222, RZ, RZ, R20 ;  /* 0x000000ffffde7224 */ /* 0x002fe200078e0014 */
[----:B------:R-:W-:Y:S01]  /*57e50*/  MOV R227, R23 ;  /* 0x0000001700e37202 */ /* 0x000fe20000000f00 */
[----:B----4-:R-:W-:Y:S01]  /*57e60*/  IMAD.MOV.U32 R223, RZ, RZ, R21 ;  /* 0x000000ffffdf7224 */ /* 0x010fe200078e0015 */
[----:B------:R-:W-:Y:S01]  /*57e70*/  STL [R1+0x72e8], R203 ;  /* 0x0072e8cb01007387 */ /* 0x000fe20000100800 */
[----:B------:R-:W-:-:S03]  /*57e80*/  IMAD.MOV.U32 R226, RZ, RZ, R22 ;  /* 0x000000ffffe27224 */ /* 0x000fc600078e0016 */
[----:B------:R-:W-:Y:S04]  /*57e90*/  STL [R1+0x72f4], R166 ;  /* 0x0072f4a601007387 */ /* 0x000fe80000100800 */
[----:B------:R-:W-:Y:S04]  /*57ea0*/  STL [R1+0x72f0], R167 ;  /* 0x0072f0a701007387 */ /* 0x000fe80000100800 */
[----:B------:R-:W4:Y:S04]  /*57eb0*/  LDL.LU.64 R48, [R1+0x150] ;  /* 0x0001500001307983 */ /* 0x000f280000300a00 */
[----:B------:R-:W4:Y:S04]  /*57ec0*/  LDL.LU.64 R50, [R1+0x158] ;  /* 0x0001580001327983 */ /* 0x000f280000300a00 */
[----:B------:R-:W4:Y:S04]  /*57ed0*/  LDL.LU.64 R28, [R1+0x140] ;  /* 0x00014000011c7983 */ /* 0x000f280000300a00 */
[----:B------:R-:W4:Y:S04]  /*57ee0*/  LDL.LU.64 R30, [R1+0x148] ;  /* 0x00014800011e7983 */ /* 0x000f280000300a00 */
[----:B------:R-:W4:Y:S04]  /*57ef0*/  LDL.LU.64 R36, [R1+0x160] ;  /* 0x0001600001247983 */ /* 0x000f280000300a00 */
[----:B------:R-:W4:Y:S04]  /*57f00*/  LDL.LU.64 R38, [R1+0x168] ;  /* 0x0001680001267983 */ /* 0x000f280000300a00 */
[----:B---3--:R-:W3:Y:S04]  /*57f10*/  LDL.LU.64 R24, [R1+0x170] ;  /* 0x0001700001187983 */ /* 0x008ee80000300a00 */
[----:B------:R-:W3:Y:S04]  /*57f20*/  LDL.LU.64 R26, [R1+0x178] ;  /* 0x00017800011a7983 */ /* 0x000ee80000300a00 */
[----:B------:R-:W3:Y:S04]  /*57f30*/  LDL.LU.64 R32, [R1+0x180] ;  /* 0x0001800001207983 */ /* 0x000ee80000300a00 */
        /* <DEDUP_REMOVED lines=10> */
[----:B--2---:R-:W-:Y:S03]  /*57fe0*/  HMMA.1688.F32.TF32 R20, R12, R224, R16 ;  /* 0x000000e00c14723c */ /* 0x004fe60000081010 */
[----:B------:R-:W2:Y:S04]  /*57ff0*/  LDL.LU.64 R16, [R1+0x190] ;  /* 0x0001900001107983 */ /* 0x000ea80000300a00 */
[----:B------:R-:W2:-:S12]  /*58000*/  LDL.LU.64 R18, [R1+0x198] ;  /* 0x0001980001127983 */ /* 0x000e980000300a00 */
[----:B------:R-:W-:Y:S04]  /*58010*/  STL.64 [R1+0x6c0], R20 ;  /* 0x0006c01401007387 */ /* 0x000fe80000100a00 */
[----:B------:R-:W-:Y:S04]  /*58020*/  STL.64 [R1+0x6c8], R22 ;  /* 0x0006c81601007387 */ /* 0x000fe80000100a00 */
[----:B------:R-:W2:Y:S04]  /*58030*/  LDL.LU.64 R40, [R1+0x1a0] ;  /* 0x0001a00001287983 */ /* 0x000ea80000300a00 */
[----:B------:R-:W2:Y:S04]  /*58040*/  LDL.LU.64 R42, [R1+0x1a8] ;  /* 0x0001a800012a7983 */ /* 0x000ea80000300a00 */
[----:B------:R-:W-:Y:S04]  /*58050*/  LDS R20, [R2+UR12] ;  /* 0x0000000c02147984 */ /* 0x000fe80008000800 */
[----:B------:R-:W-:Y:S01]  /*58060*/  LDS R22, [R2+UR12+0x1000] ;  /* 0x0010000c02167984 */ /* 0x000fe20008000800 */
[----:B----4-:R-:W-:Y:S03]  /*58070*/  HMMA.1688.F32.TF32 R48, R12, R220, R48 ;  /* 0x000000dc0c30723c */ /* 0x010fe60000081030 */
[----:B------:R-:W-:Y:S04]  /*58080*/  LDS R21, [R252+UR12] ;  /* 0x0000000cfc157984 */ /* 0x000fe80008000800 */
[----:B------:R-:W1:-:S12]  /*58090*/  LDS R23, [R252+UR12+0x1000] ;  /* 0x0010000cfc177984 */ /* 0x000e580008000800 */
[----:B------:R-:W-:Y:S01]  /*580a0*/  IMAD.MOV.U32 R230, RZ, RZ, R48 ;  /* 0x000000ffffe67224 */ /* 0x000fe200078e0030 */
[----:B------:R-:W-:Y:S01]  /*580b0*/  MOV R235, R51 ;  /* 0x0000003300eb7202 */ /* 0x000fe20000000f00 */
[----:B------:R-:W-:Y:S02]  /*580c0*/  IMAD.MOV.U32 R231, RZ, RZ, R49 ;  /* 0x000000ffffe77224 */ /* 0x000fe400078e0031 */
[----:B------:R-:W-:Y:S02]  /*580d0*/  IMAD.MOV.U32 R234, RZ, RZ, R50 ;  /* 0x000000ffffea7224 */ /* 0x000fe400078e0032 */
[----:B------:R-:W-:Y:S01]  /*580e0*/  HMMA.1688.F32.TF32 R48, R12, R216, R28 ;  /* 0x000000d80c30723c */ /* 0x000fe2000008101c */
[----:B------:R-:W4:Y:S04]  /*580f0*/  LDL.LU.64 R28, [R1+0x1b0] ;  /* 0x0001b000011c7983 */ /* 0x000f280000300a00 */
[----:B------:R-:W4:-:S14]  /*58100*/  LDL.LU.64 R30, [R1+0x1b8] ;  /* 0x0001b800011e7983 */ /* 0x000f1c0000300a00 */
[----:B------:R-:W-:Y:S04]  /*58110*/  STL.64 [R1+0x6a0], R48 ;  /* 0x0006a03001007387 */ /* 0x000fe80000100a00 */
[----:B------:R1:W-:Y:S02]  /*58120*/  STL.64 [R1+0x6a8], R50 ;  /* 0x0006a83201007387 */ /* 0x0003e40000100a00 */
[----:B-1----:R-:W-:Y:S02]  /*58130*/  HMMA.1688.F32.TF32 R48, R12, R212, R36 ;  /* 0x000000d40c30723c */ /* 0x002fe40000081024 */
[----:B------:R-:W4:Y:S04]  /*58140*/  LDL.LU.64 R36, [R1+0x1c0] ;  /* 0x0001c00001247983 */ /* 0x000f280000300a00 */
[----:B------:R-:W4:-:S13]  /*58150*/  LDL.LU.64 R38, [R1+0x1c8] ;  /* 0x0001c80001267983 */ /* 0x000f1a0000300a00 */
[----:B------:R-:W-:Y:S04]  /*58160*/  STL.64 [R1+0x340], R48 ;  /* 0x0003403001007387 */ /* 0x000fe80000100a00 */
[----:B------:R3:W-:Y:S02]  /*58170*/  STL.64 [R1+0x348], R50 ;  /* 0x0003483201007387 */ /* 0x0007e40000100a00 */
[C---:B---3--:R-:W-:Y:S02]  /*58180*/  HMMA.1688.F32.TF32 R48, R12.reuse, R8, R24 ;  /* 0x000000080c30723c */ /* 0x048fe40000081018 */
[----:B------:R-:W3:Y:S04]  /*58190*/  LDL.LU.64 R24, [R1+0x1d0] ;  /* 0x0001d00001187983 */ /* 0x000ee80000300a00 */
[----:B------:R-:W3:Y:S02]  /*581a0*/  LDL.LU.64 R26, [R1+0x1d8] ;  /* 0x0001d800011a7983 */ /* 0x000ee40000300a00 */
[C---:B------:R-:W-:Y:S11]  /*581b0*/  HMMA.1688.F32.TF32 R32, R12.reuse, R4, R32 ;  /* 0x000000040c20723c */ /* 0x040ff60000081020 */
[----:B------:R1:W-:Y:S04]  /*581c0*/  STL.64 [R1+0x330], R48 ;  /* 0x0003303001007387 */ /* 0x0003e80000100a00 */
[----:B------:R1:W-:Y:S04]  /*581d0*/  STL.64 [R1+0x338], R50 ;  /* 0x0003383201007387 */ /* 0x0003e80000100a00 */
[----:B-1----:R-:W3:Y:S04]  /*581e0*/  LDL.LU.64 R48, [R1+0x1e0] ;  /* 0x0001e00001307983 */ /* 0x002ee80000300a00 */
[----:B------:R-:W3:Y:S04]  /*581f0*/  LDL.LU.64 R50, [R1+0x1e8] ;  /* 0x0001e80001327983 */ /* 0x000ee80000300a00 */
[----:B------:R1:W-:Y:S04]  /*58200*/  STL.64 [R1+0x290], R32 ;  /* 0x0002902001007387 */ /* 0x0003e80000100a00 */
[----:B------:R1:W-:Y:S04]  /*58210*/  STL.64 [R1+0x298], R34 ;  /* 0x0002982201007387 */ /* 0x0003e80000100a00 */
[----:B-1----:R-:W3:Y:S04]  /*58220*/  LDL.LU.64 R32, [R1+0x1f0] ;  /* 0x0001f00001207983 */ /* 0x002ee80000300a00 */
[----:B------:R-:W3:Y:S01]  /*58230*/  LDL.LU.64 R34, [R1+0x1f8] ;  /* 0x0001f80001227983 */ /* 0x000ee20000300a00 */
[C---:B--2---:R-:W-:Y:S08]  /*58240*/  HMMA.1688.F32.TF32 R16, R12.reuse, R208, R16 ;  /* 0x000000d00c10723c */ /* 0x044ff00000081010 */
[C---:B------:R-:W-:Y:S11]  /*58250*/  HMMA.1688.F32.TF32 R52, R12.reuse, R204, R40 ;  /* 0x000000cc0c34723c */ /* 0x040ff60000081028 */
[----:B------:R-:W-:Y:S04]  /*58260*/  STL.64 [R1+0x280], R16 ;  /* 0x0002801001007387 */ /* 0x000fe80000100a00 */
[----:B------:R-:W-:Y:S04]  /*58270*/  STL.64 [R1+0x288], R18 ;  /* 0x0002881201007387 */ /* 0x000fe80000100a00 */
[----:B------:R-:W2:Y:S04]  /*58280*/  LDL.LU.64 R40, [R1+0x580] ;  /* 0x0005800001287983 */ /* 0x000ea80000300a00 */
[----:B------:R-:W2:Y:S04]  /*58290*/  LDL.LU.64 R42, [R1+0x588] ;  /* 0x00058800012a7983 */ /* 0x000ea80000300a00 */
[----:B------:R-:W-:Y:S04]  /*582a0*/  LDS R16, [R0+UR12+0x80] ;  /* 0x0000800c00107984 */ /* 0x000fe80008000800 */
[----:B------:R-:W-:Y:S04]  /*582b0*/  STL.64 [R1+0x270], R52 ;  /* 0x0002703401007387 */ /* 0x000fe80000100a00 */
[----:B------:R4:W-:Y:S04]  /*582c0*/  STL.64 [R1+0x278], R54 ;  /* 0x0002783601007387 */ /* 0x0009e80000100a00 */
[----:B------:R-:W-:Y:S04]  /*582d0*/  LDS R18, [R0+UR12+0x1080] ;  /* 0x0010800c00127984 */ /* 0x000fe80008000800 */
[----:B------:R-:W-:Y:S04]  /*582e0*/  LDS R17, [R44+UR12+0x80] ;  /* 0x0000800c2c117984 */ /* 0x000fe80008000800 */
[----:B------:R-:W1:Y:S01]  /*582f0*/  LDS R19, [R44+UR12+0x1080] ;  /* 0x0010800c2c137984 */ /* 0x000e620008000800 */
[----:B----4-:R-:W-:Y:S03]  /*58300*/  HMMA.1688.F32.TF32 R52, R12, R200, R28 ;  /* 0x000000c80c34723c */ /* 0x010fe6000008101c */
[----:B------:R-:W4:Y:S04]  /*58310*/  LDL.LU.64 R28, [R1+0x930] ;  /* 0x00093000011c7983 */ /* 0x000f280000300a00 */
[----:B------:R-:W4:-:S12]  /*58320*/  LDL.LU.64 R30, [R1+0x938] ;  /* 0x00093800011e7983 */ /* 0x000f180000300a00 */
[----:B------:R-:W-:Y:S04]  /*58330*/  STL.64 [R1+0x260], R52 ;  /* 0x0002603401007387 */ /* 0x000fe80000100a00 */
[----:B------:R1:W-:Y:S02]  /*58340*/  STL.64 [R1+0x268], R54 ;  /* 0x0002683601007387 */ /* 0x0003e40000100a00 */
[----:B-1----:R-:W-:Y:S02]  /*58350*/  HMMA.1688.F32.TF32 R52, R12, R164, R36 ;  /* 0x000000a40c34723c */ /* 0x002fe40000081024 */
[----:B------:R-:W4:-:S15]  /*58360*/  LDL.LU.64 R36, [R1+0x920] ;  /* 0x0009200001247983 */ /* 0x000f1e0000300a00 */
[----:B------:R-:W-:Y:S02]  /*58370*/  NOP ;  /* 0x0000000000007918 */ /* 0x000fe40000000000 */
[----:B------:R-:W-:Y:S01]  /*58380*/  STL.64 [R1+0x250], R52 ;  /* 0x0002503401007387 */ /* 0x000fe20000100a00 */
[----:B---3--:R-:W-:Y:S03]  /*58390*/  HMMA.1688.F32.TF32 R24, R12, R168, R24 ;  /* 0x000000a80c18723c */ /* 0x008fe60000081018 */
[----:B------:R-:W-:Y:S04]  /*583a0*/  STL.64 [R1+0x258], R54 ;  /* 0x0002583601007387 */ /* 0x000fe80000100a00 */
[----:B------:R-:W3:-:S12]  /*583b0*/  LDL.LU.64 R38, [R1+0x928] ;  /* 0x0009280001267983 */ /* 0x000ed80000300a00 */
[----:B------:R1:W-:Y:S04]  /*583c0*/  STL.64 [R1+0x240], R24 ;  /* 0x0002401801007387 */ /* 0x0003e80000100a00 */
[----:B------:R1:W-:Y:S04]  /*583d0*/  STL.64 [R1+0x248], R26 ;  /* 0x0002481a01007387 */ /* 0x0003e80000100a00 */
[----:B-1----:R-:W3:Y:S04]  /*583e0*/  LDL.LU.64 R24, [R1+0x910] ;  /* 0x0009100001187983 */ /* 0x002ee80000300a00 */
[----:B------:R-:W3:Y:S01]  /*583f0*/  LDL.LU.64 R26, [R1+0x918] ;  /* 0x00091800011a7983 */ /* 0x000ee20000300a00 */
[C---:B------:R-:W-:Y:S08]  /*58400*/  HMMA.1688.F32.TF32 R48, R12.reuse, R196, R48 ;  /* 0x000000c40c30723c */ /* 0x040ff00000081030 */
[----:B------:R-:W-:Y:S11]  /*58410*/  HMMA.1688.F32.TF32 R32, R12, R192, R32 ;  /* 0x000000c00c20723c */ /* 0x000ff60000081020 */
[----:B------:R-:W-:Y:S04]  /*58420*/  STL.64 [R1+0x230], R48 ;  /* 0x0002303001007387 */ /* 0x000fe80000100a00 */
[----:B------:R-:W-:Y:S04]  /*58430*/  STL.64 [R1+0x238], R50 ;  /* 0x0002383201007387 */ /* 0x000fe80000100a00 */
[----:B------:R-:W-:Y:S01]  /*58440*/  IMAD.MOV.U32 R190, RZ, RZ, R32 ;  /* 0x000000ffffbe7224 */ /* 0x000fe200078e0020 */
[----:B------:R-:W-:Y:S01]  /*58450*/  MOV R195, R35 ;  /* 0x0000002300c37202 */ /* 0x000fe20000000f00 */
[----:B------:R-:W-:-:S02]  /*58460*/  IMAD.MOV.U32 R191, RZ, RZ, R33 ;  /* 0x000000ffffbf7224 */ /* 0x000fc400078e0021 */
[----:B------:R-:W-:Y:S01]  /*58470*/  IMAD.MOV.U32 R194, RZ, RZ, R34 ;  /* 0x000000ffffc27224 */ /* 0x000fe200078e0022 */
[----:B------:R-:W3:Y:S04]  /*58480*/  LDL.LU.64 R32, [R1+0x900] ;  /* 0x0009000001207983 */ /* 0x000ee80000300a00 */
[----:B------:R-:W3:Y:S04]  /*58490*/  LDL.LU.64 R34, [R1+0x908] ;  /* 0x0009080001227983 */ /* 0x000ee80000300a00 */
[----:B------:R1:W-:Y:S04]  /*584a0*/  STL [R1+0x7324], R195 ;  /* 0x007324c301007387 */ /* 0x0003e80000100800 */
[----:B------:R-:W-:Y:S04]  /*584b0*/  STL [R1+0x7320], R194 ;  /* 0x007320c201007387 */ /* 0x000fe80000100800 */
[----:B------:R-:W-:Y:S04]  /*584c0*/  STL [R1+0x731c], R191 ;  /* 0x00731cbf01007387 */ /* 0x000fe80000100800 */
[----:B------:R1:W-:Y:S01]  /*584d0*/  STL [R1+0x7318], R190 ;  /* 0x007318be01007387 */ /* 0x0003e20000100800 */
[----:B--2---:R-:W-:Y:S03]  /*584e0*/  HMMA.1688.F32.TF32 R40, R12, R188, R40 ;  /* 0x000000bc0c28723c */ /* 0x004fe60000081028 */
[----:B------:R-:W-:Y:S04]  /*584f0*/  LDS R12, [R2+UR12+0x80] ;  /* 0x0000800c020c7984 */ /* 0x000fe80008000800 */
[----:B------:R-:W-:Y:S04]  /*58500*/  LDS R14, [R2+UR12+0x1080] ;  /* 0x0010800c020e7984 */ /* 0x000fe80008000800 */
[----:B------:R-:W-:Y:S04]  /*58510*/  LDS R13, [R252+UR12+0x80] ;  /* 0x0000800cfc0d7984 */ /* 0x000fe80008000800 */
[----:B------:R-:W2:Y:S01]  /*58520*/  LDS R15, [R252+UR12+0x1080] ;  /* 0x0010800cfc0f7984 */ /* 0x000ea20008000800 */
[----:B----4-:R-:W-:Y:S03]  /*58530*/  HMMA.1688.F32.TF32 R28, R20, R232, R28 ;  /* 0x000000e8141c723c */ /* 0x010fe6000008101c */
[----:B------:R-:W-:Y:S04]  /*58540*/  STL.64 [R1+0x210], R40 ;  /* 0x0002102801007387 */ /* 0x000fe80000100a00 */
[----:B------:R-:W-:-:S12]  /*58550*/  STL.64 [R1+0x218], R42 ;  /* 0x0002182a01007387 */ /* 0x000fd80000100a00 */
[----:B-1----:R-:W-:Y:S01]  /*58560*/  IMAD.MOV.U32 R195, RZ, RZ, R28 ;  /* 0x000000ffffc37224 */ /* 0x002fe200078e001c */
[----:B------:R-:W-:Y:S01]  /*58570*/  MOV R190, R31 ;  /* 0x0000001f00be7202 */ /* 0x000fe20000000f00 */
[----:B------:R-:W-:Y:S02]  /*58580*/  IMAD.MOV.U32 R194, RZ, RZ, R29 ;  /* 0x000000ffffc27224 */ /* 0x000fe400078e001d */
[----:B------:R-:W-:Y:S01]  /*58590*/  IMAD.MOV.U32 R191, RZ, RZ, R30 ;  /* 0x000000ffffbf7224 */ /* 0x000fe200078e001e */
[----:B------:R-:W4:Y:S04]  /*585a0*/  LDL.LU.64 R28, [R1+0x940] ;  /* 0x00094000011c7983 */ /* 0x000f280000300a00 */
[----:B------:R-:W4:Y:S04]  /*585b0*/  LDL.LU.64 R30, [R1+0x948] ;  /* 0x00094800011e7983 */ /* 0x000f280000300a00 */
[----:B------:R1:W-:Y:S04]  /*585c0*/  STL [R1+0x7334], R190 ;  /* 0x007334be01007387 */ /* 0x0003e80000100800 */
[----:B------:R-:W-:Y:S04]  /*585d0*/  STL [R1+0x7330], R191 ;  /* 0x007330bf01007387 */ /* 0x000fe80000100800 */
[----:B------:R-:W-:Y:S04]  /*585e0*/  STL [R1+0x732c], R195 ;  /* 0x00732cc301007387 */ /* 0x000fe80000100800 */
[----:B------:R1:W-:Y:S01]  /*585f0*/  STL [R1+0x7328], R194 ;  /* 0x007328c201007387 */ /* 0x0003e20000100800 */
[C---:B---3--:R-:W-:Y:S08]  /*58600*/  HMMA.1688.F32.TF32 R36, R20.reuse, R228, R36 ;  /* 0x000000e41424723c */ /* 0x048ff00000081024 */
        /* <DEDUP_REMOVED lines=8> */
[----:B------:R-:W3:Y:S01]  /*58690*/  LDL.LU.64 R26, [R1+0x968] ;  /* 0x00096800011a7983 */ /* 0x000ee20000300a00 */
[----:B------:R-:W-:Y:S03]  /*586a0*/  HMMA.1688.F32.TF32 R32, R20, R220, R32 ;  /* 0x000000dc1420723c */ /* 0x000fe60000081020 */
[----:B------:R1:W-:Y:S04]  /*586b0*/  STL [R1+0x7344], R171 ;  /* 0x007344ab01007387 */ /* 0x0003e80000100800 */
[----:B------:R-:W-:Y:S04]  /*586c0*/  STL [R1+0x7340], R170 ;  /* 0x007340aa01007387 */ /* 0x000fe80000100800 */
[----:B------:R-:W-:Y:S04]  /*586d0*/  STL [R1+0x733c], R199 ;  /* 0x00733cc701007387 */ /* 0x000fe80000100800 */
[----:B------:R2:W-:Y:S04]  /*586e0*/  STL [R1+0x7338], R198 ;  /* 0x007338c601007387 */ /* 0x0005e80000100800 */
[----:B-1----:R-:W-:Y:S01]  /*586f0*/  IMAD.MOV.U32 R190, RZ, RZ, R32 ;  /* 0x000000ffffbe7224 */ /* 0x002fe200078e0020 */
        /* <DEDUP_REMOVED lines=9> */
[----:B----4-:R-:W-:-:S15]  /*58790*/  HMMA.1688.F32.TF32 R28, R20, R216, R28 ;  /* 0x000000d8141c723c */ /* 0x010fde000008101c */
[----:B------:R-:W-:-:S04]  /*587a0*/  NOP ;  /* 0x0000000000007918 */ /* 0x000fc80000000000 */
[----:B------:R-:W-:Y:S01]  /*587b0*/  IMAD.MOV.U32 R171, RZ, RZ, R28 ;  /* 0x000000ffffab7224 */ /* 0x000fe200078e001c */
[----:B--2---:R-:W-:Y:S01]  /*587c0*/  MOV R198, R31 ;  /* 0x0000001f00c67202 */ /* 0x004fe20000000f00 */
[----:B------:R-:W-:Y:S02]  /*587d0*/  IMAD.MOV.U32 R170, RZ, RZ, R29 ;  /* 0x000000ffffaa7224 */ /* 0x000fe400078e001d */
[----:B------:R-:W-:Y:S01]  /*587e0*/  IMAD.MOV.U32 R199, RZ, RZ, R30 ;  /* 0x000000ffffc77224 */ /* 0x000fe200078e001e */
[----:B------:R-:W2:Y:S04]  /*587f0*/  LDL.LU.64 R28, [R1+0x990] ;  /* 0x00099000011c7983 */ /* 0x000ea80000300a00 */
[----:B------:R-:W2:Y:S04]  /*58800*/  LDL.LU.64 R30, [R1+0x998] ;  /* 0x00099800011e7983 */ /* 0x000ea80000300a00 */
[----:B------:R4:W-:Y:S04]  /*58810*/  STL [R1+0x7364], R198 ;  /* 0x007364c601007387 */ /* 0x0009e80000100800 */
[----:B------:R-:W-:Y:S04]  /*58820*/  STL [R1+0x7360], R199 ;  /* 0x007360c701007387 */ /* 0x000fe80000100800 */
[----:B------:R-:W-:Y:S04]  /*58830*/  STL [R1+0x735c], R171 ;  /* 0x00735cab01007387 */ /* 0x000fe80000100800 */
[----:B------:R1:W-:Y:S01]  /*58840*/  STL [R1+0x7358], R170 ;  /* 0x007358aa01007387 */ /* 0x0003e20000100800 */
[----:B---3--:R-:W-:-:S15]  /*58850*/  HMMA.1688.F32.TF32 R24, R20, R212, R24 ;  /* 0x000000d41418723c */ /* 0x008fde0000081018 */
[----:B------:R-:W-:-:S04]  /*58860*/  NOP ;  /* 0x0000000000007918 */ /* 0x000fc80000000000 */
[----:B-1----:R-:W-:Y:S01]  /*58870*/  IMAD.MOV.U32 R194, RZ, RZ, R24 ;  /* 0x000000ffffc27224 */ /* 0x002fe200078e0018 */
[----:B------:R-:W-:Y:S01]  /*58880*/  MOV R191, R27 ;  /* 0x0000001b00bf7202 */ /* 0x000fe20000000f00 */
[----:B------:R-:W-:Y:S02]  /*58890*/  IMAD.MOV.U32 R195, RZ, RZ, R25 ;  /* 0x000000ffffc37224 */ /* 0x000fe400078e0019 */
        /* <DEDUP_REMOVED lines=18> */
[----:B--2---:R-:W-:-:S15]  /*589c0*/  HMMA.1688.F32.TF32 R28, R20, R4, R28 ;  /* 0x00000004141c723c */ /* 0x004fde000008101c */
[----:B------:R-:W-:-:S04]  /*589d0*/  NOP ;  /* 0x0000000000007918 */ /* 0x000fc80000000000 */
[----:B----4-:R-:W-:Y:S01]  /*589e0*/  IMAD.MOV.U32 R198, RZ, RZ, R28 ;  /* 0x000000ffffc67224 */ /* 0x010fe200078e001c */
[----:B------:R-:W-:Y:S01]  /*589f0*/  MOV R170, R31 ;  /* 0x0000001f00aa7202 */ /* 0x000fe20000000f00 */
        /* <DEDUP_REMOVED lines=25> */
[----:B------:R-:W4:Y:S04]  /*58b90*/  LDL.LU.64 R32, [R1+0x9f0] ;  /* 0x0009f00001207983 */ /* 0x000f280000300a00 */
[----:B------:R-:W4:Y:S04]  /*58ba0*/  LDL.LU.64 R34, [R1+0x9f8] ;  /* 0x0009f80001227983 */ /* 0x000f280000300a00 */
[----:B------:R-:W-:Y:S04]  /*58bb0*/  STL [R1+0x73b4], R166 ;  /* 0x0073b4a601007387 */ /* 0x000fe80000100800 */
[----:B------:R-:W-:Y:S04]  /*58bc0*/  STL [R1+0x73b0], R167 ;  /* 0x0073b0a701007387 */ /* 0x000fe80000100800 */
[----:B------:R-:W-:Y:S04]  /*58bd0*/  STL [R1+0x73ac], R202 ;  /* 0x0073acca01007387 */ /* 0x000fe80000100800 */
[----:B------:R-:W-:Y:S04]  /*58be0*/  STL [R1+0x73a8], R203 ;  /* 0x0073a8cb01007387 */ /* 0x000fe80000100800 */
[----:B------:R-:W4:Y:S04]  /*58bf0*/  LDL.LU.64 R36, [R1+0xa10] ;  /* 0x000a100001247983 */ /* 0x000f280000300a00 */
[----:B------:R-:W4:Y:S01]  /*58c00*/  LDL.LU.64 R38, [R1+0xa18] ;  /* 0x000a180001267983 */ /* 0x000f220000300a00 */
[----:B--2---:R-:W-:-:S15]  /*58c10*/  HMMA.1688.F32.TF32 R28, R20, R200, R28 ;  /* 0x000000c8141c723c */ /* 0x004fde000008101c */
[----:B------:R-:W-:-:S04]  /*58c20*/  NOP ;  /* 0x0000000000007918 */ /* 0x000fc80000000000 */
[----:B------:R-:W-:Y:S01]  /*58c30*/  IMAD.MOV.U32 R206, RZ, RZ, R28 ;  /* 0x000000ffffce7224 */ /* 0x000fe200078e001c */
        /* <DEDUP_REMOVED lines=11> */
[----:B----4-:R-:W-:Y:S01]  /*58cf0*/  IMAD.MOV.U32 R170, RZ, RZ, R24 ;  /* 0x000000ffffaa7224 */ /* 0x010fe200078e0018 */
        /* <DEDUP_REMOVED lines=14> */
[----:B------:R-:W4:Y:S04]  /*58de0*/  LDL.LU.64 R32, [R1+0x100] ;  /* 0x0001000001207983 */ /* 0x000f280000300a00 */
[----:B------:R-:W4:Y:S04]  /*58df0*/  LDL.LU.64 R34, [R1+0x108] ;  /* 0x0001080001227983 */ /* 0x000f280000300a00 */
[----:B------:R1:W-:Y:S04]  /*58e00*/  STL [R1+0x73e4], R191 ;  /* 0x0073e4bf01007387 */ /* 0x0003e80000100800 */
[----:B------:R-:W-:Y:S04]  /*58e10*/  STL [R1+0x73e0], R190 ;  /* 0x0073e0be01007387 */ /* 0x000fe80000100800 */
[----:B------:R-:W-:Y:S04]  /*58e20*/  STL [R1+0x73dc], R194 ;  /* 0x0073dcc201007387 */ /* 0x000fe80000100800 */
[----:B------:R1:W-:Y:S04]  /*58e30*/  STL [R1+0x73d8], R195 ;  /* 0x0073d8c301007387 */ /* 0x0003e80000100800 */
[----:B------:R-:W4:Y:S04]  /*58e40*/  LDL.LU.64 R56, [R1+0xf0] ;  /* 0x0000f00001387983 */ /* 0x000f280000300a00 */
[----:B------:R-:W4:Y:S04]  /*58e50*/  LDL.LU.64 R58, [R1+0xf8] ;  /* 0x0000f800013a7983 */ /* 0x000f280000300a00 */
[----:B------:R-:W4:Y:S04]  /*58e60*/  LDL.LU.64 R52, [R1+0xe0] ;  /* 0x0000e00001347983 */ /* 0x000f280000300a00 */
[----:B------:R-:W4:Y:S01]  /*58e70*/  LDL.LU.64 R54, [R1+0xe8] ;  /* 0x0000e80001367983 */ /* 0x000f220000300a00 */
[C---:B------:R-:W-:Y:S08]  /*58e80*/  HMMA.1688.F32.TF32 R36, R20.reuse, R196, R36 ;  /* 0x000000c41424723c */ /* 0x040ff00000081024 */
[----:B--2---:R-:W-:-:S15]  /*58e90*/  HMMA.1688.F32.TF32 R28, R20, R192, R28 ;  /* 0x000000c0141c723c */ /* 0x004fde000008101c */
[----:B------:R-:W-:-:S04]  /*58ea0*/  NOP ;  /* 0x0000000000007918 */ /* 0x000fc80000000000 */
[----:B------:R-:W-:Y:S01]  /*58eb0*/  IMAD.MOV.U32 R6, RZ, RZ, R28 ;  /* 0x000000ffff067224 */ /* 0x000fe200078e001c */
[----:B------:R-:W-:Y:S01]  /*58ec0*/  MOV R214, R31 ;  /* 0x0000001f00d67202 */ /* 0x000fe20000000f00 */
[----:B------:R-:W-:Y:S02]  /*58ed0*/  IMAD.MOV.U32 R218, RZ, RZ, R29 ;  /* 0x000000ffffda7224 */ /* 0x000fe400078e001d */
[----:B------:R-:W-:Y:S01]  /*58ee0*/  IMAD.MOV.U32 R219, RZ, RZ, R30 ;  /* 0x000000ffffdb7224 */ /* 0x000fe200078e001e */
[----:B------:R-:W2:Y:S04]  /*58ef0*/  LDL.LU.64 R28, [R1+0x3b0] ;  /* 0x0003b000011c7983 */ /* 0x000ea80000300a00 */
[----:B------:R-:W2:Y:S01]  /*58f00*/  LDL.LU.64 R30, [R1+0x3b8] ;  /* 0x0003b800011e7983 */ /* 0x000ea20000300a00 */
[----:B---3--:R-:W-:Y:S03]  /*58f10*/  HMMA.1688.F32.TF32 R20, R20, R188, R24 ;  /* 0x000000bc1414723c */ /* 0x008fe60000081018 */
[----:B------:R-:W3:Y:S04]  /*58f20*/  LDL.LU.64 R24, [R1+0x3c0] ;  /* 0x0003c00001187983 */ /* 0x000ee80000300a00 */
[----:B------:R-:W3:Y:S04]  /*58f30*/  LDL.LU.64 R26, [R1+0x3c8] ;  /* 0x0003c800011a7983 */ /* 0x000ee80000300a00 */
[----:B------:R-:W3:Y:S04]  /*58f40*/  LDL.LU.64 R48, [R1+0x410] ;  /* 0x0004100001307983 */ /* 0x000ee80000300a00 */
[----:B------:R-:W3:Y:S04]  /*58f50*/  LDL.LU.64 R50, [R1+0x418] ;  /* 0x0004180001327983 */ /* 0x000ee80000300a00 */
[----:B------:R-:W3:Y:S04]  /*58f60*/  LDL.LU.64 R40, [R1+0x470] ;  /* 0x0004700001287983 */ /* 0x000ee80000300a00 */
[----:B------:R-:W3:Y:S01]  /*58f70*/  LDL.LU.64 R42, [R1+0x478] ;  /* 0x00047800012a7983 */ /* 0x000ee20000300a00 */
[----:B------:R-:W-:Y:S01]  /*58f80*/  IMAD.MOV.U32 R211, RZ, RZ, R20 ;  /* 0x000000ffffd37224 */ /* 0x000fe200078e0014 */
[----:B------:R-:W-:Y:S01]  /*58f90*/  MOV R206, R23 ;  /* 0x0000001700ce7202 */ /* 0x000fe20000000f00 */
[----:B------:R-:W-:-:S02]  /*58fa0*/  IMAD.MOV.U32 R210, RZ, RZ, R21 ;  /* 0x000000ffffd27224 */ /* 0x000fc400078e0015 */
[----:B------:R-:W-:Y:S02]  /*58fb0*/  IMAD.MOV.U32 R207, RZ, RZ, R22 ;  /* 0x000000ffffcf7224 */ /* 0x000fe400078e0016 */
[----:B----4-:R-:W-:Y:S01]  /*58fc0*/  HMMA.1688.F32.TF32 R20, R16, R232, R32 ;  /* 0x000000e81014723c */ /* 0x010fe20000081020 */
[----:B------:R-:W-:Y:S01]  /*58fd0*/  IMAD.MOV.U32 R166, RZ, RZ, R36 ;  /* 0x000000ffffa67224 */ /* 0x000fe200078e0024 */
[----:B------:R-:W-:Y:S01]  /*58fe0*/  MOV R203, R39 ;  /* 0x0000002700cb7202 */ /* 0x000fe20000000f00 */
[----:B------:R-:W-:Y:S02]  /*58ff0*/  IMAD.MOV.U32 R167, RZ, RZ, R37 ;  /* 0x000000ffffa77224 */ /* 0x000fe400078e0025 */
[----:B------:R-:W-:Y:S01]  /*59000*/  IMAD.MOV.U32 R202, RZ, RZ, R38 ;  /* 0x000000ffffca7224 */ /* 0x000fe200078e0026 */
[----:B------:R-:W4:Y:S04]  /*59010*/  LDL.LU.64 R36, [R1+0x490] ;  /* 0x0004900001247983 */ /* 0x000f280000300a00 */
[----:B------:R-:W4:Y:S04]  /*59020*/  LDL.LU.64 R38, [R1+0x498] ;  /* 0x0004980001267983 */ /* 0x000f280000300a00 */
[----:B------:R-:W4:Y:S04]  /*59030*/  LDL.LU.64 R32, [R1+0x500] ;  /* 0x0005000001207983 */ /* 0x000f280000300a00 */
[----:B------:R-:W4:Y:S01]  /*59040*/  LDL.LU.64 R34, [R1+0x508] ;  /* 0x0005080001227983 */ /* 0x000f220000300a00 */
[----:B------:R-:W-:Y:S01]  /*59050*/  IMAD.MOV.U32 R198, RZ, RZ, R20 ;  /* 0x000000ffffc67224 */ /* 0x000fe200078e0014 */
[----:B------:R-:W-:Y:S01]  /*59060*/  MOV R170, R23 ;  /* 0x0000001700aa7202 */ /* 0x000fe20000000f00 */
[----:B------:R-:W-:-:S02]  /*59070*/  IMAD.MOV.U32 R199, RZ, RZ, R21 ;  /* 0x000000ffffc77224 */ /* 0x000fc400078e0015 */
[----:B------:R-:W-:Y:S02]  /*59080*/  IMAD.MOV.U32 R171, RZ, RZ, R22 ;  /* 0x000000ffffab7224 */ /* 0x000fe400078e0016 */
[----:B------:R-:W-:-:S15]  /*59090*/  HMMA.1688.F32.TF32 R20, R16, R228, R56 ;  /* 0x000000e41014723c */ /* 0x000fde0000081038 */
[----:B------:R-:W-:-:S04]  /*590a0*/  NOP ;  /* 0x0000000000007918 */ /* 0x000fc80000000000 */
[----:B-1----:R-:W-:Y:S01]  /*590b0*/  IMAD.MOV.U32 R191, RZ, RZ, R20 ;  /* 0x000000ffffbf7224 */ /* 0x002fe200078e0014 */
[----:B------:R-:W-:Y:S01]  /*590c0*/  MOV R195, R23 ;  /* 0x0000001700c37202 */ /* 0x000fe20000000f00 */
[----:B------:R-:W-:Y:S02]  /*590d0*/  IMAD.MOV.U32 R190, RZ, RZ, R21 ;  /* 0x000000ffffbe7224 */ /* 0x000fe400078e0015 */
[----:B------:R-:W-:Y:S02]  /*590e0*/  IMAD.MOV.U32 R194, RZ, RZ, R22 ;  /* 0x000000ffffc27224 */ /* 0x000fe400078e0016 */
[----:B------:R-:W-:-:S15]  /*590f0*/  HMMA.1688.F32.TF32 R20, R16, R224, R52 ;  /* 0x000000e01014723c */ /* 0x000fde0000081034 */
[----:B------:R-:W-:-:S04]  /*59100*/  NOP ;  /* 0x0000000000007918 */ /* 0x000fc80000000000 */
[----:B------:R-:W-:Y:S01]  /*59110*/  IMAD.MOV.U32 R215, RZ, RZ, R20 ;  /* 0x000000ffffd77224 */ /* 0x000fe200078e0014 */
[----:B------:R-:W-:Y:S01]  /*59120*/  MOV R11, R23 ;  /* 0x00000017000b7202 */ /* 0x000fe20000000f00 */
[----:B------:R-:W-:Y:S02]  /*59130*/  IMAD.MOV.U32 R7, RZ, RZ, R21 ;  /* 0x000000ffff077224 */ /* 0x000fe400078e0015 */
[----:B------:R-:W-:Y:S02]  /*59140*/  IMAD.MOV.U32 R10, RZ, RZ, R22 ;  /* 0x000000ffff0a7224 */ /* 0x000fe400078e0016 */
[----:B--2---:R-:W-:Y:S01]  /*59150*/  HMMA.1688.F32.TF32 R20, R16, R220, R28 ;  /* 0x000000dc1014723c */ /* 0x004fe2000008101c */
[----:B------:R-:W2:Y:S04]  /*59160*/  LDL.LU.64 R28, [R1+0x510] ;  /* 0x00051000011c7983 */ /* 0x000ea80000300a00 */
[----:B------:R-:W2:-:S14]  /*59170*/  LDL.LU.64 R30, [R1+0x518] ;  /* 0x00051800011e7983 */ /* 0x000e9c0000300a00 */
[----:B------:R-:W-:Y:S04]  /*59180*/  STL.64 [R1+0x690], R20 ;  /* 0x0006901401007387 */ /* 0x000fe80000100a00 */
[----:B------:R3:W-:Y:S02]  /*59190*/  STL.64 [R1+0x698], R22 ;  /* 0x0006981601007387 */ /* 0x0007e40000100a00 */
[----:B---3--:R-:W-:Y:S02]  /*591a0*/  HMMA.1688.F32.TF32 R20, R16, R216, R24 ;  /* 0x000000d81014723c */ /* 0x008fe40000081018 */
[----:B------:R-:W3:Y:S04]  /*591b0*/  LDL.LU.64 R24, [R1+0x520] ;  /* 0x0005200001187983 */ /* 0x000ee80000300a00 */
[----:B------:R-:W3:-:S13]  /*591c0*/  LDL.LU.64 R26, [R1+0x528] ;  /* 0x00052800011a7983 */ /* 0x000eda0000300a00 */
[----:B------:R1:W-:Y:S04]  /*591d0*/  STL.64 [R1+0x680], R20 ;  /* 0x0006801401007387 */ /* 0x0003e80000100a00 */
[----:B------:R1:W-:Y:S04]  /*591e0*/  STL.64 [R1+0x688], R22 ;  /* 0x0006881601007387 */ /* 0x0003e80000100a00 */
[----:B-1----:R-:W3:Y:S04]  /*591f0*/  LDL.LU.64 R20, [R1+0x530] ;  /* 0x0005300001147983 */ /* 0x002ee80000300a00 */
[----:B------:R-:W3:Y:S01]  /*59200*/  LDL.LU.64 R22, [R1+0x538] ;  /* 0x0005380001167983 */ /* 0x000ee20000300a00 */
[C---:B------:R-:W-:Y:S08]  /*59210*/  HMMA.1688.F32.TF32 R48, R16.reuse, R212, R48 ;  /* 0x000000d41030723c */ /* 0x040ff00000081030 */
[C---:B------:R-:W-:Y:S11]  /*59220*/  HMMA.1688.F32.TF32 R40, R16.reuse, R8, R40 ;  /* 0x000000081028723c */ /* 0x040ff60000081028 */
[----:B------:R1:W-:Y:S04]  /*59230*/  STL.64 [R1+0x670], R48 ;  /* 0x0006703001007387 */ /* 0x0003e80000100a00 */
[----:B------:R4:W-:Y:S04]  /*59240*/  STL.64 [R1+0x678], R50 ;  /* 0x0006783201007387 */ /* 0x0009e80000100a00 */
[----:B-1----:R-:W3:Y:S04]  /*59250*/  LDL.LU.64 R48, [R1+0x540] ;  /* 0x0005400001307983 */ /* 0x002ee80000300a00 */
[----:B----4-:R-:W4:Y:S04]  /*59260*/  LDL.LU.64 R50, [R1+0x548] ;  /* 0x0005480001327983 */ /* 0x010f280000300a00 */
[----:B------:R1:W-:Y:S04]  /*59270*/  STL.64 [R1+0x660], R40 ;  /* 0x0006602801007387 */ /* 0x0003e80000100a00 */
[----:B------:R1:W-:Y:S04]  /*59280*/  STL.64 [R1+0x668], R42 ;  /* 0x0006682a01007387 */ /* 0x0003e80000100a00 */
[----:B-1----:R-:W4:Y:S04]  /*59290*/  LDL.LU.64 R40, [R1+0x550] ;  /* 0x0005500001287983 */ /* 0x002f280000300a00 */
[----:B------:R-:W4:Y:S01]  /*592a0*/  LDL.LU.64 R42, [R1+0x558] ;  /* 0x00055800012a7983 */ /* 0x000f220000300a00 */
[----:B------:R-:W-:Y:S03]  /*592b0*/  HMMA.1688.F32.TF32 R52, R16, R4, R36 ;  /* 0x000000041034723c */ /* 0x000fe60000081024 */
[----:B------:R-:W4:Y:S04]  /*592c0*/  LDL.LU.64 R36, [R1+0x560] ;  /* 0x0005600001247983 */ /* 0x000f280000300a00 */
[----:B------:R-:W4:-:S12]  /*592d0*/  LDL.LU.64 R38, [R1+0x568] ;  /* 0x0005680001267983 */ /* 0x000f180000300a00 */
[----:B------:R-:W-:Y:S04]  /*592e0*/  STL.64 [R1+0x650], R52 ;  /* 0x0006503401007387 */ /* 0x000fe80000100a00 */
[----:B------:R1:W-:Y:S02]  /*592f0*/  STL.64 [R1+0x658], R54 ;  /* 0x0006583601007387 */ /* 0x0003e40000100a00 */
[----:B-1----:R-:W-:Y:S02]  /*59300*/  HMMA.1688.F32.TF32 R52, R16, R208, R32 ;  /* 0x000000d01034723c */ /* 0x002fe40000081020 */
[----:B------:R-:W4:Y:S04]  /*59310*/  LDL.LU.64 R32, [R1+0x570] ;  /* 0x0005700001207983 */ /* 0x000f280000300a00 */
[----:B------:R-:W4:-:S13]  /*59320*/  LDL.LU.64 R34, [R1+0x578] ;  /* 0x0005780001227983 */ /* 0x000f1a0000300a00 */
[----:B------:R-:W-:Y:S04]  /*59330*/  STL.64 [R1+0x640], R52 ;  /* 0x0006403401007387 */ /* 0x000fe80000100a00 */
[----:B------:R2:W-:Y:S02]  /*59340*/  STL.64 [R1+0x648], R54 ;  /* 0x0006483601007387 */ /* 0x0005e40000100a00 */
[----:B--2---:R-:W-:Y:S02]  /*59350*/  HMMA.1688.F32.TF32 R52, R16, R204, R28 ;  /* 0x000000cc1034723c */ /* 0x004fe4000008101c */
[----:B------:R-:W2:Y:S04]  /*59360*/  LDL.LU.64 R28, [R1+0x8b0] ;  /* 0x0008b000011c7983 */ /* 0x000ea80000300a00 */
[----:B------:R-:W2:-:S13]  /*59370*/  LDL.LU.64 R30, [R1+0x8b8] ;  /* 0x0008b800011e7983 */ /* 0x000e9a0000300a00 */
[----:B------:R-:W-:Y:S04]  /*59380*/  STL.64 [R1+0xa60], R52 ;  /* 0x000a603401007387 */ /* 0x000fe80000100a00 */
[----:B------:R3:W-:Y:S02]  /*59390*/  STL.64 [R1+0xa68], R54 ;  /* 0x000a683601007387 */ /* 0x0007e40000100a00 */
[----:B---3--:R-:W-:Y:S02]  /*593a0*/  HMMA.1688.F32.TF32 R52, R16, R200, R24 ;  /* 0x000000c81034723c */ /* 0x008fe40000081018 */
[----:B------:R-:W3:Y:S04]  /*593b0*/  LDL.LU.64 R24, [R1+0x8a0] ;  /* 0x0008a00001187983 */ /* 0x000ee80000300a00 */
[----:B------:R-:W3:-:S13]  /*593c0*/  LDL.LU.64 R26, [R1+0x8a8] ;  /* 0x0008a800011a7983 */ /* 0x000eda0000300a00 */
[----:B------:R-:W-:Y:S04]  /*593d0*/  STL.64 [R1+0xa50], R52 ;  /* 0x000a503401007387 */ /* 0x000fe80000100a00 */
[----:B------:R1:W-:Y:S02]  /*593e0*/  STL.64 [R1+0xa58], R54 ;  /* 0x000a583601007387 */ /* 0x0003e40000100a00 */
[----:B-1----:R-:W-:Y:S02]  /*593f0*/  HMMA.1688.F32.TF32 R52, R16, R164, R20 ;  /* 0x000000a41034723c */ /* 0x002fe40000081014 */
[----:B------:R-:W3:Y:S04]  /*59400*/  LDL.LU.64 R20, [R1+0x890] ;  /* 0x0008900001147983 */ /* 0x000ee80000300a00 */
[----:B------:R-:W3:-:S13]  /*59410*/  LDL.LU.64 R22, [R1+0x898] ;  /* 0x0008980001167983 */ /* 0x000eda0000300a00 */
[----:B------:R-:W-:Y:S04]  /*59420*/  STL.64 [R1+0xa40], R52 ;  /* 0x000a403401007387 */ /* 0x000fe80000100a00 */
[----:B------:R4:W-:Y:S02]  /*59430*/  STL.64 [R1+0xa48], R54 ;  /* 0x000a483601007387 */ /* 0x0009e40000100a00 */
[C---:B----4-:R-:W-:Y:S08]  /*59440*/  HMMA.1688.F32.TF32 R52, R16.reuse, R168, R48 ;  /* 0x000000a81034723c */ /* 0x050ff00000081030 */
[C---:B------:R-:W-:Y:S01]  /*59450*/  HMMA.1688.F32.TF32 R48, R16.reuse, R196, R40 ;  /* 0x000000c41030723c */ /* 0x040fe20000081028 */
[----:B------:R-:W4:Y:S10]  /*59460*/  LDL.LU.64 R40, [R1+0x8c0] ;  /* 0x0008c00001287983 */ /* 0x000f340000300a00 */
[----:B------:R-:W-:Y:S04]  /*59470*/  STL.64 [R1+0xa30], R52 ;  /* 0x000a303401007387 */ /* 0x000fe80000100a00 */
[----:B------:R-:W-:Y:S04]  /*59480*/  STL.64 [R1+0xa38], R54 ;  /* 0x000a383601007387 */ /* 0x000fe80000100a00 */
[----:B------:R-:W4:Y:S04]  /*59490*/  LDL.LU.64 R42, [R1+0x8c8] ;  /* 0x0008c800012a7983 */ /* 0x000f280000300a00 */
[----:B------:R-:W-:Y:S04]  /*594a0*/  STL.64 [R1+0xa20], R48 ;  /* 0x000a203001007387 */ /* 0x000fe80000100a00 */
[----:B------:R1:W-:Y:S02]  /*594b0*/  STL.64 [R1+0xa28], R50 ;  /* 0x000a283201007387 */ /* 0x0003e40000100a00 */
[C---:B-1----:R-:W-:Y:S02]  /*594c0*/  HMMA.1688.F32.TF32 R48, R16.reuse, R192, R36 ;  /* 0x000000c01030723c */ /* 0x042fe40000081024 */
[----:B------:R-:W4:Y:S04]  /*594d0*/  LDL.LU.64 R36, [R1+0x8d0] ;  /* 0x0008d00001247983 */ /* 0x000f280000300a00 */
[----:B------:R-:W4:Y:S02]  /*594e0*/  LDL.LU.64 R38, [R1+0x8d8] ;  /* 0x0008d80001267983 */ /* 0x000f240000300a00 */
[----:B------:R-:W-:Y:S11]  /*594f0*/  HMMA.1688.F32.TF32 R16, R16, R188, R32 ;  /* 0x000000bc1010723c */ /* 0x000ff60000081020 */
[----:B------:R-:W-:Y:S04]  /*59500*/  STL.64 [R1+0xa10], R48 ;  /* 0x000a103001007387 */ /* 0x000fe80000100a00 */
[----:B------:R-:W-:Y:S04]  /*59510*/  STL.64 [R1+0xa18], R50 ;  /* 0x000a183201007387 */ /* 0x000fe80000100a00 */
[----:B------:R-:W4:Y:S04]  /*59520*/  LDL.LU.64 R32, [R1+0x8f0] ;  /* 0x0008f00001207983 */ /* 0x000f280000300a00 */
[----:B------:R-:W4:Y:S04]  /*59530*/  LDL.LU.64 R34, [R1+0x8f8] ;  /* 0x0008f80001227983 */ /* 0x000f280000300a00 */
        /* <DEDUP_REMOVED lines=16> */
[----:B------:R-:W-:Y:S04]  /*59640*/  STL.64 [R1+0x9e8], R18 ;  /* 0x0009e81201007387 */ /* 0x000fe80000100a00 */
[----:B------:R-:W-:Y:S04]  /*59650*/  LDS R16, [R0+UR12+0x100] ;  /* 0x0001000c00107984 */ /* 0x000fe80008000800 */
[----:B------:R-:W-:Y:S04]  /*59660*/  LDS R18, [R0+UR12+0x1100] ;  /* 0x0011000c00127984 */ /* 0x000fe80008000800 */
[----:B------:R-:W-:Y:S04]  /*59670*/  LDS R17, [R44+UR12+0x100] ;  /* 0x0001000c2c117984 */ /* 0x000fe80008000800 */
[----:B------:R-:W1:Y:S01]  /*59680*/  LDS R19, [R44+UR12+0x1100] ;  /* 0x0011000c2c137984 */ /* 0x000e620008000800 */
[C---:B----4-:R-:W-:Y:S08]  /*59690*/  HMMA.1688.F32.TF32 R40, R12.reuse, R220, R40 ;  /* 0x000000dc0c28723c */ /* 0x050ff00000081028 */
[C---:B------:R-:W-:Y:S11]  /*596a0*/  HMMA.1688.F32.TF32 R36, R12.reuse, R216, R36 ;  /* 0x000000d80c24723c */ /* 0x040ff60000081024 */
[----:B------:R4:W-:Y:S04]  /*596b0*/  STL.64 [R1+0x9d0], R40 ;  /* 0x0009d02801007387 */ /* 0x0009e80000100a00 */
[----:B------:R1:W-:Y:S04]  /*596c0*/  STL.64 [R1+0x9d8], R42 ;  /* 0x0009d82a01007387 */ /* 0x0003e80000100a00 */
[----:B------:R-:W3:Y:S04]  /*596d0*/  LDL.LU.64 R52, [R1+0x1630] ;  /* 0x0016300001347983 */ /* 0x000ee80000300a00 */
[----:B------:R-:W3:Y:S04]  /*596e0*/  LDL.LU.64 R54, [R1+0x1638] ;  /* 0x0016380001367983 */ /* 0x000ee80000300a00 */
[----:B------:R1:W-:Y:S04]  /*596f0*/  STL.64 [R1+0x9c0], R36 ;  /* 0x0009c02401007387 */ /* 0x0003e80000100a00 */
[----:B------:R1:W-:Y:S04]  /*59700*/  STL.64 [R1+0x9c8], R38 ;  /* 0x0009c82601007387 */ /* 0x0003e80000100a00 */
[----:B------:R-:W3:Y:S04]  /*59710*/  LDL.LU.64 R48, [R1+0x1660] ;  /* 0x0016600001307983 */ /* 0x000ee80000300a00 */
[----:B------:R-:W3:Y:S01]  /*59720*/  LDL.LU.64 R50, [R1+0x1668] ;  /* 0x0016680001327983 */ /* 0x000ee20000300a00 */
[----:B------:R-:W-:Y:S03]  /*59730*/  HMMA.1688.F32.TF32 R32, R12, R212, R32 ;  /* 0x000000d40c20723c */ /* 0x000fe60000081020 */
[----:B----4-:R-:W4:Y:S04]  /*59740*/  LDL.LU.64 R40, [R1+0x1680] ;  /* 0x0016800001287983 */ /* 0x010f280000300a00 */
[----:B-1----:R-:W4:-:S12]  /*59750*/  LDL.LU.64 R42, [R1+0x1688] ;  /* 0x00168800012a7983 */ /* 0x002f180000300a00 */
[----:B------:R1:W-:Y:S04]  /*59760*/  STL.64 [R1+0x9b0], R32 ;  /* 0x0009b02001007387 */ /* 0x0003e80000100a00 */
[----:B------:R1:W-:Y:S04]  /*59770*/  STL.64 [R1+0x9b8], R34 ;  /* 0x0009b82201007387 */ /* 0x0003e80000100a00 */
[----:B------:R-:W4:Y:S04]  /*59780*/  LDL.LU.64 R36, [R1+0x16a0] ;  /* 0x0016a00001247983 */ /* 0x000f280000300a00 */
[----:B------:R-:W4:Y:S01]  /*59790*/  LDL.LU.64 R38, [R1+0x16a8] ;  /* 0x0016a80001267983 */ /* 0x000f220000300a00 */
[----:B--2---:R-:W-:-:S15]  /*597a0*/  HMMA.1688.F32.TF32 R28, R12, R8, R28 ;  /* 0x000000080c1c723c */ /* 0x004fde000008101c */
[----:B------:R-:W-:-:S04]  /*597b0*/  NOP ;  /* 0x0000000000007918 */ /* 0x000fc80000000000 */
[----:B------:R2:W-:Y:S04]  /*597c0*/  STL.64 [R1+0x9a0], R28 ;  /* 0x0009a01c01007387 */ /* 0x0005e80000100a00 */
[----:B------:R2:W-:Y:S04]  /*597d0*/  STL.64 [R1+0x9a8], R30 ;  /* 0x0009a81e01007387 */ /* 0x0005e80000100a00 */
[----:B-1----:R-:W4:Y:S04]  /*597e0*/  LDL.LU.64 R32, [R1+0x16d0] ;  /* 0x0016d00001207983 */ /* 0x002f280000300a00 */
[----:B------:R-:W4:Y:S01]  /*597f0*/  LDL.LU.64 R34, [R1+0x16d8] ;  /* 0x0016d80001227983 */ /* 0x000f220000300a00 */
[----:B---3--:R-:W-:-:S15]  /*59800*/  HMMA.1688.F32.TF32 R24, R12, R4, R24 ;  /* 0x000000040c18723c */ /* 0x008fde0000081018 */
[----:B------:R-:W-:-:S04]  /*59810*/  NOP ;  /* 0x0000000000007918 */ /* 0x000fc80000000000 */
[----:B------:R1:W-:Y:S01]  /*59820*/  STL.64 [R1+0x990], R24 ;  /* 0x0009901801007387 */ /* 0x0003e20000100a00 */
[C---:B------:R-:W-:Y:S03]  /*59830*/  HMMA.1688.F32.TF32 R20, R12.reuse, R208, R20 ;  /* 0x000000d00c14723c */ /* 0x040fe60000081014 */
[----:B------:R3:W-:Y:S04]  /*59840*/  STL.64 [R1+0x998], R26 ;  /* 0x0009981a01007387 */ /* 0x0007e80000100a00 */
[----:B--2---:R-:W2:Y:S04]  /*59850*/  LDL.LU.64 R28, [R1+0x16f0] ;  /* 0x0016f000011c7983 */ /* 0x004ea80000300a00 */
[----:B------:R-:W2:Y:S08]  /*59860*/  LDL.LU.64 R30, [R1+0x16f8] ;  /* 0x0016f800011e7983 */ /* 0x000eb00000300a00 */
[----:B------:R-:W-:Y:S04]  /*59870*/  STL.64 [R1+0x980], R20 ;  /* 0x0009801401007387 */ /* 0x000fe80000100a00 */
[----:B------:R-:W-:Y:S04]  /*59880*/  STL.64 [R1+0x988], R22 ;  /* 0x0009881601007387 */ /* 0x000fe80000100a00 */
[----:B-1----:R-:W2:Y:S04]  /*59890*/  LDL.LU.64 R24, [R1+0x1700] ;  /* 0x0017000001187983 */ /* 0x002ea80000300a00 */
[----:B---3--:R-:W3:Y:S04]  /*598a0*/  LDL.LU.64 R26, [R1+0x1708] ;  /* 0x00170800011a7983 */ /* 0x008ee80000300a00 */
[----:B------:R-:W-:Y:S04]  /*598b0*/  LDS R20, [R2+UR12+0x100] ;  /* 0x0001000c02147984 */ /* 0x000fe80008000800 */
[----:B------:R-:W-:Y:S04]  /*598c0*/  LDS R22, [R2+UR12+0x1100] ;  /* 0x0011000c02167984 */ /* 0x000fe80008000800 */
[----:B------:R-:W-:Y:S04]  /*598d0*/  LDS R21, [R252+UR12+0x100] ;  /* 0x0001000cfc157984 */ /* 0x000fe80008000800 */
[----:B------:R-:W1:Y:S01]  /*598e0*/  LDS R23, [R252+UR12+0x1100] ;  /* 0x0011000cfc177984 */ /* 0x000e620008000800 */
[C---:B------:R-:W-:Y:S08]  /*598f0*/  HMMA.1688.F32.TF32 R56, R12.reuse, R204, R52 ;  /* 0x000000cc0c38723c */ /* 0x040ff00000081034 */
[C---:B------:R-:W-:Y:S11]  /*59900*/  HMMA.1688.F32.TF32 R52, R12.reuse, R200, R48 ;  /* 0x000000c80c34723c */ /* 0x040ff60000081030 */
[----:B------:R-:W-:Y:S04]  /*59910*/  STL.64 [R1+0x970], R56 ;  /* 0x0009703801007387 */ /* 0x000fe80000100a00 */
[----:B------:R-:W-:Y:S01]  /*59920*/  STL.64 [R1+0x978], R58 ;  /* 0x0009783a01007387 */ /* 0x000fe20000100a00 */
[C---:B----4-:R-:W-:Y:S03]  /*59930*/  HMMA.1688.F32.TF32 R48, R12.reuse, R164, R40 ;  /* 0x000000a40c30723c */ /* 0x050fe60000081028 */
[----:B------:R-:W4:Y:S04]  /*59940*/  LDL.LU.64 R40, [R1+0x310] ;  /* 0x0003100001287983 */ /* 0x000f280000300a00 */
[----:B------:R-:W-:Y:S04]  /*59950*/  STL.64 [R1+0x960], R52 ;  /* 0x0009603401007387 */ /* 0x000fe80000100a00 */
[----:B------:R-:W-:Y:S04]  /*59960*/  STL.64 [R1+0x968], R54 ;  /* 0x0009683601007387 */ /* 0x000fe80000100a00 */
[----:B------:R-:W4:Y:S04]  /*59970*/  LDL.LU.64 R42, [R1+0x318] ;  /* 0x00031800012a7983 */ /* 0x000f280000300a00 */
[----:B------:R-:W-:Y:S04]  /*59980*/  STL.64 [R1+0x950], R48 ;  /* 0x0009503001007387 */ /* 0x000fe80000100a00 */
[----:B------:R1:W-:Y:S02]  /*59990*/  STL.64 [R1+0x958], R50 ;  /* 0x0009583201007387 */ /* 0x0003e40000100a00 */
[----:B-1----:R-:W-:Y:S02]  /*599a0*/  HMMA.1688.F32.TF32 R48, R12, R168, R36 ;  /* 0x000000a80c30723c */ /* 0x002fe40000081024 */
[----:B------:R-:W4:Y:S04]  /*599b0*/  LDL.LU.64 R36, [R1+0x300] ;  /* 0x0003000001247983 */ /* 0x000f280000300a00 */
[----:B------:R-:W4:-:S13]  /*599c0*/  LDL.LU.64 R38, [R1+0x308] ;  /* 0x0003080001267983 */ /* 0x000f1a0000300a00 */
[----:B------:R1:W-:Y:S04]  /*599d0*/  STL.64 [R1+0x940], R48 ;  /* 0x0009403001007387 */ /* 0x0003e80000100a00 */
[----:B------:R1:W-:Y:S04]  /*599e0*/  STL.64 [R1+0x948], R50 ;  /* 0x0009483201007387 */ /* 0x0003e80000100a00 */
[----:B------:R-:W4:Y:S04]  /*599f0*/  LDL.LU.64 R60, [R1+0x2f0] ;  /* 0x0002f000013c7983 */ /* 0x000f280000300a00 */
[----:B------:R-:W4:Y:S01]  /*59a00*/  LDL.LU.64 R62, [R1+0x2f8] ;  /* 0x0002f800013e7983 */ /* 0x000f220000300a00 */
[----:B------:R-:W-:-:S15]  /*59a10*/  HMMA.1688.F32.TF32 R32, R12, R196, R32 ;  /* 0x000000c40c20723c */ /* 0x000fde0000081020 */
[----:B------:R-:W-:-:S04]  /*59a20*/  NOP ;  /* 0x0000000000007918 */ /* 0x000fc80000000000 */
[----:B------:R1:W-:Y:S04]  /*59a30*/  STL.64 [R1+0x930], R32 ;  /* 0x0009302001007387 */ /* 0x0003e80000100a00 */
[----:B------:R1:W-:Y:S04]  /*59a40*/  STL.64 [R1+0x938], R34 ;  /* 0x0009382201007387 */ /* 0x0003e80000100a00 */
[----:B------:R-:W4:Y:S04]  /*59a50*/  LDL.LU.64 R56, [R1+0x2e0] ;  /* 0x0002e00001387983 */ /* 0x000f280000300a00 */
[----:B------:R-:W4:Y:S01]  /*59a60*/  LDL.LU.64 R58, [R1+0x2e8] ;  /* 0x0002e800013a7983 */ /* 0x000f220000300a00 */
[C---:B--2---:R-:W-:Y:S08]  /*59a70*/  HMMA.1688.F32.TF32 R28, R12.reuse, R192, R28 ;  /* 0x000000c00c1c723c */ /* 0x044ff0000008101c */
[----:B---3--:R-:W-:Y:S11]  /*59a80*/  HMMA.1688.F32.TF32 R12, R12, R188, R24 ;  /* 0x000000bc0c0c723c */ /* 0x008ff60000081018 */
[----:B------:R2:W-:Y:S04]  /*59a90*/  STL.64 [R1+0x920], R28 ;  /* 0x0009201c01007387 */ /* 0x0005e80000100a00 */
[----:B------:R3:W-:Y:S04]  /*59aa0*/  STL.64 [R1+0x928], R30 ;  /* 0x0009281e01007387 */ /* 0x0007e80000100a00 */
[----:B------:R-:W4:Y:S04]  /*59ab0*/  LDL.LU.64 R52, [R1+0x380] ;  /* 0x0003800001347983 */ /* 0x000f280000300a00 */
[----:B------:R-:W4:Y:S04]  /*59ac0*/  LDL.LU.64 R54, [R1+0x388] ;  /* 0x0003880001367983 */ /* 0x000f280000300a00 */
[----:B------:R-:W-:Y:S04]  /*59ad0*/  STL.64 [R1+0x620], R12 ;  /* 0x0006200c01007387 */ /* 0x000fe80000100a00 */
[----:B------:R-:W-:Y:S04]  /*59ae0*/  STL.64 [R1+0x628], R14 ;  /* 0x0006280e01007387 */ /* 0x000fe80000100a00 */
[----:B-1----:R-:W4:Y:S04]  /*59af0*/  LDL.LU.64 R48, [R1+0x3a0] ;  /* 0x0003a00001307983 */ /* 0x002f280000300a00 */
[----:B------:R-:W4:Y:S04]  /*59b00*/  LDL.LU.64 R50, [R1+0x3a8] ;  /* 0x0003a80001327983 */ /* 0x000f280000300a00 */
[----:B------:R-:W4:Y:S04]  /*59b10*/  LDL.LU.64 R24, [R1+0x400] ;  /* 0x0004000001187983 */ /* 0x000f280000300a00 */
[----:B------:R-:W4:Y:S04]  /*59b20*/  LDL.LU.64 R26, [R1+0x408] ;  /* 0x00040800011a7983 */ /* 0x000f280000300a00 */
[----:B------:R-:W4:Y:S04]  /*59b30*/  LDL.LU.64 R32, [R1+0x460] ;  /* 0x0004600001207983 */ /* 0x000f280000300a00 */
[----:B------:R-:W4:Y:S04]  /*59b40*/  LDL.LU.64 R34, [R1+0x468] ;  /* 0x0004680001227983 */ /* 0x000f280000300a00 */
[----:B--2---:R-:W2:Y:S04]  /*59b50*/  LDL.LU.64 R28, [R1+0x480] ;  /* 0x00048000011c7983 */ /* 0x004ea80000300a00 */
[----:B---3--:R-:W2:Y:S04]  /*59b60*/  LDL.LU.64 R30, [R1+0x488] ;  /* 0x00048800011e7983 */ /* 0x008ea80000300a00 */
[----:B------:R-:W-:Y:S04]  /*59b70*/  LDS R12, [R0+UR12+0x180] ;  /* 0x0001800c000c7984 */ /* 0x000fe80008000800 */
[----:B------:R-:W-:Y:S04]  /*59b80*/  LDS R14, [R0+UR12+0x1180] ;  /* 0x0011800c000e7984 */ /* 0x000fe80008000800 */
[----:B------:R-:W-:Y:S04]  /*59b90*/  LDS R13, [R44+UR12+0x180] ;  /* 0x0001800c2c0d7984 */ /* 0x000fe80008000800 */
[----:B------:R-:W1:Y:S01]  /*59ba0*/  LDS R15, [R44+UR12+0x1180] ;  /* 0x0011800c2c0f7984 */ /* 0x000e620008000800 */
[----:B----4-:R-:W-:Y:S03]  /*59bb0*/  HMMA.1688.F32.TF32 R64, R16, R232, R40 ;  /* 0x000000e81040723c */ /* 0x010fe60000081028 */
[----:B------:R-:W3:Y:S04]  /*59bc0*/  LDL.LU.64 R40, [R1+0x4a0] ;  /* 0x0004a00001287983 */ /* 0x000ee80000300a00 */
[----:B------:R-:W3:-:S12]  /*59bd0*/  LDL.LU.64 R42, [R1+0x4a8] ;  /* 0x0004a800012a7983 */ /* 0x000ed80000300a00 */
[----:B------:R-:W-:Y:S04]  /*59be0*/  STL.64 [R1+0x610], R64 ;  /* 0x0006104001007387 */ /* 0x000fe80000100a00 */
[----:B------:R4:W-:Y:S02]  /*59bf0*/  STL.64 [R1+0x618], R66 ;  /* 0x0006184201007387 */ /* 0x0009e40000100a00 */
[----:B----4-:R-:W-:Y:S02]  /*59c00*/  HMMA.1688.F32.TF32 R64, R16, R228, R36 ;  /* 0x000000e41040723c */ /* 0x010fe40000081024 */
[----:B------:R-:W4:Y:S04]  /*59c10*/  LDL.LU.64 R36, [R1+0x4c0] ;  /* 0x0004c00001247983 */ /* 0x000f280000300a00 */
[----:B------:R-:W4:-:S13]  /*59c20*/  LDL.LU.64 R38, [R1+0x4c8] ;  /* 0x0004c80001267983 */ /* 0x000f1a0000300a00 */
[----:B------:R-:W-:Y:S04]  /*59c30*/  STL.64 [R1+0x600], R64 ;  /* 0x0006004001007387 */ /* 0x000fe80000100a00 */
[----:B------:R1:W-:Y:S02]  /*59c40*/  STL.64 [R1+0x608], R66 ;  /* 0x0006084201007387 */ /* 0x0003e40000100a00 */
[----:B-1----:R-:W-:-:S15]  /*59c50*/  HMMA.1688.F32.TF32 R64, R16, R224, R60 ;  /* 0x000000e01040723c */ /* 0x002fde000008103c */
[----:B------:R-:W-:-:S04]  /*59c60*/  NOP ;  /* 0x0000000000007918 */ /* 0x000fc80000000000 */
[----:B------:R-:W-:Y:S04]  /*59c70*/  STL.64 [R1+0x5f0], R64 ;  /* 0x0005f04001007387 */ /* 0x000fe80000100a00 */
[----:B------:R-:W-:Y:S01]  /*59c80*/  STL.64 [R1+0x5f8], R66 ;  /* 0x0005f84201007387 */ /* 0x000fe20000100a00 */
[----:B------:R-:W-:-:S15]  /*59c90*/  HMMA.1688.F32.TF32 R60, R16, R220, R56 ;  /* 0x000000dc103c723c */ /* 0x000fde0000081038 */
[----:B------:R-:W-:-:S04]  /*59ca0*/  NOP ;  /* 0x0000000000007918 */ /* 0x000fc80000000000 */
[----:B------:R-:W-:Y:S04]  /*59cb0*/  STL.64 [R1+0x5e0], R60 ;  /* 0x0005e03c01007387 */ /* 0x000fe80000100a00 */
[----:B------:R-:W-:Y:S01]  /*59cc0*/  STL.64 [R1+0x5e8], R62 ;  /* 0x0005e83e01007387 */ /* 0x000fe20000100a00 */
[C---:B------:R-:W-:Y:S08]  /*59cd0*/  HMMA.1688.F32.TF32 R56, R16.reuse, R216, R52 ;  /* 0x000000d81038723c */ /* 0x040ff00000081034 */
[C---:B------:R-:W-:Y:S11]  /*59ce0*/  HMMA.1688.F32.TF32 R52, R16.reuse, R212, R48 ;  /* 0x000000d41034723c */ /* 0x040ff60000081030 */
[----:B------:R-:W-:Y:S04]  /*59cf0*/  STL.64 [R1+0x5d0], R56 ;  /* 0x0005d03801007387 */ /* 0x000fe80000100a00 */
[----:B------:R-:W-:Y:S01]  /*59d00*/  STL.64 [R1+0x5d8], R58 ;  /* 0x0005d83a01007387 */ /* 0x000fe20000100a00 */
[C---:B------:R-:W-:Y:S03]  /*59d10*/  HMMA.1688.F32.TF32 R48, R16.reuse, R8, R24 ;  /* 0x000000081030723c */ /* 0x040fe60000081018 */
        /* <DEDUP_REMOVED lines=9> */
[----:B------:R-:W-:Y:S04]  /*59db0*/  STL.64 [R1+0x5a0], R48 ;  /* 0x0005a03001007387 */ /* 0x000fe80000100a00 */
[----:B------:R2:W-:Y:S02]  /*59dc0*/  STL.64 [R1+0x5a8], R50 ;  /* 0x0005a83201007387 */ /* 0x0005e40000100a00 */
[C---:B--2---:R-:W-:Y:S02]  /*59dd0*/  HMMA.1688.F32.TF32 R48, R16.reuse, R208, R28 ;  /* 0x000000d01030723c */ /* 0x044fe4000008101c */
[----:B------:R-:W2:Y:S04]  /*59de0*/  LDL.LU.64 R28, [R1+0x4f0] ;  /* 0x0004f000011c7983 */ /* 0x000ea80000300a00 */
[----:B------:R-:W2:Y:S02]  /*59df0*/  LDL.LU.64 R30, [R1+0x4f8] ;  /* 0x0004f800011e7983 */ /* 0x000ea40000300a00 */
[C---:B---3--:R-:W-:Y:S11]  /*59e00*/  HMMA.1688.F32.TF32 R40, R16.reuse, R204, R40 ;  /* 0x000000cc1028723c */ /* 0x048ff60000081028 */
[----:B------:R1:W-:Y:S04]  /*59e10*/  STL.64 [R1+0x590], R48 ;  /* 0x0005903001007387 */ /* 0x0003e80000100a00 */
[----:B------:R3:W-:Y:S04]  /*59e20*/  STL.64 [R1+0x598], R50 ;  /* 0x0005983201007387 */ /* 0x0007e80000100a00 */
[----:B-1----:R-:W2:Y:S04]  /*59e30*/  LDL.LU.64 R48, [R1+0x7a0] ;  /* 0x0007a00001307983 */ /* 0x002ea80000300a00 */
[----:B---3--:R-:W3:Y:S01]  /*59e40*/  LDL.LU.64 R50, [R1+0x7a8] ;  /* 0x0007a80001327983 */ /* 0x008ee20000300a00 */
[C---:B----4-:R-:W-:Y:S03]  /*59e50*/  HMMA.1688.F32.TF32 R36, R16.reuse, R200, R36 ;  /* 0x000000c81024723c */ /* 0x050fe60000081024 */
[----:B------:R1:W-:Y:S04]  /*59e60*/  STL.64 [R1+0x580], R40 ;  /* 0x0005802801007387 */ /* 0x0003e80000100a00 */
[----:B------:R4:W-:Y:S04]  /*59e70*/  STL.64 [R1+0x588], R42 ;  /* 0x0005882a01007387 */ /* 0x0009e80000100a00 */
[----:B-1----:R-:W3:Y:S04]  /*59e80*/  LDL.LU.64 R40, [R1+0x820] ;  /* 0x0008200001287983 */ /* 0x002ee80000300a00 */
[----:B----4-:R-:W4:Y:S04]  /*59e90*/  LDL.LU.64 R42, [R1+0x828] ;  /* 0x00082800012a7983 */ /* 0x010f280000300a00 */
[----:B------:R1:W-:Y:S04]  /*59ea0*/  STL.64 [R1+0x570], R36 ;  /* 0x0005702401007387 */ /* 0x0003e80000100a00 */
[----:B------:R1:W-:Y:S04]  /*59eb0*/  STL.64 [R1+0x578], R38 ;  /* 0x0005782601007387 */ /* 0x0003e80000100a00 */
[----:B------:R-:W4:Y:S04]  /*59ec0*/  LDL.LU.64 R52, [R1+0x860] ;  /* 0x0008600001347983 */ /* 0x000f280000300a00 */
[----:B------:R-:W4:Y:S04]  /*59ed0*/  LDL.LU.64 R54, [R1+0x868] ;  /* 0x0008680001367983 */ /* 0x000f280000300a00 */
        /* <DEDUP_REMOVED lines=17> */
[C---:B---3--:R-:W-:Y:S02]  /*59ff0*/  HMMA.1688.F32.TF32 R56, R16.reuse, R192, R48 ;  /* 0x000000c01038723c */ /* 0x048fe40000081030 */
[----:B------:R-:W3:Y:S04]  /*5a000*/  LDL.LU.64 R48, [R1+0x880] ;  /* 0x0008800001307983 */ /* 0x000ee80000300a00 */
[----:B------:R-:W3:Y:S02]  /*5a010*/  LDL.LU.64 R50, [R1+0x888] ;  /* 0x0008880001327983 */ /* 0x000ee40000300a00 */
[----:B----4-:R-:W-:Y:S11]  /*5a020*/  HMMA.1688.F32.TF32 R16, R16, R188, R40 ;  /* 0x000000bc1010723c */ /* 0x010ff60000081028 */
[----:B------:R-:W-:Y:S04]  /*5a030*/  STL.64 [R1+0x530], R56 ;  /* 0x0005303801007387 */ /* 0x000fe80000100a00 */
[----:B------:R-:W-:Y:S04]  /*5a040*/  STL.64 [R1+0x538], R58 ;  /* 0x0005383a01007387 */ /* 0x000fe80000100a00 */
[----:B------:R-:W4:Y:S04]  /*5a050*/  LDL.LU.64 R40, [R1+0x8e0] ;  /* 0x0008e00001287983 */ /* 0x000f280000300a00 */
[----:B------:R-:W4:Y:S01]  /*5a060*/  LDL.LU.64 R42, [R1+0x8e8] ;  /* 0x0008e800012a7983 */ /* 0x000f220000300a00 */
[C---:B------:R-:W-:Y:S03]  /*5a070*/  HMMA.1688.F32.TF32 R52, R20.reuse, R232, R52 ;  /* 0x000000e81434723c */ /* 0x040fe60000081034 */
[----:B------:R-:W-:Y:S04]  /*5a080*/  STL.64 [R1+0x310], R16 ;  /* 0x0003101001007387 */ /* 0x000fe80000100a00 */
[----:B------:R1:W-:Y:S02]  /*5a090*/  STL.64 [R1+0x318], R18 ;  /* 0x0003181201007387 */ /* 0x0003e40000100a00 */
[C---:B-1----:R-:W-:Y:S02]  /*5a0a0*/  HMMA.1688.F32.TF32 R16, R20.reuse, R228, R36 ;  /* 0x000000e41410723c */ /* 0x042fe40000081024 */
[----:B------:R-:W4:Y:S08]  /*5a0b0*/  LDL.LU.64 R36, [R1+0x1560] ;  /* 0x0015600001247983 */ /* 0x000f300000300a00 */
        /* <DEDUP_REMOVED lines=18> */
[----:B------:R1:W-:Y:S04]  /*5a1e0*/  STL.64 [R1+0x510], R16 ;  /* 0x0005101001007387 */ /* 0x0003e80000100a00 */
[----:B------:R3:W-:Y:S04]  /*5a1f0*/  STL.64 [R1+0x518], R18 ;  /* 0x0005181201007387 */ /* 0x0007e80000100a00 */
[----:B-1----:R-:W2:Y:S01]  /*5a200*/  LDL.LU.64 R16, [R1+0x1620] ;  /* 0x0016200001107983 */ /* 0x002ea20000300a00 */
[C---:B---3--:R-:W-:Y:S03]  /*5a210*/  HMMA.1688.F32.TF32 R48, R20.reuse, R212, R48 ;  /* 0x000000d41430723c */ /* 0x048fe60000081030 */
[----:B------:R-:W3:Y:S05]  /*5a220*/  LDL.LU.64 R18, [R1+0x1628] ;  /* 0x0016280001127983 */ /* 0x000eea0000300a00 */
[C---:B----4-:R-:W-:Y:S11]  /*5a230*/  HMMA.1688.F32.TF32 R40, R20.reuse, R8, R40 ;  /* 0x000000081428723c */ /* 0x050ff60000081028 */
        /* <DEDUP_REMOVED lines=45> */
[----:B------:R-:W-:Y:S01]  /*5a510*/  STL.64 [R1+0x8c8], R50 ;  /* 0x0008c83201007387 */ /* 0x000fe20000100a00 */
        /* <DEDUP_REMOVED lines=15> */
[----:B-1----:R-:W2:Y:S04]  /*5a610*/  LDL.LU.64 R20, [R1+0x3e0] ;  /* 0x0003e00001147983 */ /* 0x002ea80000300a00 */
[----:B---3--:R-:W3:Y:S01]  /*5a620*/  LDL.LU.64 R22, [R1+0x3e8] ;  /* 0x0003e80001167983 */ /* 0x008ee20000300a00 */
[----:B------:R-:W-:-:S15]  /*5a630*/  HMMA.1688.F32.TF32 R16, R12, R224, R16 ;  /* 0x000000e00c10723c */ /* 0x000fde0000081010 */
[----:B------:R-:W-:-:S04]  /*5a640*/  NOP ;  /* 0x0000000000007918 */ /* 0x000fc80000000000 */
        /* <DEDUP_REMOVED lines=8> */
[----:B------:R-:W-:Y:S04]  /*5a6d0*/  STL.64 [R1+0x880], R40 ;  /* 0x0008802801007387 */ /* 0x000fe80000100a00 */
[----:B------:R-:W-:Y:S04]  /*5a6e0*/  STL.64 [R1+0x888], R42 ;  /* 0x0008882a01007387 */ /* 0x000fe80000100a00 */
[----:B------:R-:W4:Y:S04]  /*5a6f0*/  LDL.LU.64 R52, [R1+0x420] ;  /* 0x0004200001347983 */ /* 0x000f280000300a00 */
[----:B------:R-:W4:Y:S04]  /*5a700*/  LDL.LU.64 R54, [R1+0x428] ;  /* 0x0004280001367983 */ /* 0x000f280000300a00 */
[----:B------:R-:W-:Y:S04]  /*5a710*/  STL.64 [R1+0x870], R36 ;  /* 0x0008702401007387 */ /* 0x000fe80000100a00 */
[----:B------:R1:W-:Y:S04]  /*5a720*/  STL.64 [R1+0x878], R38 ;  /* 0x0008782601007387 */ /* 0x0003e80000100a00 */
[----:B------:R-:W4:Y:S04]  /*5a730*/  LDL.LU.64 R48, [R1+0x3f0] ;  /* 0x0003f00001307983 */ /* 0x000f280000300a00 */
[----:B------:R-:W4:Y:S01]  /*5a740*/  LDL.LU.64 R50, [R1+0x3f8] ;  /* 0x0003f80001327983 */ /* 0x000f220000300a00 */
[----:B-1----:R-:W-:Y:S03]  /*5a750*/  HMMA.1688.F32.TF32 R36, R12, R212, R24 ;  /* 0x000000d40c24723c */ /* 0x002fe60000081018 */
[----:B------:R-:W4:Y:S04]  /*5a760*/  LDL.LU.64 R24, [R1+0x440] ;  /* 0x0004400001187983 */ /* 0x000f280000300a00 */
[----:B------:R-:W4:-:S12]  /*5a770*/  LDL.LU.64 R26, [R1+0x448] ;  /* 0x00044800011a7983 */ /* 0x000f180000300a00 */
[----:B------:R1:W-:Y:S04]  /*5a780*/  STL.64 [R1+0x860], R36 ;  /* 0x0008602401007387 */ /* 0x0003e80000100a00 */
[----:B------:R1:W-:Y:S04]  /*5a790*/  STL.64 [R1+0x868], R38 ;  /* 0x0008682601007387 */ /* 0x0003e80000100a00 */
[----:B-1----:R-:W4:Y:S01]  /*5a7a0*/  LDL.LU.64 R36, [R1+0x430] ;  /* 0x0004300001247983 */ /* 0x002f220000300a00 */
[----:B------:R-:W-:Y:S03]  /*5a7b0*/  HMMA.1688.F32.TF32 R32, R12, R8, R32 ;  /* 0x000000080c20723c */ /* 0x000fe60000081020 */
[----:B------:R-:W4:-:S15]  /*5a7c0*/  LDL.LU.64 R38, [R1+0x438] ;  /* 0x0004380001267983 */ /* 0x000f1e0000300a00 */
[----:B------:R-:W-:Y:S01]  /*5a7d0*/  NOP ;  /* 0x0000000000007918 */ /* 0x000fe20000000000 */
[----:B------:R1:W-:Y:S01]  /*5a7e0*/  STL.64 [R1+0x850], R32 ;  /* 0x0008502001007387 */ /* 0x0003e20000100a00 */
[C---:B--2---:R-:W-:Y:S03]  /*5a7f0*/  HMMA.1688.F32.TF32 R28, R12.reuse, R4, R28 ;  /* 0x000000040c1c723c */ /* 0x044fe6000008101c */
[----:B------:R2:W-:Y:S04]  /*5a800*/  STL.64 [R1+0x858], R34 ;  /* 0x0008582201007387 */ /* 0x0005e80000100a00 */
[----:B------:R-:W4:Y:S04]  /*5a810*/  LDL.LU.64 R40, [R1+0x450] ;  /* 0x0004500001287983 */ /* 0x000f280000300a00 */
[----:B------:R-:W4:Y:S01]  /*5a820*/  LDL.LU.64 R42, [R1+0x458] ;  /* 0x00045800012a7983 */ /* 0x000f220000300a00 */
[C---:B---3--:R-:W-:Y:S07]  /*5a830*/  HMMA.1688.F32.TF32 R20, R12.reuse, R208, R20 ;  /* 0x000000d00c14723c */ /* 0x048fee0000081014 */
[----:B------:R3:W-:Y:S04]  /*5a840*/  STL.64 [R1+0x840], R28 ;  /* 0x0008401c01007387 */ /* 0x0007e80000100a00 */
[----:B------:R3:W-:Y:S04]  /*5a850*/  STL.64 [R1+0x848], R30 ;  /* 0x0008481e01007387 */ /* 0x0007e80000100a00 */
[----:B-1----:R-:W4:Y:S04]  /*5a860*/  LDL.LU.64 R32, [R1+0x4b0] ;  /* 0x0004b00001207983 */ /* 0x002f280000300a00 */
[----:B--2---:R-:W2:Y:S04]  /*5a870*/  LDL.LU.64 R34, [R1+0x4b8] ;  /* 0x0004b80001227983 */ /* 0x004ea80000300a00 */
[----:B------:R-:W-:Y:S04]  /*5a880*/  STL.64 [R1+0x830], R20 ;  /* 0x0008301401007387 */ /* 0x000fe80000100a00 */
[----:B------:R-:W-:Y:S04]  /*5a890*/  STL.64 [R1+0x838], R22 ;  /* 0x0008381601007387 */ /* 0x000fe80000100a00 */
[----:B---3--:R-:W3:Y:S04]  /*5a8a0*/  LDL.LU.64 R28, [R1+0x740] ;  /* 0x00074000011c7983 */ /* 0x008ee80000300a00 */
[----:B------:R-:W3:Y:S04]  /*5a8b0*/  LDL.LU.64 R30, [R1+0x748] ;  /* 0x00074800011e7983 */ /* 0x000ee80000300a00 */
[----:B------:R-:W-:Y:S04]  /*5a8c0*/  LDS R20, [R0+UR12+0x200] ;  /* 0x0002000c00147984 */ /* 0x000fe80008000800 */
[----:B------:R-:W-:Y:S04]  /*5a8d0*/  LDS R22, [R0+UR12+0x1200] ;  /* 0x0012000c00167984 */ /* 0x000fe80008000800 */
[----:B------:R-:W-:Y:S04]  /*5a8e0*/  LDS R21, [R44+UR12+0x200] ;  /* 0x0002000c2c157984 */ /* 0x000fe80008000800 */
[----:B------:R-:W1:Y:S01]  /*5a8f0*/  LDS R23, [R44+UR12+0x1200] ;  /* 0x0012000c2c177984 */ /* 0x000e620008000800 */
[C---:B----4-:R-:W-:Y:S08]  /*5a900*/  HMMA.1688.F32.TF32 R56, R12.reuse, R204, R52 ;  /* 0x000000cc0c38723c */ /* 0x050ff00000081034 */
        /* <DEDUP_REMOVED lines=19> */
[----:B------:R-:W-:Y:S01]  /*5aa40*/  STL.64 [R1+0x7e0], R40 ;  /* 0x0007e02801007387 */ /* 0x000fe20000100a00 */
[C---:B--2---:R-:W-:Y:S03]  /*5aa50*/  HMMA.1688.F32.TF32 R32, R12.reuse, R192, R32 ;  /* 0x000000c00c20723c */ /* 0x044fe60000081020 */
[----:B------:R-:W-:Y:S04]  /*5aa60*/  STL.64 [R1+0x7e8], R42 ;  /* 0x0007e82a01007387 */ /* 0x000fe80000100a00 */
[----:B------:R-:W2:Y:S04]  /*5aa70*/  LDL.LU.64 R56, [R1+0x1390] ;  /* 0x0013900001387983 */ /* 0x000ea80000300a00 */
[----:B------:R-:W2:Y:S01]  /*5aa80*/  LDL.LU.64 R58, [R1+0x1398] ;  /* 0x00139800013a7983 */ /* 0x000ea20000300a00 */
[----:B---3--:R-:W-:Y:S07]  /*5aa90*/  HMMA.1688.F32.TF32 R12, R12, R188, R28 ;  /* 0x000000bc0c0c723c */ /* 0x008fee000008101c */
[----:B------:R3:W-:Y:S04]  /*5aaa0*/  STL.64 [R1+0x7d0], R32 ;  /* 0x0007d02001007387 */ /* 0x0007e80000100a00 */
[----:B------:R1:W-:Y:S04]  /*5aab0*/  STL.64 [R1+0x7d8], R34 ;  /* 0x0007d82201007387 */ /* 0x0003e80000100a00 */
[----:B------:R-:W2:Y:S04]  /*5aac0*/  LDL.LU.64 R52, [R1+0x13e0] ;  /* 0x0013e00001347983 */ /* 0x000ea80000300a00 */
[----:B------:R-:W2:Y:S04]  /*5aad0*/  LDL.LU.64 R54, [R1+0x13e8] ;  /* 0x0013e80001367983 */ /* 0x000ea80000300a00 */
[----:B------:R-:W-:Y:S04]  /*5aae0*/  STL.64 [R1+0x4b0], R12 ;  /* 0x0004b00c01007387 */ /* 0x000fe80000100a00 */
[----:B------:R-:W-:Y:S04]  /*5aaf0*/  STL.64 [R1+0x4b8], R14 ;  /* 0x0004b80e01007387 */ /* 0x000fe80000100a00 */
[----:B-1----:R-:W2:Y:S04]  /*5ab00*/  LDL.LU.64 R48, [R1+0x1440] ;  /* 0x0014400001307983 */ /* 0x002ea80000300a00 */
[----:B------:R-:W2:Y:S04]  /*5ab10*/  LDL.LU.64 R50, [R1+0x1448] ;  /* 0x0014480001327983 */ /* 0x000ea80000300a00 */
[----:B---3--:R-:W3:Y:S04]  /*5ab20*/  LDL.LU.64 R32, [R1+0x1490] ;  /* 0x0014900001207983 */ /* 0x008ee80000300a00 */
[----:B------:R-:W3:Y:S04]  /*5ab30*/  LDL.LU.64 R34, [R1+0x1498] ;  /* 0x0014980001227983 */ /* 0x000ee80000300a00 */
[----:B------:R-:W3:Y:S04]  /*5ab40*/  LDL.LU.64 R28, [R1+0x14d0] ;  /* 0x0014d000011c7983 */ /* 0x000ee80000300a00 */
[----:B------:R-:W3:Y:S04]  /*5ab50*/  LDL.LU.64 R30, [R1+0x14d8] ;  /* 0x0014d800011e7983 */ /* 0x000ee80000300a00 */
[----:B------:R-:W3:Y:S04]  /*5ab60*/  LDL.LU.64 R40, [R1+0x1510] ;  /* 0x0015100001287983 */ /* 0x000ee80000300a00 */
[----:B------:R-:W3:Y:S04]  /*5ab70*/  LDL.LU.64 R42, [R1+0x1518] ;  /* 0x00151800012a7983 */ /* 0x000ee80000300a00 */
[----:B------:R-:W-:Y:S04]  /*5ab80*/  LDS R12, [R2+UR12+0x200] ;  /* 0x0002000c020c7984 */ /* 0x000fe80008000800 */
        /* <DEDUP_REMOVED lines=13> */
[C---:B-1----:R-:W-:Y:S08]  /*5ac60*/  HMMA.1688.F32.TF32 R64, R16.reuse, R224, R60 ;  /* 0x000000e01040723c */ /* 0x042ff0000008103c */
[C---:B--2---:R-:W-:Y:S11]  /*5ac70*/  HMMA.1688.F32.TF32 R60, R16.reuse, R220, R56 ;  /* 0x000000dc103c723c */ /* 0x044ff60000081038 */
[----:B------:R-:W-:Y:S04]  /*5ac80*/  STL.64 [R1+0x480], R64 ;  /* 0x0004804001007387 */ /* 0x000fe80000100a00 */
[----:B------:R-:W-:Y:S01]  /*5ac90*/  STL.64 [R1+0x488], R66 ;  /* 0x0004884201007387 */ /* 0x000fe20000100a00 */
[C---:B------:R-:W-:Y:S03]  /*5aca0*/  HMMA.1688.F32.TF32 R56, R16.reuse, R216, R52 ;  /* 0x000000d81038723c */ /* 0x040fe60000081034 */
[----:B------:R-:W-:Y:S05]  /*5acb0*/  STL.64 [R1+0x470], R60 ;  /* 0x0004703c01007387 */ /* 0x000fea0000100a00 */
[C---:B------:R-:W-:Y:S01]  /*5acc0*/  HMMA.1688.F32.TF32 R52, R16.reuse, R212, R48 ;  /* 0x000000d41034723c */ /* 0x040fe20000081030 */
[----:B------:R-:W-:Y:S10]  /*5acd0*/  STL.64 [R1+0x478], R62 ;  /* 0x0004783e01007387 */ /* 0x000ff40000100a00 */
[----:B------:R-:W-:Y:S01]  /*5ace0*/  STL.64 [R1+0x460], R56 ;  /* 0x0004603801007387 */ /* 0x000fe20000100a00 */
[C---:B---3--:R-:W-:Y:S03]  /*5acf0*/  HMMA.1688.F32.TF32 R48, R16.reuse, R8, R32 ;  /* 0x000000081030723c */ /* 0x048fe60000081020 */
[----:B------:R-:W-:Y:S04]  /*5ad00*/  STL.64 [R1+0x468], R58 ;  /* 0x0004683a01007387 */ /* 0x000fe80000100a00 */
[----:B------:R-:W2:Y:S04]  /*5ad10*/  LDL.LU.64 R32, [R1+0x1590] ;  /* 0x0015900001207983 */ /* 0x000ea80000300a00 */
[----:B------:R-:W-:Y:S04]  /*5ad20*/  STL.64 [R1+0x450], R52 ;  /* 0x0004503401007387 */ /* 0x000fe80000100a00 */
[----:B------:R-:W-:Y:S04]  /*5ad30*/  STL.64 [R1+0x458], R54 ;  /* 0x0004583601007387 */ /* 0x000fe80000100a00 */
[----:B------:R-:W2:Y:S04]  /*5ad40*/  LDL.LU.64 R34, [R1+0x1598] ;  /* 0x0015980001227983 */ /* 0x000ea80000300a00 */
[----:B------:R-:W-:Y:S04]  /*5ad50*/  STL.64 [R1+0x440], R48 ;  /* 0x0004403001007387 */ /* 0x000fe80000100a00 */
[----:B------:R1:W-:Y:S02]  /*5ad60*/  STL.64 [R1+0x448], R50 ;  /* 0x0004483201007387 */ /* 0x0003e40000100a00 */
[C---:B-1----:R-:W-:Y:S02]  /*5ad70*/  HMMA.1688.F32.TF32 R48, R16.reuse, R4, R28 ;  /* 0x000000041030723c */ /* 0x042fe4000008101c */
[----:B------:R-:W3:Y:S04]  /*5ad80*/  LDL.LU.64 R28, [R1+0x15c0] ;  /* 0x0015c000011c7983 */ /* 0x000ee80000300a00 */
[----:B------:R-:W3:Y:S02]  /*5ad90*/  LDL.LU.64 R30, [R1+0x15c8] ;  /* 0x0015c800011e7983 */ /* 0x000ee40000300a00 */
[C---:B------:R-:W-:Y:S11]  /*5ada0*/  HMMA.1688.F32.TF32 R40, R16.reuse, R208, R40 ;  /* 0x000000d01028723c */ /* 0x040ff60000081028 */
[----:B------:R1:W-:Y:S04]  /*5adb0*/  STL.64 [R1+0x430], R48 ;  /* 0x0004303001007387 */ /* 0x0003e80000100a00 */
[----:B------:R1:W-:Y:S04]  /*5adc0*/  STL.64 [R1+0x438], R50 ;  /* 0x0004383201007387 */ /* 0x0003e80000100a00 */
[----:B-1----:R-:W3:Y:S04]  /*5add0*/  LDL.LU.64 R48, [R1+0x1610] ;  /* 0x0016100001307983 */ /* 0x002ee80000300a00 */
[----:B------:R-:W3:Y:S04]  /*5ade0*/  LDL.LU.64 R50, [R1+0x1618] ;  /* 0x0016180001327983 */ /* 0x000ee80000300a00 */
[----:B------:R-:W-:Y:S04]  /*5adf0*/  STL.64 [R1+0x420], R40 ;  /* 0x0004202801007387 */ /* 0x000fe80000100a00 */
[----:B------:R4:W-:Y:S02]  /*5ae00*/  STL.64 [R1+0x428], R42 ;  /* 0x0004282a01007387 */ /* 0x0009e40000100a00 */
[----:B----4-:R-:W-:Y:S02]  /*5ae10*/  HMMA.1688.F32.TF32 R40, R16, R204, R24 ;  /* 0x000000cc1028723c */ /* 0x010fe40000081018 */
[----:B------:R-:W4:Y:S04]  /*5ae20*/  LDL.LU.64 R24, [R1+0x1670] ;  /* 0x0016700001187983 */ /* 0x000f280000300a00 */
[----:B------:R-:W4:-:S13]  /*5ae30*/  LDL.LU.64 R26, [R1+0x1678] ;  /* 0x00167800011a7983 */ /* 0x000f1a0000300a00 */
[----:B------:R1:W-:Y:S04]  /*5ae40*/  STL.64 [R1+0x410], R40 ;  /* 0x0004102801007387 */ /* 0x0003e80000100a00 */
[----:B------:R1:W-:Y:S04]  /*5ae50*/  STL.64 [R1+0x418], R42 ;  /* 0x0004182a01007387 */ /* 0x0003e80000100a00 */
[----:B-1----:R-:W4:Y:S04]  /*5ae60*/  LDL.LU.64 R40, [R1+0x16b0] ;  /* 0x0016b00001287983 */ /* 0x002f280000300a00 */
[----:B------:R-:W4:Y:S01]  /*5ae70*/  LDL.LU.64 R42, [R1+0x16b8] ;  /* 0x0016b800012a7983 */ /* 0x000f220000300a00 */
[----:B------:R-:W-:-:S15]  /*5ae80*/  HMMA.1688.F32.TF32 R36, R16, R200, R36 ;  /* 0x000000c81024723c */ /* 0x000fde0000081024 */
[----:B------:R-:W-:-:S04]  /*5ae90*/  NOP ;  /* 0x0000000000007918 */ /* 0x000fc80000000000 */
[----:B------:R1:W-:Y:S04]  /*5aea0*/  STL.64 [R1+0x400], R36 ;  /* 0x0004002401007387 */ /* 0x0003e80000100a00 */
[----:B------:R1:W-:Y:S04]  /*5aeb0*/  STL.64 [R1+0x408], R38 ;  /* 0x0004082601007387 */ /* 0x0003e80000100a00 */
[----:B------:R-:W4:Y:S04]  /*5aec0*/  LDL.LU.64 R52, [R1+0x80] ;  /* 0x0000800001347983 */ /* 0x000f280000300a00 */
[----:B------:R-:W4:Y:S04]  /*5aed0*/  LDL.LU.64 R54, [R1+0x88] ;  /* 0x0000880001367983 */ /* 0x000f280000300a00 */
[----:B-1----:R-:W4:Y:S04]  /*5aee0*/  LDL.LU.64 R36, [R1+0x70] ;  /* 0x0000700001247983 */ /* 0x002f280000300a00 */
[----:B------:R-:W4:Y:S01]  /*5aef0*/  LDL.LU.64 R38, [R1+0x78] ;  /* 0x0000780001267983 */ /* 0x000f220000300a00 */
[----:B--2---:R-:W-:Y:S03]  /*5af00*/  HMMA.1688.F32.TF32 R56, R16, R164, R32 ;  /* 0x000000a41038723c */ /* 0x004fe60000081020 */
[----:B------:R-:W2:Y:S04]  /*5af10*/  LDL.LU.64 R32, [R1+0x60] ;  /* 0x0000600001207983 */ /* 0x000ea80000300a00 */
[----:B------:R-:W2:-:S12]  /*5af20*/  LDL.LU.64 R34, [R1+0x68] ;  /* 0x0000680001227983 */ /* 0x000e980000300a00 */
        /* <DEDUP_REMOVED lines=12> */
[----:B----4-:R-:W-:Y:S02]  /*5aff0*/  HMMA.1688.F32.TF32 R56, R16, R192, R24 ;  /* 0x000000c01038723c */ /* 0x010fe40000081018 */
[----:B------:R-:W4:Y:S04]  /*5b000*/  LDL.LU.64 R24, [R1+0x90] ;  /* 0x0000900001187983 */ /* 0x000f280000300a00 */
[----:B------:R-:W4:-:S13]  /*5b010*/  LDL.LU.64 R26, [R1+0x98] ;  /* 0x00009800011a7983 */ /* 0x000f1a0000300a00 */
[----:B------:R-:W-:Y:S04]  /*5b020*/  STL.64 [R1+0x3c0], R56 ;  /* 0x0003c03801007387 */ /* 0x000fe80000100a00 */
[----:B------:R-:W-:Y:S01]  /*5b030*/  STL.64 [R1+0x3c8], R58 ;  /* 0x0003c83a01007387 */ /* 0x000fe20000100a00 */
[----:B------:R-:W-:Y:S03]  /*5b040*/  HMMA.1688.F32.TF32 R16, R16, R188, R40 ;  /* 0x000000bc1010723c */ /* 0x000fe60000081028 */
[----:B------:R-:W4:Y:S04]  /*5b050*/  LDL.LU.64 R40, [R1+0xa0] ;  /* 0x0000a00001287983 */ /* 0x000f280000300a00 */
[----:B------:R-:W4:Y:S01]  /*5b060*/  LDL.LU.64 R42, [R1+0xa8] ;  /* 0x0000a800012a7983 */ /* 0x000f220000300a00 */
[C---:B------:R-:W-:Y:S11]  /*5b070*/  HMMA.1688.F32.TF32 R52, R20.reuse, R232, R52 ;  /* 0x000000e81434723c */ /* 0x040ff60000081034 */
[----:B------:R-:W-:Y:S04]  /*5b080*/  STL.64 [R1+0x2d0], R16 ;  /* 0x0002d01001007387 */ /* 0x000fe80000100a00 */
[----:B------:R1:W-:Y:S02]  /*5b090*/  STL.64 [R1+0x2d8], R18 ;  /* 0x0002d81201007387 */ /* 0x0003e40000100a00 */
[C---:B-1----:R-:W-:Y:S02]  /*5b0a0*/  HMMA.1688.F32.TF32 R16, R20.reuse, R228, R36 ;  /* 0x000000e41410723c */ /* 0x042fe40000081024 */
[----:B------:R-:W4:Y:S04]  /*5b0b0*/  LDL.LU.64 R36, [R1+0xb0] ;  /* 0x0000b00001247983 */ /* 0x000f280000300a00 */
[----:B------:R-:W-:Y:S04]  /*5b0c0*/  STL.64 [R1+0x2c0], R52 ;  /* 0x0002c03401007387 */ /* 0x000fe80000100a00 */
[----:B------:R-:W-:Y:S04]  /*5b0d0*/  STL.64 [R1+0x2c8], R54 ;  /* 0x0002c83601007387 */ /* 0x000fe80000100a00 */
[----:B------:R-:W4:Y:S05]  /*5b0e0*/  LDL.LU.64 R38, [R1+0xb8] ;  /* 0x0000b80001267983 */ /* 0x000f2a0000300a00 */
        /* <DEDUP_REMOVED lines=10> */
[----:B------:R1:W-:Y:S04]  /*5b190*/  STL.64 [R1+0x3b0], R16 ;  /* 0x0003b01001007387 */ /* 0x0003e80000100a00 */
[----:B------:R1:W-:Y:S04]  /*5b1a0*/  STL.64 [R1+0x3b8], R18 ;  /* 0x0003b81201007387 */ /* 0x0003e80000100a00 */
[----:B-1----:R-:W3:Y:S01]  /*5b1b0*/  LDL.LU.64 R16, [R1+0xc0] ;  /* 0x0000c00001107983 */ /* 0x002ee20000300a00 */
[----:B------:R-:W-:Y:S03]  /*5b1c0*/  HMMA.1688.F32.TF32 R48, R20, R216, R48 ;  /* 0x000000d81430723c */ /* 0x000fe60000081030 */
[----:B------:R-:W3:-:S15]  /*5b1d0*/  LDL.LU.64 R18, [R1+0xc8] ;  /* 0x0000c80001127983 */ /* 0x000ede0000300a00 */
[----:B------:R-:W-:Y:S01]  /*5b1e0*/  NOP ;  /* 0x0000000000007918 */ /* 0x000fe20000000000 */
[----:B------:R-:W-:Y:S04]  /*5b1f0*/  STL.64 [R1+0x3a0], R48 ;  /* 0x0003a03001007387 */ /* 0x000fe80000100a00 */
[----:B------:R4:W-:Y:S02]  /*5b200*/  STL.64 [R1+0x3a8], R50 ;  /* 0x0003a83201007387 */ /* 0x0009e40000100a00 */
[----:B----4-:R-:W-:Y:S02]  /*5b210*/  HMMA.1688.F32.TF32 R48, R20, R212, R24 ;  /* 0x000000d41430723c */ /* 0x010fe40000081018 */
[----:B------:R-:W4:Y:S04]  /*5b220*/  LDL.LU.64 R24, [R1+0x700] ;  /* 0x0007000001187983 */ /* 0x000f280000300a00 */
[----:B------:R-:W4:-:S13]  /*5b230*/  LDL.LU.64 R26, [R1+0x708] ;  /* 0x00070800011a7983 */ /* 0x000f1a0000300a00 */
[----:B------:R1:W-:Y:S04]  /*5b240*/  STL.64 [R1+0x390], R48 ;  /* 0x0003903001007387 */ /* 0x0003e80000100a00 */
[----:B------:R1:W-:Y:S01]  /*5b250*/  STL.64 [R1+0x398], R50 ;  /* 0x0003983201007387 */ /* 0x0003e20000100a00 */
[----:B------:R-:W-:Y:S03]  /*5b260*/  HMMA.1688.F32.TF32 R40, R20, R8, R40 ;  /* 0x000000081428723c */ /* 0x000fe60000081028 */
[----:B-1----:R-:W4:Y:S04]  /*5b270*/  LDL.LU.64 R48, [R1+0x6f0] ;  /* 0x0006f00001307983 */ /* 0x002f280000300a00 */
[----:B------:R-:W4:-:S12]  /*5b280*/  LDL.LU.64 R50, [R1+0x6f8] ;  /* 0x0006f80001327983 */ /* 0x000f180000300a00 */
        /* <DEDUP_REMOVED lines=28> */
[----:B------:R1:W-:Y:S02]  /*5b450*/  STL.64 [R1+0x7a8], R54 ;  /* 0x0007a83601007387 */ /* 0x0003e40000100a00 */
[----:B-1----:R-:W-:Y:S02]  /*5b460*/  HMMA.1688.F32.TF32 R52, R20, R168, R48 ;  /* 0x000000a81434723c */ /* 0x002fe40000081030 */
[----:B------:R-:W4:-:S15]  /*5b470*/  LDL.LU.64 R48, [R1+0x12e0] ;  /* 0x0012e00001307983 */ /* 0x000f1e0000300a00 */
[----:B------:R-:W-:Y:S02]  /*5b480*/  NOP ;  /* 0x0000000000007918 */ /* 0x000fe40000000000 */
[----:B------:R-:W-:Y:S04]  /*5b490*/  STL.64 [R1+0x790], R52 ;  /* 0x0007903401007387 */ /* 0x000fe80000100a00 */
[----:B------:R-:W-:Y:S01]  /*5b4a0*/  STL.64 [R1+0x798], R54 ;  /* 0x0007983601007387 */ /* 0x000fe20000100a00 */
[----:B------:R-:W-:Y:S03]  /*5b4b0*/  HMMA.1688.F32.TF32 R40, R20, R196, R40 ;  /* 0x000000c41428723c */ /* 0x000fe60000081028 */
[----:B------:R-:W4:-:S15]  /*5b4c0*/  LDL.LU.64 R50, [R1+0x12e8] ;  /* 0x0012e80001327983 */ /* 0x000f1e0000300a00 */
[----:B------:R-:W-:Y:S01]  /*5b4d0*/  NOP ;  /* 0x0000000000007918 */ /* 0x000fe20000000000 */
[----:B------:R1:W-:Y:S04]  /*5b4e0*/  STL.64 [R1+0x780], R40 ;  /* 0x0007802801007387 */ /* 0x0003e80000100a00 */
[----:B------:R1:W-:Y:S04]  /*5b4f0*/  STL.64 [R1+0x788], R42 ;  /* 0x0007882a01007387 */ /* 0x0003e80000100a00 */
[----:B-1----:R-:W4:Y:S04]  /*5b500*/  LDL.LU.64 R40, [R1+0x1300] ;  /* 0x0013000001287983 */ /* 0x002f280000300a00 */
[----:B------:R-:W4:Y:S01]  /*5b510*/  LDL.LU.64 R42, [R1+0x1308] ;  /* 0x00130800012a7983 */ /* 0x000f220000300a00 */
[----:B------:R-:W-:-:S15]  /*5b520*/  HMMA.1688.F32.TF32 R36, R20, R192, R36 ;  /* 0x000000c01424723c */ /* 0x000fde0000081024 */
[----:B------:R-:W-:-:S04]  /*5b530*/  NOP ;  /* 0x0000000000007918 */ /* 0x000fc80000000000 */
[----:B------:R-:W-:Y:S04]  /*5b540*/  STL.64 [R1+0x770], R36 ;  /* 0x0007702401007387 */ /* 0x000fe80000100a00 */
[----:B------:R-:W-:Y:S01]  /*5b550*/  STL.64 [R1+0x778], R38 ;  /* 0x0007782601007387 */ /* 0x000fe20000100a00 */
        /* <DEDUP_REMOVED lines=14> */
[----:B------:R4:W-:Y:S04]  /*5b640*/  STL.64 [R1+0x758], R22 ;  /* 0x0007581601007387 */ /* 0x0009e80000100a00 */
[----:B------:R-:W3:Y:S04]  /*5b650*/  LDL.LU.64 R36, [R1+0x1470] ;  /* 0x0014700001247983 */ /* 0x000ee80000300a00 */
[----:B------:R-:W3:Y:S01]  /*5b660*/  LDL.LU.64 R38, [R1+0x1478] ;  /* 0x0014780001267983 */ /* 0x000ee20000300a00 */
[C---:B----4-:R-:W-:Y:S03]  /*5b670*/  HMMA.1688.F32.TF32 R20, R12.reuse, R224, R24 ;  /* 0x000000e00c14723c */ /* 0x050fe60000081018 */
[----:B------:R-:W-:Y:S04]  /*5b680*/  LDS R24, [R0+UR12+0x280] ;  /* 0x0002800c00187984 */ /* 0x000fe80008000800 */
[----:B------:R-:W-:Y:S04]  /*5b690*/  LDS R26, [R0+UR12+0x1280] ;  /* 0x0012800c001a7984 */ /* 0x000fe80008000800 */
[----:B------:R-:W-:Y:S04]  /*5b6a0*/  LDS R25, [R44+UR12+0x280] ;  /* 0x0002800c2c197984 */ /* 0x000fe80008000800 */
[----:B------:R-:W1:Y:S04]  /*5b6b0*/  LDS R27, [R44+UR12+0x1280] ;  /* 0x0012800c2c1b7984 */ /* 0x000e680008000800 */
[----:B------:R-:W-:Y:S04]  /*5b6c0*/  STL.64 [R1+0x740], R20 ;  /* 0x0007401401007387 */ /* 0x000fe80000100a00 */
[----:B------:R-:W-:Y:S01]  /*5b6d0*/  STL.64 [R1+0x748], R22 ;  /* 0x0007481601007387 */ /* 0x000fe20000100a00 */
[----:B------:R-:W-:-:S15]  /*5b6e0*/  HMMA.1688.F32.TF32 R48, R12, R220, R48 ;  /* 0x000000dc0c30723c */ /* 0x000fde0000081030 */
[----:B------:R-:W-:-:S04]  /*5b6f0*/  NOP ;  /* 0x0000000000007918 */ /* 0x000fc80000000000 */
[----:B------:R4:W-:Y:S04]  /*5b700*/  STL.64 [R1+0x730], R48 ;  /* 0x0007303001007387 */ /* 0x0009e80000100a00 */
[----:B------:R1:W-:Y:S04]  /*5b710*/  STL.64 [R1+0x738], R50 ;  /* 0x0007383201007387 */ /* 0x0003e80000100a00 */
[----:B----4-:R-:W4:Y:S01]  /*5b720*/  LDL.LU.64 R48, [R1+0x14b0] ;  /* 0x0014b00001307983 */ /* 0x010f220000300a00 */
[----:B------:R-:W-:Y:S03]  /*5b730*/  HMMA.1688.F32.TF32 R20, R12, R216, R40 ;  /* 0x000000d80c14723c */ /* 0x000fe60000081028 */
[----:B-1----:R-:W4:-:S15]  /*5b740*/  LDL.LU.64 R50, [R1+0x14b8] ;  /* 0x0014b80001327983 */ /* 0x002f1e0000300a00 */
[----:B------:R-:W-:Y:S01]  /*5b750*/  NOP ;  /* 0x0000000000007918 */ /* 0x000fe20000000000 */
[----:B------:R1:W-:Y:S04]  /*5b760*/  STL.64 [R1+0x720], R20 ;  /* 0x0007201401007387 */ /* 0x0003e80000100a00 */
[----:B------:R1:W-:Y:S04]  /*5b770*/  STL.64 [R1+0x728], R22 ;  /* 0x0007281601007387 */ /* 0x0003e80000100a00 */
        /* <DEDUP_REMOVED lines=24> */
[----:B----4-:R-:W-:-:S15]  /*5b900*/  HMMA.1688.F32.TF32 R52, R12, R204, R48 ;  /* 0x000000cc0c34723c */ /* 0x010fde0000081030 */
[----:B------:R-:W-:-:S04]  /*5b910*/  NOP ;  /* 0x0000000000007918 */ /* 0x000fc80000000000 */
[----:B------:R-:W-:Y:S04]  /*5b920*/  STL.64 [R1+0xc0], R52 ;  /* 0x0000c03401007387 */ /* 0x000fe80000100a00 */
[----:B------:R-:W-:Y:S01]  /*5b930*/  STL.64 [R1+0xc8], R54 ;  /* 0x0000c83601007387 */ /* 0x000fe20000100a00 */
        /* <DEDUP_REMOVED lines=16> */
[----:B------:R-:W3:Y:S04]  /*5ba40*/  LDL.LU.64 R16, [R1] ;  /* 0x0000000001107983 */ /* 0x000ee80000300a00 */
[----:B------:R-:W3:-:S13]  /*5ba50*/  LDL.LU.64 R18, [R1+0x8] ;  /* 0x0000080001127983 */ /* 0x000eda0000300a00 */
[----:B------:R-:W-:Y:S04]  /*5ba60*/  STL.64 [R1+0x80], R48 ;  /* 0x0000803001007387 */ /* 0x000fe80000100a00 */
[----:B------:R1:W-:Y:S02]  /*5ba70*/  STL.64 [R1+0x88], R50 ;  /* 0x0000883201007387 */ /* 0x0003e40000100a00 */
[C---:B-1----:R-:W-:Y:S02]  /*5ba80*/  HMMA.1688.F32.TF32 R48, R12.reuse, R192, R40 ;  /* 0x000000c00c30723c */ /* 0x042fe40000081028 */
[----:B------:R-:W3:Y:S06]  /*5ba90*/  LDL.LU.64 R40, [R1+0xb60] ;  /* 0x000b600001287983 */ /* 0x000eec0000300a00 */
[----:B------:R-:W-:Y:S11]  /*5baa0*/  HMMA.1688.F32.TF32 R12, R12, R188, R36 ;  /* 0x000000bc0c0c723c */ /* 0x000ff60000081024 */
[----:B------:R-:W-:Y:S04]  /*5bab0*/  STL.64 [R1+0x70], R48 ;  /* 0x0000703001007387 */ /* 0x000fe80000100a00 */
[----:B------:R-:W-:Y:S04]  /*5bac0*/  STL.64 [R1+0x78], R50 ;  /* 0x0000783201007387 */ /* 0x000fe80000100a00 */
[----:B------:R-:W3:Y:S04]  /*5bad0*/  LDL.LU.64 R42, [R1+0xb68] ;  /* 0x000b6800012a7983 */ /* 0x000ee80000300a00 */
[----:B------:R-:W-:Y:S04]  /*5bae0*/  STL.64 [R1+0x60], R12 ;  /* 0x0000600c01007387 */ /* 0x000fe80000100a00 */
[----:B------:R4:W-:Y:S04]  /*5baf0*/  STL.64 [R1+0x68], R14 ;  /* 0x0000680e01007387 */ /* 0x0009e80000100a00 */
[----:B------:R-:W3:Y:S04]  /*5bb00*/  LDL.LU.64 R36, [R1+0xb70] ;  /* 0x000b700001247983 */ /* 0x000ee80000300a00 */
[----:B------:R-:W3:Y:S01]  /*5bb10*/  LDL.LU.64 R38, [R1+0xb78] ;  /* 0x000b780001267983 */ /* 0x000ee20000300a00 */
[----:B----4-:R-:W-:Y:S03]  /*5bb20*/  HMMA.1688.F32.TF32 R12, R24, R232, R20 ;  /* 0x000000e8180c723c */ /* 0x010fe60000081014 */
        /* <DEDUP_REMOVED lines=12> */
[C---:B------:R-:W-:Y:S11]  /*5bbf0*/  HMMA.1688.F32.TF32 R44, R24.reuse, R216, R248 ;  /* 0x000000d8182c723c */ /* 0x040ff600000810f8 */
[----:B------:R1:W-:Y:S01]  /*5bc00*/  STL.64 [R1+0x30], R12 ;  /* 0x0000300c01007387 */ /* 0x0003e20000100a00 */
[C---:B------:R-:W-:Y:S03]  /*5bc10*/  HMMA.1688.F32.TF32 R16, R24.reuse, R220, R16 ;  /* 0x000000dc1810723c */ /* 0x040fe60000081010 */
[----:B------:R1:W-:Y:S04]  /*5bc20*/  STL.64 [R1+0x38], R14 ;  /* 0x0000380e01007387 */ /* 0x0003e80000100a00 */
[----:B-1----:R-:W3:Y:S04]  /*5bc30*/  LDL.LU.64 R12, [R1+0xb90] ;  /* 0x000b9000010c7983 */ /* 0x002ee80000300a00 */
[----:B------:R-:W3:Y:S08]  /*5bc40*/  LDL.LU.64 R14, [R1+0xb98] ;  /* 0x000b9800010e7983 */ /* 0x000ef00000300a00 */
[----:B------:R1:W-:Y:S04]  /*5bc50*/  STL.64 [R1+0x20], R16 ;  /* 0x0000201001007387 */ /* 0x0003e80000100a00 */
[----:B------:R1:W-:Y:S04]  /*5bc60*/  STL.64 [R1+0x28], R18 ;  /* 0x0000281201007387 */ /* 0x0003e80000100a00 */
[----:B-1----:R-:W3:Y:S04]  /*5bc70*/  LDL.LU.64 R16, [R1+0xbe0] ;  /* 0x000be00001107983 */ /* 0x002ee80000300a00 */
[----:B------:R-:W3:Y:S04]  /*5bc80*/  LDL.LU.64 R18, [R1+0xbe8] ;  /* 0x000be80001127983 */ /* 0x000ee80000300a00 */
[----:B------:R-:W-:Y:S04]  /*5bc90*/  STL.64 [R1+0x10], R44 ;  /* 0x0000102c01007387 */ /* 0x000fe80000100a00 */
[----:B------:R1:W-:Y:S02]  /*5bca0*/  STL.64 [R1+0x18], R46 ;  /* 0x0000182e01007387 */ /* 0x0003e40000100a00 */
[C---:B-1----:R-:W-:Y:S02]  /*5bcb0*/  HMMA.1688.F32.TF32 R44, R24.reuse, R212, R40 ;  /* 0x000000d4182c723c */ /* 0x042fe40000081028 */
[----:B------:R-:W3:Y:S06]  /*5bcc0*/  LDL.LU.64 R40, [R1+0xbd0] ;  /* 0x000bd00001287983 */ /* 0x000eec0000300a00 */
[C---:B------:R-:W-:Y:S11]  /*5bcd0*/  HMMA.1688.F32.TF32 R248, R24.reuse, R8, R36 ;  /* 0x0000000818f8723c */ /* 0x040ff60000081024 */
[----:B------:R-:W-:Y:S04]  /*5bce0*/  STL.64 [R1], R44 ;  /* 0x0000002c01007387 */ /* 0x000fe80000100a00 */
[----:B------:R3:W-:Y:S04]  /*5bcf0*/  STL.64 [R1+0x8], R46 ;  /* 0x0000082e01007387 */ /* 0x0007e80000100a00 */
[----:B------:R-:W3:Y:S04]  /*5bd00*/  LDL.LU.64 R42, [R1+0xbd8] ;  /* 0x000bd800012a7983 */ /* 0x000ee80000300a00 */
[----:B------:R-:W-:Y:S04]  /*5bd10*/  STL.64 [R1+0x7110], R250 ;  /* 0x007110fa01007387 */ /* 0x000fe80000100a00 */
[----:B------:R-:W-:Y:S04]  /*5bd20*/  STL.64 [R1+0x7108], R248 ;  /* 0x007108f801007387 */ /* 0x000fe80000100a00 */
[----:B------:R-:W3:Y:S04]  /*5bd30*/  LDL.LU.64 R56, [R1+0xbf0] ;  /* 0x000bf00001387983 */ /* 0x000ee80000300a00 */
[----:B------:R-:W3:Y:S01]  /*5bd40*/  LDL.LU.64 R58, [R1+0xbf8] ;  /* 0x000bf800013a7983 */ /* 0x000ee20000300a00 */
[----:B----4-:R-:W-:Y:S03]  /*5bd50*/  HMMA.1688.F32.TF32 R100, R24, R4, R20 ;  /* 0x000000041864723c */ /* 0x010fe60000081014 */
[----:B------:R-:W4:Y:S04]  /*5bd60*/  LDL.LU.64 R20, [R1+0xc00] ;  /* 0x000c000001147983 */ /* 0x000f280000300a00 */
[----:B------:R-:W4:-:S12]  /*5bd70*/  LDL.LU.64 R22, [R1+0xc08] ;  /* 0x000c080001167983 */ /* 0x000f180000300a00 */
[----:B------:R-:W-:Y:S04]  /*5bd80*/  STL.64 [R1+0x7120], R102 ;  /* 0x0071206601007387 */ /* 0x000fe80000100a00 */
[----:B------:R-:W-:Y:S04]  /*5bd90*/  STL.64 [R1+0x7118], R100 ;  /* 0x0071186401007387 */ /* 0x000fe80000100a00 */
[----:B------:R-:W4:Y:S04]  /*5bda0*/  LDL.LU.64 R52, [R1+0xc10] ;  /* 0x000c100001347983 */ /* 0x000f280000300a00 */
[----:B------:R-:W4:Y:S01]  /*5bdb0*/  LDL.LU.64 R54, [R1+0xc18] ;  /* 0x000c180001367983 */ /* 0x000f220000300a00 */
[----:B--2---:R-:W-:-:S15]  /*5bdc0*/  HMMA.1688.F32.TF32 R48, R24, R208, R32 ;  /* 0x000000d01830723c */ /* 0x004fde0000081020 */
[----:B------:R-:W-:-:S04]  /*5bdd0*/  NOP ;  /* 0x0000000000007918 */ /* 0x000fc80000000000 */
[----:B------:R-:W-:Y:S01]  /*5bde0*/  STL.64 [R1+0x7130], R50 ;  /* 0x0071303201007387 */ /* 0x000fe20000100a00 */
[C---:B---3--:R-:W-:Y:S03]  /*5bdf0*/  HMMA.1688.F32.TF32 R44, R24.reuse, R204, R28 ;  /* 0x000000cc182c723c */ /* 0x048fe6000008101c */
[----:B------:R1:W-:Y:S04]  /*5be00*/  STL.64 [R1+0x7128], R48 ;  /* 0x0071283001007387 */ /* 0x0003e80000100a00 */
[----:B------:R-:W2:Y:S04]  /*5be10*/  LDL.LU.64 R32, [R1+0x1220] ;  /* 0x0012200001207983 */ /* 0x000ea80000300a00 */
[----:B------:R-:W2:Y:S08]  /*5be20*/  LDL.LU.64 R34, [R1+0x1228] ;  /* 0x0012280001227983 */ /* 0x000eb00000300a00 */
[----:B------:R-:W-:Y:S04]  /*5be30*/  STL.64 [R1+0x7140], R46 ;  /* 0x0071402e01007387 */ /* 0x000fe80000100a00 */
[----:B------:R3:W-:Y:S04]  /*5be40*/  STL.64 [R1+0x7138], R44 ;  /* 0x0071382c01007387 */ /* 0x0007e80000100a00 */
[----:B-1----:R-:W2:Y:S04]  /*5be50*/  LDL.LU.64 R48, [R1+0x1210] ;  /* 0x0012100001307983 */ /* 0x002ea80000300a00 */
[----:B------:R-:W2:Y:S04]  /*5be60*/  LDL.LU.64 R50, [R1+0x1218] ;  /* 0x0012180001327983 */ /* 0x000ea80000300a00 */
[----:B------:R-:W2:Y:S04]  /*5be70*/  LDL.LU.64 R28, [R1+0x1200] ;  /* 0x00120000011c7983 */ /* 0x000ea80000300a00 */
[----:B------:R-:W2:Y:S01]  /*5be80*/  LDL.LU.64 R30, [R1+0x1208] ;  /* 0x00120800011e7983 */ /* 0x000ea20000300a00 */
[C---:B------:R-:W-:Y:S08]  /*5be90*/  HMMA.1688.F32.TF32 R12, R24.reuse, R200, R12 ;  /* 0x000000c8180c723c */ /* 0x040ff0000008100c */
[C---:B------:R-:W-:Y:S11]  /*5bea0*/  HMMA.1688.F32.TF32 R16, R24.reuse, R164, R16 ;  /* 0x000000a41810723c */ /* 0x040ff60000081010 */
[----:B------:R-:W-:Y:S04]  /*5beb0*/  STL.64 [R1+0x7150], R14 ;  /* 0x0071500e01007387 */ /* 0x000fe80000100a00 */
[----:B------:R-:W-:Y:S04]  /*5bec0*/  STL.64 [R1+0x7148], R12 ;  /* 0x0071480c01007387 */ /* 0x000fe80000100a00 */
[----:B------:R-:W2:Y:S04]  /*5bed0*/  LDL.LU.64 R36, [R1+0x11f0] ;  /* 0x0011f00001247983 */ /* 0x000ea80000300a00 */
[----:B------:R-:W2:Y:S04]  /*5bee0*/  LDL.LU.64 R38, [R1+0x11f8] ;  /* 0x0011f80001267983 */ /* 0x000ea80000300a00 */
[----:B------:R-:W-:Y:S04]  /*5bef0*/  STL.64 [R1+0x7160], R18 ;  /* 0x0071601201007387 */ /* 0x000fe80000100a00 */
[----:B------:R1:W-:Y:S01]  /*5bf00*/  STL.64 [R1+0x7158], R16 ;  /* 0x0071581001007387 */ /* 0x0003e20000100a00 */
[C---:B------:R-:W-:Y:S03]  /*5bf10*/  HMMA.1688.F32.TF32 R68, R24.reuse, R168, R40 ;  /* 0x000000a81844723c */ /* 0x040fe60000081028 */
[----:B------:R-:W2:Y:S04]  /*5bf20*/  LDL.LU.64 R40, [R1+0x1230] ;  /* 0x0012300001287983 */ /* 0x000ea80000300a00 */
[----:B------:R-:W2:Y:S01]  /*5bf30*/  LDL.LU.64 R42, [R1+0x1238] ;  /* 0x00123800012a7983 */ /* 0x000ea20000300a00 */
[C---:B------:R-:W-:Y:S11]  /*5bf40*/  HMMA.1688.F32.TF32 R64, R24.reuse, R196, R56 ;  /* 0x000000c41840723c */ /* 0x040ff60000081038 */
[----:B------:R-:W-:Y:S04]  /*5bf50*/  STL.64 [R1+0x7170], R70 ;  /* 0x0071704601007387 */ /* 0x000fe80000100a00 */
[----:B------:R-:W-:Y:S04]  /*5bf60*/  STL.64 [R1+0x7168], R68 ;  /* 0x0071684401007387 */ /* 0x000fe80000100a00 */
[----:B------:R-:W-:Y:S04]  /*5bf70*/  STL.64 [R1+0x7180], R66 ;  /* 0x0071804201007387 */ /* 0x000fe80000100a00 */
[----:B------:R1:W-:Y:S04]  /*5bf80*/  STL.64 [R1+0x7178], R64 ;  /* 0x0071784001007387 */ /* 0x0003e80000100a00 */
[----:B---3--:R-:W3:Y:S04]  /*5bf90*/  LDL.LU.64 R44, [R1+0x1280] ;  /* 0x00128000012c7983 */ /* 0x008ee80000300a00 */
[----:B------:R-:W3:Y:S01]  /*5bfa0*/  LDL.LU.64 R46, [R1+0x1288] ;  /* 0x00128800012e7983 */ /* 0x000ee20000300a00 */
[C---:B----4-:R-:W-:Y:S08]  /*5bfb0*/  HMMA.1688.F32.TF32 R20, R24.reuse, R192, R20 ;  /* 0x000000c01814723c */ /* 0x050ff00000081014 */
[----:B------:R-:W-:Y:S11]  /*5bfc0*/  HMMA.1688.F32.TF32 R24, R24, R188, R52 ;  /* 0x000000bc1818723c */ /* 0x000ff60000081034 */
[----:B------:R-:W-:Y:S04]  /*5bfd0*/  STL.64 [R1+0x7190], R22 ;  /* 0x0071901601007387 */ /* 0x000fe80000100a00 */
[----:B------:R-:W-:Y:S04]  /*5bfe0*/  STL.64 [R1+0x7188], R20 ;  /* 0x0071881401007387 */ /* 0x000fe80000100a00 */
[----:B------:R-:W-:Y:S04]  /*5bff0*/  STL.64 [R1+0x71a0], R26 ;  /* 0x0071a01a01007387 */ /* 0x000fe80000100a00 */
[----:B------:R-:W-:Y:S04]  /*5c000*/  STL.64 [R1+0x7198], R24 ;  /* 0x0071981801007387 */ /* 0x000fe80000100a00 */
[----:B-1----:R-:W4:Y:S04]  /*5c010*/  LDL.LU.64 R16, [R1+0x12f0] ;  /* 0x0012f00001107983 */ /* 0x002f280000300a00 */
[----:B------:R-:W4:Y:S01]  /*5c020*/  LDL.LU.64 R18, [R1+0x12f8] ;  /* 0x0012f80001127983 */ /* 0x000f220000300a00 */
[C---:B--2---:R-:W-:Y:S08]  /*5c030*/  HMMA.1688.F32.TF32 R32, R92.reuse, R232, R32 ;  /* 0x000000e85c20723c */ /* 0x044ff00000081020 */
[C---:B------:R-:W-:Y:S11]  /*5c040*/  HMMA.1688.F32.TF32 R104, R92.reuse, R228, R48 ;  /* 0x000000e45c68723c */ /* 0x040ff60000081030 */
[----:B------:R-:W-:Y:S04]  /*5c050*/  STL.64 [R1+0x71b0], R34 ;  /* 0x0071b02201007387 */ /* 0x000fe80000100a00 */
[----:B------:R-:W-:Y:S04]  /*5c060*/  STL.64 [R1+0x71a8], R32 ;  /* 0x0071a82001007387 */ /* 0x000fe80000100a00 */
[----:B------:R-:W-:Y:S04]  /*5c070*/  STL [R1+0x7100], R105 ;  /* 0x0071006901007387 */ /* 0x000fe80000100800 */
[----:B------:R-:W-:Y:S04]  /*5c080*/  STL [R1+0x70fc], R106 ;  /* 0x0070fc6a01007387 */ /* 0x000fe80000100800 */
[----:B------:R-:W-:Y:S04]  /*5c090*/  STL [R1+0x70f8], R107 ;  /* 0x0070f86b01007387 */ /* 0x000fe80000100800 */
[----:B------:R-:W2:Y:S04]  /*5c0a0*/  LDL.LU.64 R12, [R1+0x1340] ;  /* 0x00134000010c7983 */ /* 0x000ea80000300a00 */
[----:B------:R-:W2:Y:S01]  /*5c0b0*/  LDL.LU.64 R14, [R1+0x1348] ;  /* 0x00134800010e7983 */ /* 0x000ea20000300a00 */
[C---:B------:R-:W-:Y:S08]  /*5c0c0*/  HMMA.1688.F32.TF32 R28, R92.reuse, R224, R28 ;  /* 0x000000e05c1c723c */ /* 0x040ff0000008101c */
[C---:B------:R-:W-:Y:S11]  /*5c0d0*/  HMMA.1688.F32.TF32 R36, R92.reuse, R220, R36 ;  /* 0x000000dc5c24723c */ /* 0x040ff60000081024 */
[----:B------:R-:W-:Y:S04]  /*5c0e0*/  STL.64 [R1+0x71c0], R30 ;  /* 0x0071c01e01007387 */ /* 0x000fe80000100a00 */
[----:B------:R-:W-:Y:S04]  /*5c0f0*/  STL.64 [R1+0x71b8], R28 ;  /* 0x0071b81c01007387 */ /* 0x000fe80000100a00 */
[----:B------:R-:W-:Y:S04]  /*5c100*/  STL [R1+0x70f4], R36 ;  /* 0x0070f42401007387 */ /* 0x000fe80000100800 */
[----:B------:R1:W-:Y:S04]  /*5c110*/  STL [R1+0x70f0], R37 ;  /* 0x0070f02501007387 */ /* 0x0003e80000100800 */
[----:B------:R-:W-:Y:S04]  /*5c120*/  STL [R1+0x70ec], R38 ;  /* 0x0070ec2601007387 */ /* 0x000fe80000100800 */
[----:B------:R1:W-:Y:S04]  /*5c130*/  STL [R1+0x70e8], R39 ;  /* 0x0070e82701007387 */ /* 0x0003e80000100800 */
[----:B------:R-:W2:Y:S04]  /*5c140*/  LDL.LU.64 R60, [R1+0x1380] ;  /* 0x00138000013c7983 */ /* 0x000ea80000300a00 */
[----:B------:R-:W2:Y:S04]  /*5c150*/  LDL.LU.64 R62, [R1+0x1388] ;  /* 0x00138800013e7983 */ /* 0x000ea80000300a00 */
[----:B------:R-:W2:Y:S04]  /*5c160*/  LDL.LU.64 R64, [R1+0x1400] ;  /* 0x0014000001407983 */ /* 0x000ea80000300a00 */
[----:B------:R-:W2:Y:S01]  /*5c170*/  LDL.LU.64 R66, [R1+0x1408] ;  /* 0x0014080001427983 */ /* 0x000ea20000300a00 */
[----:B------:R-:W-:-:S15]  /*5c180*/  HMMA.1688.F32.TF32 R40, R92, R216, R40 ;  /* 0x000000d85c28723c */ /* 0x000fde0000081028 */
[----:B------:R-:W-:-:S04]  /*5c190*/  NOP ;  /* 0x0000000000007918 */ /* 0x000fc80000000000 */
[----:B------:R-:W-:Y:S04]  /*5c1a0*/  STL [R1+0x70e4], R43 ;  /* 0x0070e42b01007387 */ /* 0x000fe80000100800 */
[----:B------:R-:W2:Y:S04]  /*5c1b0*/  LDL.LU.64 R48, [R1+0x1420] ;  /* 0x0014200001307983 */ /* 0x000ea80000300a00 */
[----:B------:R-:W2:Y:S01]  /*5c1c0*/  LDL.LU.64 R50, [R1+0x1428] ;  /* 0x0014280001327983 */ /* 0x000ea20000300a00 */
[C---:B---3--:R-:W-:Y:S03]  /*5c1d0*/  HMMA.1688.F32.TF32 R108, R92.reuse, R212, R44 ;  /* 0x000000d45c6c723c */ /* 0x048fe6000008102c */
[----:B------:R-:W3:Y:S04]  /*5c1e0*/  LDL.LU.64 R44, [R1+0x1460] ;  /* 0x00146000012c7983 */ /* 0x000ee80000300a00 */
[----:B------:R-:W3:Y:S04]  /*5c1f0*/  LDL.LU.64 R46, [R1+0x1468] ;  /* 0x00146800012e7983 */ /* 0x000ee80000300a00 */
[----:B-1----:R-:W3:Y:S04]  /*5c200*/  LDL.LU.64 R36, [R1+0x14a0] ;  /* 0x0014a00001247983 */ /* 0x002ee80000300a00 */
[----:B------:R-:W3:Y:S04]  /*5c210*/  LDL.LU.64 R38, [R1+0x14a8] ;  /* 0x0014a80001267983 */ /* 0x000ee80000300a00 */
[----:B------:R-:W-:Y:S04]  /*5c220*/  STL.64 [R1+0x71d0], R110 ;  /* 0x0071d06e01007387 */ /* 0x000fe80000100a00 */
[----:B------:R-:W-:Y:S04]  /*5c230*/  STL.64 [R1+0x71c8], R108 ;  /* 0x0071c86c01007387 */ /* 0x000fe80000100a00 */
[----:B------:R-:W3:Y:S04]  /*5c240*/  LDL.LU.64 R32, [R1+0x14f0] ;  /* 0x0014f00001207983 */ /* 0x000ee80000300a00 */
[----:B------:R-:W3:Y:S04]  /*5c250*/  LDL.LU.64 R34, [R1+0x14f8] ;  /* 0x0014f80001227983 */ /* 0x000ee80000300a00 */
[----:B------:R-:W3:Y:S04]  /*5c260*/  LDL.LU.64 R28, [R1+0x1550] ;  /* 0x00155000011c7983 */ /* 0x000ee80000300a00 */
[----:B------:R-:W3:Y:S04]  /*5c270*/  LDL.LU.64 R30, [R1+0x1558] ;  /* 0x00155800011e7983 */ /* 0x000ee80000300a00 */
[----:B------:R-:W3:Y:S04]  /*5c280*/  LDL.LU.64 R24, [R1+0x15b0] ;  /* 0x0015b00001187983 */ /* 0x000ee80000300a00 */
[----:B------:R-:W3:Y:S01]  /*5c290*/  LDL.LU.64 R26, [R1+0x15b8] ;  /* 0x0015b800011a7983 */ /* 0x000ee20000300a00 */
[----:B----4-:R-:W-:-:S15]  /*5c2a0*/  HMMA.1688.F32.TF32 R52, R92, R8, R16 ;  /* 0x000000085c34723c */ /* 0x010fde0000081010 */
[----:B------:R-:W-:-:S04]  /*5c2b0*/  NOP ;  /* 0x0000000000007918 */ /* 0x000fc80000000000 */
[----:B------:R-:W-:Y:S04]  /*5c2c0*/  STL.64 [R1+0x71e0], R54 ;  /* 0x0071e03601007387 */ /* 0x000fe80000100a00 */
[----:B------:R-:W-:Y:S04]  /*5c2d0*/  STL.64 [R1+0x71d8], R52 ;  /* 0x0071d83401007387 */ /* 0x000fe80000100a00 */
[----:B------:R-:W4:Y:S04]  /*5c2e0*/  LDL.LU.64 R20, [R1+0xa90] ;  /* 0x000a900001147983 */ /* 0x000f280000300a00 */
[----:B------:R-:W4:Y:S04]  /*5c2f0*/  LDL.LU.64 R22, [R1+0xa98] ;  /* 0x000a980001167983 */ /* 0x000f280000300a00 */
[----:B------:R-:W4:Y:S04]  /*5c300*/  LDL.LU.64 R16, [R1+0xa80] ;  /* 0x000a800001107983 */ /* 0x000f280000300a00 */
[----:B------:R-:W4:Y:S01]  /*5c310*/  LDL.LU.64 R18, [R1+0xa88] ;  /* 0x000a880001127983 */ /* 0x000f220000300a00 */
[----:B--2---:R-:W-:Y:S03]  /*5c320*/  HMMA.1688.F32.TF32 R56, R92, R4, R12 ;  /* 0x000000045c38723c */ /* 0x004fe6000008100c */
[----:B------:R-:W2:Y:S04]  /*5c330*/  LDL.LU.64 R12, [R1+0xa70] ;  /* 0x000a7000010c7983 */ /* 0x000ea80000300a00 */
[----:B------:R-:W2:-:S12]  /*5c340*/  LDL.LU.64 R14, [R1+0xa78] ;  /* 0x000a7800010e7983 */ /* 0x000e980000300a00 */
[----:B------:R-:W-:Y:S04]  /*5c350*/  STL.64 [R1+0x71f0], R58 ;  /* 0x0071f03a01007387 */ /* 0x000fe80000100a00 */
[----:B------:R-:W-:Y:S01]  /*5c360*/  STL.64 [R1+0x71e8], R56 ;  /* 0x0071e83801007387 */ /* 0x000fe20000100a00 */
[C---:B------:R-:W-:Y:S08]  /*5c370*/  HMMA.1688.F32.TF32 R60, R92.reuse, R208, R60 ;  /* 0x000000d05c3c723c */ /* 0x040ff0000008103c */
[C---:B------:R-:W-:Y:S11]  /*5c380*/  HMMA.1688.F32.TF32 R120, R92.reuse, R204, R64 ;  /* 0x000000cc5c78723c */ /* 0x040ff60000081040 */
[----:B------:R-:W-:Y:S01]  /*5c390*/  STL.64 [R1+0x7200], R62 ;  /* 0x0072003e01007387 */ /* 0x000fe20000100a00 */
[C---:B------:R-:W-:Y:S03]  /*5c3a0*/  HMMA.1688.F32.TF32 R72, R92.reuse, R200, R48 ;  /* 0x000000c85c48723c */ /* 0x040fe60000081030 */
[----:B------:R1:W-:Y:S04]  /*5c3b0*/  STL.64 [R1+0x71f8], R60 ;  /* 0x0071f83c01007387 */ /* 0x0003e80000100a00 */
[----:B------:R-:W-:Y:S04]  /*5c3c0*/  STL.64 [R1+0x7210], R122 ;  /* 0x0072107a01007387 */ /* 0x000fe80000100a00 */
[----:B------:R-:W-:Y:S01]  /*5c3d0*/  STL.64 [R1+0x7208], R120 ;  /* 0x0072087801007387 */ /* 0x000fe20000100a00 */
[C---:B---3--:R-:W-:Y:S08]  /*5c3e0*/  HMMA.1688.F32.TF32 R76, R92.reuse, R164, R44 ;  /* 0x000000a45c4c723c */ /* 0x048ff0000008102c */
[C---:B------:R-:W-:Y:S01]  /*5c3f0*/  HMMA.1688.F32.TF32 R80, R92.reuse, R168, R36 ;  /* 0x000000a85c50723c */ /* 0x040fe20000081024 */
[----:B------:R-:W-:Y:S07]  /*5c400*/  STL.64 [R1+0x7220], R74 ;  /* 0x0072204a01007387 */ /* 0x000fee0000100a00 */
[C---:B------:R-:W-:Y:S08]  /*5c410*/  HMMA.1688.F32.TF32 R84, R92.reuse, R196, R32 ;  /* 0x000000c45c54723c */ /* 0x040ff00000081020 */
[C---:B------:R-:W-:Y:S08]  /*5c420*/  HMMA.1688.F32.TF32 R88, R92.reuse, R192, R28 ;  /* 0x000000c05c58723c */ /* 0x040ff0000008101c */
[----:B------:R-:W-:Y:S01]  /*5c430*/  HMMA.1688.F32.TF32 R92, R92, R188, R24 ;  /* 0x000000bc5c5c723c */ /* 0x000fe20000081018 */
        /* <DEDUP_REMOVED lines=10> */
[----:B------:R-:W-:Y:S01]  /*5c4e0*/  STL.64 [R1+0x7268], R92 ;  /* 0x0072685c01007387 */ /* 0x000fe20000100a00 */
[C---:B----4-:R-:W-:Y:S08]  /*5c4f0*/  HMMA.1688.F32.TF32 R160, R244.reuse, R232, R20 ;  /* 0x000000e8f4a0723c */ /* 0x050ff00000081014 */
[C---:B------:R-:W-:Y:S11]  /*5c500*/  HMMA.1688.F32.TF32 R96, R244.reuse, R228, R16 ;  /* 0x000000e4f460723c */ /* 0x040ff60000081010 */
[----:B------:R-:W-:Y:S04]  /*5c510*/  STL.64 [R1+0x7280], R162 ;  /* 0x007280a201007387 */ /* 0x000fe80000100a00 */
[----:B------:R-:W-:Y:S04]  /*5c520*/  STL.64 [R1+0x7278], R160 ;  /* 0x007278a001007387 */ /* 0x000fe80000100a00 */
[----:B------:R-:W-:Y:S04]  /*5c530*/  STL.64 [R1+0x7290], R98 ;  /* 0x0072906201007387 */ /* 0x000fe80000100a00 */
[----:B------:R-:W-:Y:S04]  /*5c540*/  STL.64 [R1+0x7288], R96 ;  /* 0x0072886001007387 */ /* 0x000fe80000100a00 */
[----:B------:R-:W3:Y:S04]  /*5c550*/  LDL.LU.64 R68, [R1+0xaf0] ;  /* 0x000af00001447983 */ /* 0x000ee80000300a00 */
[----:B------:R-:W3:Y:S04]  /*5c560*/  LDL.LU.64 R70, [R1+0xaf8] ;  /* 0x000af80001467983 */ /* 0x000ee80000300a00 */
        /* <DEDUP_REMOVED lines=9> */
[----:B------:R-:W4:Y:S01]  /*5c600*/  LDL.LU.64 R50, [R1+0xad8] ;  /* 0x000ad80001327983 */ /* 0x000f220000300a00 */
[----:B--2---:R-:W-:Y:S03]  /*5c610*/  HMMA.1688.F32.TF32 R12, R244, R224, R12 ;  /* 0x000000e0f40c723c */ /* 0x004fe6000008100c */
        /* <DEDUP_REMOVED lines=10> */
[----:B------:R-:W-:-:S03]  /*5c6c0*/  IMAD.MOV.U32 R105, RZ, RZ, R12 ;  /* 0x000000ffff697224 */ /* 0x000fc600078e000c */
[----:B------:R-:W2:Y:S01]  /*5c6d0*/  LDL.LU.64 R16, [R1+0xb50] ;  /* 0x000b500001107983 */ /* 0x000ea20000300a00 */
[----:B------:R-:W-:Y:S01]  /*5c6e0*/  IMAD.MOV.U32 R106, RZ, RZ, R13 ;  /* 0x000000ffff6a7224 */ /* 0x000fe200078e000d */
[----:B------:R-:W-:Y:S02]  /*5c6f0*/  MOV R36, R15 ;  /* 0x0000000f00247202 */ /* 0x000fe40000000f00 */
[----:B------:R-:W2:Y:S01]  /*5c700*/  LDL.LU.64 R18, [R1+0xb58] ;  /* 0x000b580001127983 */ /* 0x000ea20000300a00 */
[----:B------:R-:W-:-:S03]  /*5c710*/  IMAD.MOV.U32 R107, RZ, RZ, R14 ;  /* 0x000000ffff6b7224 */ /* 0x000fc600078e000e */
[----:B------:R-:W2:Y:S04]  /*5c720*/  LDL.LU.64 R12, [R1+0xb80] ;  /* 0x000b8000010c7983 */ /* 0x000ea80000300a00 */
[----:B------:R-:W2:Y:S04]  /*5c730*/  LDL.LU.64 R14, [R1+0xb88] ;  /* 0x000b8800010e7983 */ /* 0x000ea80000300a00 */
[----:B------:R-:W-:Y:S04]  /*5c740*/  STL.64 [R1+0x72a0], R106 ;  /* 0x0072a06a01007387 */ /* 0x000fe80000100a00 */
[----:B------:R-:W-:Y:S01]  /*5c750*/  STL.64 [R1+0x7298], R104 ;  /* 0x0072986801007387 */ /* 0x000fe20000100a00 */
[C---:B---3--:R-:W-:Y:S08]  /*5c760*/  HMMA.1688.F32.TF32 R68, R244.reuse, R220, R68 ;  /* 0x000000dcf444723c */ /* 0x048ff00000081044 */
[----:B----4-:R-:W-:Y:S11]  /*5c770*/  HMMA.1688.F32.TF32 R64, R244, R216, R64 ;  /* 0x000000d8f440723c */ /* 0x010ff60000081040 */
[----:B------:R-:W-:-:S02]  /*5c780*/  IMAD.MOV.U32 R38, RZ, RZ, R69 ;  /* 0x000000ffff267224 */ /* 0x000fc400078e0045 */
[----:B------:R-:W-:Y:S02]  /*5c790*/  IMAD.MOV.U32 R39, RZ, RZ, R70 ;  /* 0x000000ffff277224 */ /* 0x000fe400078e0046 */
[----:B------:R-:W-:Y:S01]  /*5c7a0*/  IMAD.MOV.U32 R37, RZ, RZ, R68 ;  /* 0x000000ffff257224 */ /* 0x000fe200078e0044 */
[C---:B------:R-:W-:Y:S02]  /*5c7b0*/  HMMA.1688.F32.TF32 R60, R244.reuse, R212, R60 ;  /* 0x000000d4f43c723c */ /* 0x040fe4000008103c */
[----:B------:R-:W-:Y:S04]  /*5c7c0*/  STL.64 [R1+0x72b0], R38 ;  /* 0x0072b02601007387 */ /* 0x000fe80000100a00 */
[----:B------:R1:W-:Y:S02]  /*5c7d0*/  STL.64 [R1+0x72a8], R36 ;  /* 0x0072a82401007387 */ /* 0x0003e40000100a00 */
[C---:B-1----:R-:W-:Y:S02]  /*5c7e0*/  HMMA.1688.F32.TF32 R36, R244.reuse, R8, R56 ;  /* 0x00000008f424723c */ /* 0x042fe40000081038 */
[----:B------:R-:W-:Y:S04]  /*5c7f0*/  STL.64 [R1+0xa90], R64 ;  /* 0x000a904001007387 */ /* 0x000fe80000100a00 */
[----:B------:R-:W-:Y:S05]  /*5c800*/  STL.64 [R1+0xa98], R66 ;  /* 0x000a984201007387 */ /* 0x000fea0000100a00 */
[----:B------:R-:W-:Y:S01]  /*5c810*/  STL.64 [R1+0xaa0], R60 ;  /* 0x000aa03c01007387 */ /* 0x000fe20000100a00 */
[C---:B------:R-:W-:Y:S03]  /*5c820*/  HMMA.1688.F32.TF32 R52, R244.reuse, R4, R52 ;  /* 0x00000004f434723c */ /* 0x040fe60000081034 */
[----:B------:R-:W-:Y:S04]  /*5c830*/  STL.64 [R1+0xaa8], R62 ;  /* 0x000aa83e01007387 */ /* 0x000fe80000100a00 */
[----:B------:R-:W-:Y:S04]  /*5c840*/  STL.64 [R1+0xab0], R36 ;  /* 0x000ab02401007387 */ /* 0x000fe80000100a00 */
[----:B------:R1:W-:Y:S02]  /*5c850*/  STL.64 [R1+0xab8], R38 ;  /* 0x000ab82601007387 */ /* 0x0003e40000100a00 */
[C---:B-1----:R-:W-:Y:S06]  /*5c860*/  HMMA.1688.F32.TF32 R36, R244.reuse, R208, R48 ;  /* 0x000000d0f424723c */ /* 0x042fec0000081030 */
[----:B------:R-:W-:Y:S04]  /*5c870*/  STL.64 [R1+0xac0], R52 ;  /* 0x000ac03401007387 */ /* 0x000fe80000100a00 */
[----:B------:R-:W-:Y:S01]  /*5c880*/  STL.64 [R1+0xac8], R54 ;  /* 0x000ac83601007387 */ /* 0x000fe20000100a00 */
[C---:B--2---:R-:W-:Y:S08]  /*5c890*/  HMMA.1688.F32.TF32 R32, R244.reuse, R200, R32 ;  /* 0x000000c8f420723c */ /* 0x044ff00000081020 */
[----:B------:R-:W-:Y:S04]  /*5c8a0*/  STL.64 [R1+0xad0], R36 ;  /* 0x000ad02401007387 */ /* 0x000fe80000100a00 */
[----:B------:R1:W-:Y:S01]  /*5c8b0*/  STL.64 [R1+0xad8], R38 ;  /* 0x000ad82601007387 */ /* 0x0003e20000100a00 */
[C---:B------:R-:W-:Y:S08]  /*5c8c0*/  HMMA.1688.F32.TF32 R28, R244.reuse, R164, R28 ;  /* 0x000000a4f41c723c */ /* 0x040ff0000008101c */
[C---:B-1----:R-:W-:Y:S08]  /*5c8d0*/  HMMA.1688.F32.TF32 R36, R244.reuse, R204, R44 ;  /* 0x000000ccf424723c */ /* 0x042ff0000008102c */
[C---:B------:R-:W-:Y:S08]  /*5c8e0*/  HMMA.1688.F32.TF32 R24, R244.reuse, R168, R24 ;  /* 0x000000a8f418723c */ /* 0x040ff00000081018 */
[C---:B------:R-:W-:Y:S08]  /*5c8f0*/  HMMA.1688.F32.TF32 R20, R244.reuse, R196, R20 ;  /* 0x000000c4f414723c */ /* 0x040ff00000081014 */
[C---:B------:R-:W-:Y:S01]  /*5c900*/  HMMA.1688.F32.TF32 R16, R244.reuse, R192, R16 ;  /* 0x000000c0f410723c */ /* 0x040fe20000081010 */
[----:B------:R1:W-:Y:S07]  /*5c910*/  STL.64 [R1+0xae0], R36 ;  /* 0x000ae02401007387 */ /* 0x0003ee0000100a00 */
[----:B------:R-:W-:Y:S01]  /*5c920*/  HMMA.1688.F32.TF32 R12, R244, R188, R12 ;  /* 0x000000bcf40c723c */ /* 0x000fe2000008100c */
[----:B------:R2:W-:Y:S04]  /*5c930*/  STL.64 [R1+0xae8], R38 ;  /* 0x000ae82601007387 */ /* 0x0005e80000100a00 */
        /* <DEDUP_REMOVED lines=8> */
[----:B------:R-:W4:Y:S04]  /*5c9c0*/  LDL.LU.64 R84, [R1+0xc50] ;  /* 0x000c500001547983 */ /* 0x000f280000300a00 */
[----:B------:R1:W-:Y:S04]  /*5c9d0*/  STL.64 [R1+0xb40], R16 ;  /* 0x000b401001007387 */ /* 0x0003e80000100a00 */
[----:B------:R1:W-:Y:S04]  /*5c9e0*/  STL.64 [R1+0xb48], R18 ;  /* 0x000b481201007387 */ /* 0x0003e80000100a00 */
[----:B------:R-:W4:Y:S04]  /*5c9f0*/  LDL.LU.64 R86, [R1+0xc58] ;  /* 0x000c580001567983 */ /* 0x000f280000300a00 */
[----:B------:R1:W-:Y:S04]  /*5ca00*/  STL.64 [R1+0xb30], R12 ;  /* 0x000b300c01007387 */ /* 0x0003e80000100a00 */
        /* <DEDUP_REMOVED lines=19> */
[----:B-1----:R-:W4:Y:S04]  /*5cb40*/  LDL.LU.64 R36, [R1+0x1330] ;  /* 0x0013300001247983 */ /* 0x002f280000300a00 */
[----:B--2---:R-:W2:Y:S04]  /*5cb50*/  LDL.LU.64 R38, [R1+0x1338] ;  /* 0x0013380001267983 */ /* 0x004ea80000300a00 */
[----:B---3--:R-:W3:Y:S04]  /*5cb60*/  LDL.LU.64 R32, [R1+0x1370] ;  /* 0x0013700001207983 */ /* 0x008ee80000300a00 */
[----:B----4-:R-:W3:Y:S04]  /*5cb70*/  LDL.LU.64 R34, [R1+0x1378] ;  /* 0x0013780001227983 */ /* 0x010ee80000300a00 */
        /* <DEDUP_REMOVED lines=10> */
[----:B------:R-:W-:-:S02]  /*5cc20*/  MOV R43, R71 ;  /* 0x00000047002b7202 */ /* 0x000fc40000000f00 */
[----:B------:R-:W-:Y:S01]  /*5cc30*/  LOP3.LUT R71, R0, 0x20, RZ, 0x3c, !PT ;  /* 0x0000002000477812 */ /* 0x000fe200078e3cff */
[----:B------:R-:W-:Y:S04]  /*5cc40*/  LDS R244, [R2+UR12+0x380] ;  /* 0x0003800c02f47984 */ /* 0x000fe80008000800 */
[----:B------:R-:W-:Y:S04]  /*5cc50*/  LDS R237, [R71+UR12+0x380] ;  /* 0x0003800c47ed7984 */ /* 0x000fe80008000800 */
[----:B------:R-:W1:Y:S04]  /*5cc60*/  LDS R239, [R71+UR12+0x1380] ;  /* 0x0013800c47ef7984 */ /* 0x000e680008000800 */
[----:B------:R-:W-:Y:S04]  /*5cc70*/  LDS R246, [R2+UR12+0x1380] ;  /* 0x0013800c02f67984 */ /* 0x000fe80008000800 */
[----:B------:R-:W-:Y:S04]  /*5cc80*/  LDS R245, [R252+UR12+0x380] ;  /* 0x0003800cfcf57984 */ /* 0x000fe80008000800 */
[----:B------:R-:W1:Y:S01]  /*5cc90*/  LDS R247, [R252+UR12+0x1380] ;  /* 0x0013800cfcf77984 */ /* 0x000e620008000800 */
[C---:B------:R-:W-:Y:S08]  /*5cca0*/  HMMA.1688.F32.TF32 R88, R240.reuse, R232, R84 ;  /* 0x000000e8f058723c */ /* 0x040ff00000081054 */
[C---:B------:R-:W-:Y:S08]  /*5ccb0*/  HMMA.1688.F32.TF32 R84, R240.reuse, R228, R80 ;  /* 0x000000e4f054723c */ /* 0x040ff00000081050 */
[C---:B------:R-:W-:Y:S08]  /*5ccc0*/  HMMA.1688.F32.TF32 R80, R240.reuse, R224, R76 ;  /* 0x000000e0f050723c */ /* 0x040ff0000008104c */
[C---:B------:R-:W-:Y:S08]  /*5ccd0*/  HMMA.1688.F32.TF32 R76, R240.reuse, R220, R72 ;  /* 0x000000dcf04c723c */ /* 0x040ff00000081048 */
[C---:B------:R-:W-:Y:S08]  /*5cce0*/  HMMA.1688.F32.TF32 R72, R240.reuse, R216, R64 ;  /* 0x000000d8f048723c */ /* 0x040ff00000081040 */
[C---:B------:R-:W-:Y:S01]  /*5ccf0*/  HMMA.1688.F32.TF32 R64, R240.reuse, R212, R60 ;  /* 0x000000d4f040723c */ /* 0x040fe2000008103c */
[----:B------:R-:W-:Y:S07]  /*5cd00*/  STL.64 [R1+0xb50], R88 ;  /* 0x000b505801007387 */ /* 0x000fee0000100a00 */
        /* <DEDUP_REMOVED lines=8> */
[C---:B--2---:R-:W-:Y:S01]  /*5cd90*/  HMMA.1688.F32.TF32 R44, R240.reuse, R200, R36 ;  /* 0x000000c8f02c723c */ /* 0x044fe20000081024 */
[----:B------:R-:W-:Y:S04]  /*5cda0*/  STL.64 [R1+0xb78], R82 ;  /* 0x000b785201007387 */ /* 0x000fe80000100a00 */
[----:B------:R-:W-:Y:S03]  /*5cdb0*/  STL.64 [R1+0xb80], R76 ;  /* 0x000b804c01007387 */ /* 0x000fe60000100a00 */
[C---:B---3--:R-:W-:Y:S01]  /*5cdc0*/  HMMA.1688.F32.TF32 R36, R240.reuse, R164, R32 ;  /* 0x000000a4f024723c */ /* 0x048fe20000081020 */
[----:B------:R-:W-:Y:S04]  /*5cdd0*/  STL.64 [R1+0xb88], R78 ;  /* 0x000b884e01007387 */ /* 0x000fe80000100a00 */
[----:B------:R-:W-:Y:S03]  /*5cde0*/  STL.64 [R1+0xb90], R72 ;  /* 0x000b904801007387 */ /* 0x000fe60000100a00 */
[C---:B----4-:R-:W-:Y:S01]  /*5cdf0*/  HMMA.1688.F32.TF32 R32, R240.reuse, R168, R28 ;  /* 0x000000a8f020723c */ /* 0x050fe2000008101c */
[----:B------:R-:W-:Y:S04]  /*5ce00*/  STL.64 [R1+0xb98], R74 ;  /* 0x000b984a01007387 */ /* 0x000fe80000100a00 */
[----:B------:R-:W-:Y:S03]  /*5ce10*/  STL.64 [R1+0xba0], R64 ;  /* 0x000ba04001007387 */ /* 0x000fe60000100a00 */
[C---:B------:R-:W-:Y:S01]  /*5ce20*/  HMMA.1688.F32.TF32 R28, R240.reuse, R196, R24 ;  /* 0x000000c4f01c723c */ /* 0x040fe20000081018 */
[----:B------:R-:W-:Y:S04]  /*5ce30*/  STL.64 [R1+0xba8], R66 ;  /* 0x000ba84201007387 */ /* 0x000fe80000100a00 */
[----:B------:R-:W-:Y:S03]  /*5ce40*/  STL.64 [R1+0xbb0], R60 ;  /* 0x000bb03c01007387 */ /* 0x000fe60000100a00 */
[C---:B------:R-:W-:Y:S01]  /*5ce50*/  HMMA.1688.F32.TF32 R24, R240.reuse, R192, R20 ;  /* 0x000000c0f018723c */ /* 0x040fe20000081014 */
[----:B------:R-:W-:Y:S04]  /*5ce60*/  STL.64 [R1+0xbb8], R62 ;  /* 0x000bb83e01007387 */ /* 0x000fe80000100a00 */
[----:B------:R-:W-:Y:S03]  /*5ce70*/  STL.64 [R1+0xbd0], R56 ;  /* 0x000bd03801007387 */ /* 0x000fe60000100a00 */
        /* <DEDUP_REMOVED lines=12> */
[C---:B-1----:R-:W-:Y:S03]  /*5cf40*/  HMMA.1688.F32.TF32 R16, R236.reuse, R232, R12 ;  /* 0x000000e8ec10723c */ /* 0x042fe6000008100c */
[----:B------:R1:W-:Y:S04]  /*5cf50*/  STL.64 [R1+0xc20], R28 ;  /* 0x000c201c01007387 */ /* 0x0003e80000100a00 */
[----:B------:R2:W-:Y:S04]  /*5cf60*/  STL.64 [R1+0xc28], R30 ;  /* 0x000c281e01007387 */ /* 0x0005e80000100a00 */
[----:B------:R-:W-:Y:S04]  /*5cf70*/  STL.64 [R1+0xc10], R24 ;  /* 0x000c101801007387 */ /* 0x000fe80000100a00 */
[----:B------:R-:W-:Y:S04]  /*5cf80*/  STL.64 [R1+0xc18], R26 ;  /* 0x000c181a01007387 */ /* 0x000fe80000100a00 */
[----:B------:R-:W3:Y:S04]  /*5cf90*/  LDL.LU.64 R12, [R1+0x1170] ;  /* 0x00117000010c7983 */ /* 0x000ee80000300a00 */
[----:B------:R-:W-:Y:S04]  /*5cfa0*/  STL.64 [R1+0xbf0], R20 ;  /* 0x000bf01401007387 */ /* 0x000fe80000100a00 */
[----:B------:R-:W-:Y:S04]  /*5cfb0*/  STL.64 [R1+0xbf8], R22 ;  /* 0x000bf81601007387 */ /* 0x000fe80000100a00 */
[----:B------:R-:W3:Y:S04]  /*5cfc0*/  LDL.LU.64 R14, [R1+0x1178] ;  /* 0x00117800010e7983 */ /* 0x000ee80000300a00 */
[----:B------:R-:W-:Y:S04]  /*5cfd0*/  STL.64 [R1+0xbe0], R16 ;  /* 0x000be01001007387 */ /* 0x000fe80000100a00 */
[----:B------:R4:W-:Y:S04]  /*5cfe0*/  STL.64 [R1+0xbe8], R18 ;  /* 0x000be81201007387 */ /* 0x0009e80000100a00 */
[----:B-1----:R-:W3:Y:S04]  /*5cff0*/  LDL.LU.64 R28, [R1+0x1160] ;  /* 0x00116000011c7983 */ /* 0x002ee80000300a00 */
[----:B--2---:R-:W2:Y:S01]  /*5d000*/  LDL.LU.64 R30, [R1+0x1168] ;  /* 0x00116800011e7983 */ /* 0x004ea20000300a00 */
[C---:B----4-:R-:W-:Y:S08]  /*5d010*/  HMMA.1688.F32.TF32 R16, R236.reuse, R228, R112 ;  /* 0x000000e4ec10723c */ /* 0x050ff00000081070 */
[C---:B------:R-:W-:Y:S08]  /*5d020*/  HMMA.1688.F32.TF32 R240, R236.reuse, R220, R116 ;  /* 0x000000dcecf0723c */ /* 0x040ff00000081074 */
[C---:B------:R-:W-:Y:S08]  /*5d030*/  HMMA.1688.F32.TF32 R128, R236.reuse, R212, R128 ;  /* 0x000000d4ec80723c */ /* 0x040ff00000081080 */
[C---:B------:R-:W-:Y:S01]  /*5d040*/  HMMA.1688.F32.TF32 R172, R236.reuse, R8, R172 ;  /* 0x00000008ecac723c */ /* 0x040fe200000810ac */
[----:B------:R-:W-:Y:S04]  /*5d050*/  STL.64 [R1+0xbc0], R16 ;  /* 0x000bc01001007387 */ /* 0x000fe80000100a00 */
[----:B------:R1:W-:Y:S03]  /*5d060*/  STL.64 [R1+0xbc8], R18 ;  /* 0x000bc81201007387 */ /* 0x0003e60000100a00 */
[C---:B------:R-:W-:Y:S08]  /*5d070*/  HMMA.1688.F32.TF32 R132, R236.reuse, R4, R132 ;  /* 0x00000004ec84723c */ /* 0x040ff00000081084 */
[C---:B------:R-:W-:Y:S08]  /*5d080*/  HMMA.1688.F32.TF32 R136, R236.reuse, R208, R136 ;  /* 0x000000d0ec88723c */ /* 0x040ff00000081088 */
[C---:B------:R-:W-:Y:S08]  /*5d090*/  HMMA.1688.F32.TF32 R140, R236.reuse, R204, R140 ;  /* 0x000000ccec8c723c */ /* 0x040ff0000008108c */
[C---:B------:R-:W-:Y:S08]  /*5d0a0*/  HMMA.1688.F32.TF32 R176, R236.reuse, R200, R176 ;  /* 0x000000c8ecb0723c */ /* 0x040ff000000810b0 */
[C---:B------:R-:W-:Y:S08]  /*5d0b0*/  HMMA.1688.F32.TF32 R144, R236.reuse, R164, R144 ;  /* 0x000000a4ec90723c */ /* 0x040ff00000081090 */
[C---:B------:R-:W-:Y:S08]  /*5d0c0*/  HMMA.1688.F32.TF32 R148, R236.reuse, R168, R148 ;  /* 0x000000a8ec94723c */ /* 0x040ff00000081094 */
[C---:B------:R-:W-:Y:S08]  /*5d0d0*/  HMMA.1688.F32.TF32 R152, R236.reuse, R196, R152 ;  /* 0x000000c4ec98723c */ /* 0x040ff00000081098 */
[C---:B------:R-:W-:Y:S08]  /*5d0e0*/  HMMA.1688.F32.TF32 R156, R236.reuse, R192, R156 ;  /* 0x000000c0ec9c723c */ /* 0x040ff0000008109c */
[C---:B------:R-:W-:Y:S01]  /*5d0f0*/  HMMA.1688.F32.TF32 R184, R236.reuse, R188, R184 ;  /* 0x000000bcecb8723c */ /* 0x040fe200000810b8 */
[----:B------:R-:W-:Y:S01]  /*5d100*/  IMAD.MOV.U32 R48, RZ, RZ, R222 ;  /* 0x000000ffff307224 */ /* 0x000fe200078e00de */
[----:B------:R-:W-:Y:S01]  /*5d110*/  MOV R50, R226 ;  /* 0x000000e200327202 */ /* 0x000fe20000000f00 */
[----:B------:R-:W-:Y:S01]  /*5d120*/  IMAD.MOV.U32 R49, RZ, RZ, R223 ;  /* 0x000000ffff317224 */ /* 0x000fe200078e00df */
[----:B------:R-:W-:Y:S01]  /*5d130*/  MOV R250, R234 ;  /* 0x000000ea00fa7202 */ /* 0x000fe20000000f00 */
[----:B------:R-:W-:Y:S01]  /*5d140*/  IMAD.MOV.U32 R51, RZ, RZ, R227 ;  /* 0x000000ffff337224 */ /* 0x000fe200078e00e3 */
[----:B------:R-:W-:Y:S02]  /*5d150*/  LDS R116, [R0+UR12+0x2000] ;  /* 0x0020000c00747984 */ /* 0x000fe40008000800 */
[----:B-1----:R-:W-:Y:S01]  /*5d160*/  HMMA.1688.F32.TF32 R16, R236, R224, R180 ;  /* 0x000000e0ec10723c */ /* 0x002fe200000810b4 */
[----:B------:R-:W-:Y:S01]  /*5d170*/  IMAD.MOV.U32 R248, RZ, RZ, R230 ;  /* 0x000000fffff87224 */ /* 0x000fe200078e00e6 */
[----:B------:R-:W-:Y:S01]  /*5d180*/  LDS R118, [R0+UR12+0x3000] ;  /* 0x0030000c00767984 */ /* 0x000fe20008000800 */
[----:B------:R-:W-:-:S02]  /*5d190*/  IMAD.MOV.U32 R249, RZ, RZ, R231 ;  /* 0x000000fffff97224 */ /* 0x000fc400078e00e7 */
[----:B------:R-:W-:Y:S01]  /*5d1a0*/  IMAD.MOV.U32 R251, RZ, RZ, R235 ;  /* 0x000000fffffb7224 */ /* 0x000fe200078e00eb */
[----:B------:R-:W-:Y:S02]  /*5d1b0*/  LDS R117, [R71+UR12+0x2000] ;  /* 0x0020000c47757984 */ /* 0x000fe40008000800 */
[----:B------:R-:W-:Y:S02]  /*5d1c0*/  HMMA.1688.F32.TF32 R180, R236, R216, R124 ;  /* 0x000000d8ecb4723c */ /* 0x000fe4000008107c */
[----:B------:R-:W1:Y:S04]  /*5d1d0*/  LDS R119, [R71+UR12+0x3000] ;  /* 0x0030000c47777984 */ /* 0x000e680008000800 */
[----:B------:R-:W-:Y:S04]  /*5d1e0*/  LDS R112, [R2+UR12+0x2000] ;  /* 0x0020000c02707984 */ /* 0x000fe80008000800 */
[----:B------:R-:W-:Y:S04]  /*5d1f0*/  LDS R114, [R2+UR12+0x3000] ;  /* 0x0030000c02727984 */ /* 0x000fe80008000800 */
[----:B------:R4:W-:Y:S04]  /*5d200*/  STL.64 [R1+0x320], R16 ;  /* 0x0003201001007387 */ /* 0x0009e80000100a00 */
[----:B------:R1:W-:Y:S04]  /*5d210*/  STL [R1+0x328], R18 ;  /* 0x0003281201007387 */ /* 0x0003e80000100800 */
[----:B------:R-:W2:Y:S04]  /*5d220*/  LDL.LU.64 R24, [R1+0x1150] ;  /* 0x0011500001187983 */ /* 0x000ea80000300a00 */
[----:B------:R-:W2:Y:S01]  /*5d230*/  LDL.LU.64 R26, [R1+0x1158] ;  /* 0x00115800011a7983 */ /* 0x000ea20000300a00 */
[----:B------:R-:W-:-:S03]  /*5d240*/  IMAD.MOV.U32 R3, RZ, RZ, R19 ;  /* 0x000000ffff037224 */ /* 0x000fc600078e0013 */
[----:B------:R-:W2:Y:S04]  /*5d250*/  LDL.LU.64 R20, [R1+0x1140] ;  /* 0x0011400001147983 */ /* 0x000ea80000300a00 */
[----:B------:R-:W2:Y:S04]  /*5d260*/  LDL.LU.64 R22, [R1+0x1148] ;  /* 0x0011480001167983 */ /* 0x000ea80000300a00 */
[----:B----4-:R-:W4:Y:S04]  /*5d270*/  LDL.LU.64 R16, [R1+0x1180] ;  /* 0x0011800001107983 */ /* 0x010f280000300a00 */
[----:B-1----:R-:W4:Y:S04]  /*5d280*/  LDL.LU.64 R18, [R1+0x1188] ;  /* 0x0011880001127983 */ /* 0x002f280000300a00 */
[----:B------:R-:W-:Y:S04]  /*5d290*/  STL.64 [R1+0x70b8], R242 ;  /* 0x0070b8f201007387 */ /* 0x000fe80000100a00 */
[----:B------:R-:W-:Y:S04]  /*5d2a0*/  STL.64 [R1+0x70b0], R240 ;  /* 0x0070b0f001007387 */ /* 0x000fe80000100a00 */
[----:B------:R-:W-:Y:S04]  /*5d2b0*/  STL.64 [R1+0x70c8], R182 ;  /* 0x0070c8b601007387 */ /* 0x000fe80000100a00 */
[----:B------:R-:W-:Y:S04]  /*5d2c0*/  STL.64 [R1+0x70c0], R180 ;  /* 0x0070c0b401007387 */ /* 0x000fe80000100a00 */
[----:B------:R-:W-:Y:S04]  /*5d2d0*/  STL.64 [R1+0x70d8], R130 ;  /* 0x0070d88201007387 */ /* 0x000fe80000100a00 */
[----:B------:R-:W-:Y:S04]  /*5d2e0*/  STL.64 [R1+0x70d0], R128 ;  /* 0x0070d08001007387 */ /* 0x000fe80000100a00 */
[----:B------:R-:W-:Y:S04]  /*5d2f0*/  LDS R113, [R252+UR12+0x2000] ;  /* 0x0020000cfc717984 */ /* 0x000fe80008000800 */
[----:B------:R-:W1:Y:S04]  /*5d300*/  LDS R115, [R252+UR12+0x3000] ;  /* 0x0030000cfc737984 */ /* 0x000e680008000800 */
[----:B------:R-:W-:Y:S04]  /*5d310*/  LDS R124, [R0+UR12+0x2080] ;  /* 0x0020800c007c7984 */ /* 0x000fe80008000800 */
[----:B------:R-:W-:Y:S01]  /*5d320*/  LDS R126, [R0+UR12+0x3080] ;  /* 0x0030800c007e7984 */ /* 0x000fe20008000800 */
[C---:B---3--:R-:W-:Y:S03]  /*5d330*/  HMMA.1688.F32.TF32 R236, R244.reuse, R232, R12 ;  /* 0x000000e8f4ec723c */ /* 0x048fe6000008100c */
[----:B------:R-:W3:Y:S04]  /*5d340*/  LDL.LU.64 R12, [R1+0x1190] ;  /* 0x00119000010c7983 */ /* 0x000ee80000300a00 */
[----:B------:R-:W3:Y:S04]  /*5d350*/  LDL.LU.64 R14, [R1+0x1198] ;  /* 0x00119800010e7983 */ /* 0x000ee80000300a00 */
[----:B------:R-:W3:Y:S01]  /*5d360*/  LDL.LU R100, [R1+0x6c0] ;  /* 0x0006c00001647983 */ /* 0x000ee20000300800 */
[----:B--2---:R-:W-:-:S15]  /*5d370*/  HMMA.1688.F32.TF32 R28, R244, R228, R28 ;  /* 0x000000e4f41c723c */ /* 0x004fde000008101c */
[----:B------:R-:W-:-:S04]  /*5d380*/  NOP ;  /* 0x0000000000007918 */ /* 0x000fc80000000000 */
[----:B------:R2:W-:Y:S04]  /*5d390*/  STL.64 [R1+0xc70], R28 ;  /* 0x000c701c01007387 */ /* 0x0005e80000100a00 */
[----:B------:R1:W-:Y:S04]  /*5d3a0*/  STL.64 [R1+0xc78], R30 ;  /* 0x000c781e01007387 */ /* 0x0003e80000100a00 */
[----:B------:R-:W3:Y:S04]  /*5d3b0*/  LDL.LU R101, [R1+0x6c4] ;  /* 0x0006c40001657983 */ /* 0x000ee80000300800 */
        /* <DEDUP_REMOVED lines=10> */
[----:B------:R-:W3:Y:S04]  /*5d460*/  LDL.LU.64 R60, [R1+0x11a0] ;  /* 0x0011a000013c7983 */ /* 0x000ee80000300a00 */
[----:B------:R-:W3:Y:S04]  /*5d470*/  LDL.LU.64 R62, [R1+0x11a8] ;  /* 0x0011a800013e7983 */ /* 0x000ee80000300a00 */
[----:B------:R-:W3:Y:S04]  /*5d480*/  LDL.LU R230, [R1+0x73f4] ;  /* 0x0073f40001e67983 */ /* 0x000ee80000300800 */
[----:B------:R-:W3:Y:S04]  /*5d490*/  LDL.LU R231, [R1+0x73f0] ;  /* 0x0073f00001e77983 */ /* 0x000ee80000300800 */
[----:B------:R-:W3:Y:S04]  /*5d4a0*/  LDL.LU R234, [R1+0x73ec] ;  /* 0x0073ec0001ea7983 */ /* 0x000ee80000300800 */
[----:B------:R-:W3:Y:S04]  /*5d4b0*/  LDL.LU R235, [R1+0x73e8] ;  /* 0x0073e80001eb7983 */ /* 0x000ee80000300800 */
[----:B------:R-:W3:Y:S04]  /*5d4c0*/  LDL.LU.64 R56, [R1+0x11c0] ;  /* 0x0011c00001387983 */ /* 0x000ee80000300a00 */
[----:B------:R-:W3:Y:S01]  /*5d4d0*/  LDL.LU.64 R58, [R1+0x11c8] ;  /* 0x0011c800013a7983 */ /* 0x000ee20000300a00 */
[C---:B------:R-:W-:Y:S08]  /*5d4e0*/  HMMA.1688.F32.TF32 R24, R244.reuse, R224, R24 ;  /* 0x000000e0f418723c */ /* 0x040ff00000081018 */
[C---:B------:R-:W-:Y:S08]  /*5d4f0*/  HMMA.1688.F32.TF32 R20, R244.reuse, R220, R20 ;  /* 0x000000dcf414723c */ /* 0x040ff00000081014 */
[C---:B----4-:R-:W-:Y:S03]  /*5d500*/  HMMA.1688.F32.TF32 R16, R244.reuse, R216, R16 ;  /* 0x000000d8f410723c */ /* 0x050fe60000081010 */
[----:B------:R4:W-:Y:S04]  /*5d510*/  STL.64 [R1+0xc80], R24 ;  /* 0x000c801801007387 */ /* 0x0009e80000100a00 */
[----:B------:R1:W-:Y:S04]  /*5d520*/  STL.64 [R1+0xc88], R26 ;  /* 0x000c881a01007387 */ /* 0x0003e80000100a00 */
[----:B------:R-:W3:Y:S04]  /*5d530*/  LDL.LU.64 R52, [R1+0x11e0] ;  /* 0x0011e00001347983 */ /* 0x000ee80000300a00 */
[----:B------:R-:W3:Y:S04]  /*5d540*/  LDL.LU.64 R54, [R1+0x11e8] ;  /* 0x0011e80001367983 */ /* 0x000ee80000300a00 */
[----:B------:R-:W3:Y:S04]  /*5d550*/  LDL.LU.64 R36, [R1+0x1250] ;  /* 0x0012500001247983 */ /* 0x000ee80000300a00 */
[----:B------:R-:W3:Y:S04]  /*5d560*/  LDL.LU.64 R38, [R1+0x1258] ;  /* 0x0012580001267983 */ /* 0x000ee80000300a00 */
[----:B------:R1:W-:Y:S04]  /*5d570*/  STL.64 [R1+0xc90], R20 ;  /* 0x000c901401007387 */ /* 0x0003e80000100a00 */
[----:B------:R1:W-:Y:S04]  /*5d580*/  STL.64 [R1+0xc98], R22 ;  /* 0x000c981601007387 */ /* 0x0003e80000100a00 */
[----:B------:R-:W3:Y:S04]  /*5d590*/  LDL.LU.64 R32, [R1+0x1260] ;  /* 0x0012600001207983 */ /* 0x000ee80000300a00 */
[----:B------:R-:W3:Y:S04]  /*5d5a0*/  LDL.LU.64 R34, [R1+0x1268] ;  /* 0x0012680001227983 */ /* 0x000ee80000300a00 */
[----:B------:R1:W-:Y:S04]  /*5d5b0*/  STL.64 [R1+0xca0], R16 ;  /* 0x000ca01001007387 */ /* 0x0003e80000100a00 */
[----:B------:R3:W-:Y:S04]  /*5d5c0*/  STL.64 [R1+0xca8], R18 ;  /* 0x000ca81201007387 */ /* 0x0007e80000100a00 */
[----:B--2---:R-:W2:Y:S04]  /*5d5d0*/  LDL.LU.64 R28, [R1+0x1290] ;  /* 0x00129000011c7983 */ /* 0x004ea80000300a00 */
[----:B-1----:R-:W2:Y:S01]  /*5d5e0*/  LDL.LU.64 R30, [R1+0x1298] ;  /* 0x00129800011e7983 */ /* 0x002ea20000300a00 */
[----:B---3--:R-:W-:-:S15]  /*5d5f0*/  HMMA.1688.F32.TF32 R12, R244, R212, R12 ;  /* 0x000000d4f40c723c */ /* 0x008fde000008100c */
[----:B------:R-:W-:-:S04]  /*5d600*/  NOP ;  /* 0x0000000000007918 */ /* 0x000fc80000000000 */
[----:B------:R1:W-:Y:S04]  /*5d610*/  STL.64 [R1+0xcb0], R12 ;  /* 0x000cb00c01007387 */ /* 0x0003e80000100a00 */
[----:B------:R3:W-:Y:S04]  /*5d620*/  STL.64 [R1+0xcb8], R14 ;  /* 0x000cb80e01007387 */ /* 0x0007e80000100a00 */
[----:B----4-:R-:W4:Y:S04]  /*5d630*/  LDL.LU.64 R24, [R1+0x1310] ;  /* 0x0013100001187983 */ /* 0x010f280000300a00 */
[----:B------:R-:W4:Y:S04]  /*5d640*/  LDL.LU.64 R26, [R1+0x1318] ;  /* 0x00131800011a7983 */ /* 0x000f280000300a00 */
[----:B------:R-:W4:Y:S04]  /*5d650*/  LDL.LU.64 R20, [R1+0x1360] ;  /* 0x0013600001147983 */ /* 0x000f280000300a00 */
[----:B------:R-:W4:Y:S04]  /*5d660*/  LDL.LU.64 R22, [R1+0x1368] ;  /* 0x0013680001167983 */ /* 0x000f280000300a00 */
[----:B------:R-:W4:Y:S04]  /*5d670*/  LDL.LU.64 R16, [R1+0x1410] ;  /* 0x0014100001107983 */ /* 0x000f280000300a00 */
[----:B------:R-:W4:Y:S04]  /*5d680*/  LDL.LU.64 R18, [R1+0x1418] ;  /* 0x0014180001127983 */ /* 0x000f280000300a00 */
[----:B-1----:R-:W4:Y:S04]  /*5d690*/  LDL.LU.64 R12, [R1+0x1480] ;  /* 0x00148000010c7983 */ /* 0x002f280000300a00 */
[----:B---3--:R-:W3:Y:S01]  /*5d6a0*/  LDL.LU.64 R14, [R1+0x1488] ;  /* 0x00148800010e7983 */ /* 0x008ee20000300a00 */
[C---:B------:R-:W-:Y:S08]  /*5d6b0*/  HMMA.1688.F32.TF32 R60, R244.reuse, R8, R60 ;  /* 0x00000008f43c723c */ /* 0x040ff0000008103c */
[C---:B------:R-:W-:Y:S11]  /*5d6c0*/  HMMA.1688.F32.TF32 R56, R244.reuse, R4, R56 ;  /* 0x00000004f438723c */ /* 0x040ff60000081038 */
[----:B------:R-:W-:Y:S04]  /*5d6d0*/  STL.64 [R1+0xcc0], R60 ;  /* 0x000cc03c01007387 */ /* 0x000fe80000100a00 */
[----:B------:R-:W-:Y:S04]  /*5d6e0*/  STL.64 [R1+0xcc8], R62 ;  /* 0x000cc83e01007387 */ /* 0x000fe80000100a00 */
[----:B------:R-:W-:Y:S04]  /*5d6f0*/  STL.64 [R1+0xcd0], R56 ;  /* 0x000cd03801007387 */ /* 0x000fe80000100a00 */
[----:B------:R-:W-:Y:S01]  /*5d700*/  STL.64 [R1+0xcd8], R58 ;  /* 0x000cd83a01007387 */ /* 0x000fe20000100a00 */
[C---:B------:R-:W-:Y:S08]  /*5d710*/  HMMA.1688.F32.TF32 R52, R244.reuse, R208, R52 ;  /* 0x000000d0f434723c */ /* 0x040ff00000081034 */
[C---:B------:R-:W-:Y:S08]  /*5d720*/  HMMA.1688.F32.TF32 R36, R244.reuse, R204, R36 ;  /* 0x000000ccf424723c */ /* 0x040ff00000081024 */
[C---:B------:R-:W-:Y:S03]  /*5d730*/  HMMA.1688.F32.TF32 R32, R244.reuse, R200, R32 ;  /* 0x000000c8f420723c */ /* 0x040fe60000081020 */
[----:B------:R-:W-:Y:S05]  /*5d740*/  STL.64 [R1+0xce0], R52 ;  /* 0x000ce03401007387 */ /* 0x000fea0000100a00 */
[C---:B--2---:R-:W-:Y:S01]  /*5d750*/  HMMA.1688.F32.TF32 R28, R244.reuse, R164, R28 ;  /* 0x000000a4f41c723c */ /* 0x044fe2000008101c */
        /* <DEDUP_REMOVED lines=8> */
[C---:B------:R-:W-:Y:S08]  /*5d7e0*/  HMMA.1688.F32.TF32 R20, R244.reuse, R196, R20 ;  /* 0x000000c4f414723c */ /* 0x040ff00000081014 */
[C---:B------:R-:W-:Y:S08]  /*5d7f0*/  HMMA.1688.F32.TF32 R16, R244.reuse, R192, R16 ;  /* 0x000000c0f410723c */ /* 0x040ff00000081010 */
[----:B---3--:R-:W-:Y:S01]  /*5d800*/  HMMA.1688.F32.TF32 R12, R244, R188, R12 ;  /* 0x000000bcf40c723c */ /* 0x008fe2000008100c */
[----:B------:R-:W-:Y:S04]  /*5d810*/  STL.64 [R1+0xd20], R24 ;  /* 0x000d201801007387 */ /* 0x000fe80000100a00 */
[----:B------:R-:W-:Y:S04]  /*5d820*/  STL.64 [R1+0xd28], R26 ;  /* 0x000d281a01007387 */ /* 0x000fe80000100a00 */
[----:B------:R-:W-:Y:S04]  /*5d830*/  STL.64 [R1+0xd30], R20 ;  /* 0x000d301401007387 */ /* 0x000fe80000100a00 */
[----:B------:R-:W-:Y:S04]  /*5d840*/  STL.64 [R1+0xd38], R22 ;  /* 0x000d381601007387 */ /* 0x000fe80000100a00 */
[----:B------:R-:W-:Y:S04]  /*5d850*/  STL.64 [R1+0xf10], R16 ;  /* 0x000f101001007387 */ /* 0x000fe80000100a00 */
[----:B------:R-:W-:Y:S04]  /*5d860*/  STL.64 [R1+0xf18], R18 ;  /* 0x000f181201007387 */ /* 0x000fe80000100a00 */
[----:B------:R-:W-:Y:S04]  /*5d870*/  STL.64 [R1+0xf00], R12 ;  /* 0x000f000c01007387 */ /* 0x000fe80000100a00 */
[----:B------:R1:W-:Y:S02]  /*5d880*/  STL.64 [R1+0xf08], R14 ;  /* 0x000f080e01007387 */ /* 0x0003e40000100a00 */
[C---:B-1----:R-:W-:Y:S08]  /*5d890*/  HMMA.1688.F32.TF32 R12, R116.reuse, R234, R44 ;  /* 0x000000ea740c723c */ /* 0x042ff0000008102c */
[C---:B------:R-:W-:Y:S08]  /*5d8a0*/  HMMA.1688.F32.TF32 R20, R116.reuse, R230, R48 ;  /* 0x000000e67414723c */ /* 0x040ff00000081030 */
[C---:B------:R-:W-:Y:S03]  /*5d8b0*/  HMMA.1688.F32.TF32 R16, R116.reuse, R226, R100 ;  /* 0x000000e27410723c */ /* 0x040fe60000081064 */
[----:B------:R-:W-:Y:S04]  /*5d8c0*/  STL.64 [R1+0xef0], R12 ;  /* 0x000ef00c01007387 */ /* 0x000fe80000100a00 */
[----:B------:R1:W-:Y:S02]  /*5d8d0*/  STL.64 [R1+0xef8], R14 ;  /* 0x000ef80e01007387 */ /* 0x0003e40000100a00 */
[----:B-1----:R-:W-:Y:S02]  /*5d8e0*/  HMMA.1688.F32.TF32 R12, R116, R222, R248 ;  /* 0x000000de740c723c */ /* 0x002fe400000810f8 */
[----:B------:R-:W-:Y:S01]  /*5d8f0*/  STL.64 [R1+0xee0], R20 ;  /* 0x000ee01401007387 */ /* 0x000fe20000100a00 */
[----:B------:R-:W-:-:S03]  /*5d900*/  IMAD.MOV.U32 R100, RZ, RZ, R191 ;  /* 0x000000ffff647224 */ /* 0x000fc600078e00bf */
[----:B------:R-:W-:Y:S04]  /*5d910*/  STL.64 [R1+0xee8], R22 ;  /* 0x000ee81601007387 */ /* 0x000fe80000100a00 */
[----:B------:R1:W-:Y:S01]  /*5d920*/  STL.64 [R1+0xed0], R16 ;  /* 0x000ed01001007387 */ /* 0x0003e20000100a00 */
[----:B------:R-:W-:-:S03]  /*5d930*/  IMAD.MOV.U32 R101, RZ, RZ, R190 ;  /* 0x000000ffff657224 */ /* 0x000fc600078e00be */
[----:B------:R2:W-:Y:S01]  /*5d940*/  STL.64 [R1+0xed8], R18 ;  /* 0x000ed81201007387 */ /* 0x0005e20000100a00 */
[----:B------:R-:W-:-:S03]  /*5d950*/  MOV R102, R194 ;  /* 0x000000c200667202 */ /* 0x000fc60000000f00 */
[----:B------:R-:W3:Y:S01]  /*5d960*/  LDL.LU R191, [R1+0x73e4] ;  /* 0x0073e40001bf7983 */ /* 0x000ee20000300800 */
[----:B------:R-:W-:-:S03]  /*5d970*/  IMAD.MOV.U32 R103, RZ, RZ, R195 ;  /* 0x000000ffff677224 */ /* 0x000fc600078e00c3 */
[----:B------:R4:W-:Y:S04]  /*5d980*/  STL.64 [R1+0xec0], R12 ;  /* 0x000ec00c01007387 */ /* 0x0009e80000100a00 */
[----:B------:R1:W-:Y:S04]  /*5d990*/  STL.64 [R1+0xec8], R14 ;  /* 0x000ec80e01007387 */ /* 0x0003e80000100a00 */
[----:B------:R-:W4:Y:S04]  /*5d9a0*/  LDL.LU R190, [R1+0x73e0] ;  /* 0x0073e00001be7983 */ /* 0x000f280000300800 */
[----:B------:R-:W4:Y:S04]  /*5d9b0*/  LDL.LU R194, [R1+0x73dc] ;  /* 0x0073dc0001c27983 */ /* 0x000f280000300800 */
[----:B------:R-:W4:Y:S01]  /*5d9c0*/  LDL.LU R195, [R1+0x73d8] ;  /* 0x0073d80001c37983 */ /* 0x000f220000300800 */
[----:B------:R-:W-:Y:S01]  /*5d9d0*/  IMAD.MOV.U32 R48, RZ, RZ, R198 ;  /* 0x000000ffff307224 */ /* 0x000fe200078e00c6 */
[----:B------:R-:W-:Y:S01]  /*5d9e0*/  MOV R50, R171 ;  /* 0x000000ab00327202 */ /* 0x000fe20000000f00 */
[----:B------:R-:W-:Y:S01]  /*5d9f0*/  IMAD.MOV.U32 R49, RZ, RZ, R199 ;  /* 0x000000ffff317224 */ /* 0x000fe200078e00c7 */
[----:B------:R-:W4:Y:S01]  /*5da00*/  LDL.LU R198, [R1+0x73d4] ;  /* 0x0073d40001c67983 */ /* 0x000f220000300800 */
[----:B------:R-:W-:-:S03]  /*5da10*/  IMAD.MOV.U32 R51, RZ, RZ, R170 ;  /* 0x000000ffff337224 */ /* 0x000fc600078e00aa */
[----:B------:R-:W4:Y:S01]  /*5da20*/  LDL.LU R199, [R1+0x73d0] ;  /* 0x0073d00001c77983 */ /* 0x000f220000300800 */
[----:B------:R-:W-:-:S03]  /*5da30*/  IMAD.MOV.U32 R44, RZ, RZ, R211 ;  /* 0x000000ffff2c7224 */ /* 0x000fc600078e00d3 */
[----:B------:R-:W4:Y:S01]  /*5da40*/  LDL.LU R171, [R1+0x73cc] ;  /* 0x0073cc0001ab7983 */ /* 0x000f220000300800 */
[----:B------:R-:W-:Y:S01]  /*5da50*/  IMAD.MOV.U32 R45, RZ, RZ, R210 ;  /* 0x000000ffff2d7224 */ /* 0x000fe200078e00d2 */
[----:B------:R-:W-:Y:S02]  /*5da60*/  MOV R46, R207 ;  /* 0x000000cf002e7202 */ /* 0x000fe40000000f00 */
[----:B------:R-:W4:Y:S01]  /*5da70*/  LDL.LU R170, [R1+0x73c8] ;  /* 0x0073c80001aa7983 */ /* 0x000f220000300800 */
[----:B------:R-:W-:-:S03]  /*5da80*/  IMAD.MOV.U32 R47, RZ, RZ, R206 ;  /* 0x000000ffff2f7224 */ /* 0x000fc600078e00ce */
[----:B------:R-:W4:Y:S01]  /*5da90*/  LDL.LU R211, [R1+0x73c4] ;  /* 0x0073c40001d37983 */ /* 0x000f220000300800 */
[----:B-1----:R-:W-:-:S03]  /*5daa0*/  IMAD.MOV.U32 R16, RZ, RZ, R166 ;  /* 0x000000ffff107224 */ /* 0x002fc600078e00a6 */
[----:B------:R-:W4:Y:S01]  /*5dab0*/  LDL.LU R210, [R1+0x73c0] ;  /* 0x0073c00001d27983 */ /* 0x000f220000300800 */
[----:B------:R-:W-:-:S03]  /*5dac0*/  IMAD.MOV.U32 R17, RZ, RZ, R167 ;  /* 0x000000ffff117224 */ /* 0x000fc600078e00a7 */
[----:B------:R-:W4:Y:S01]  /*5dad0*/  LDL.LU R207, [R1+0x73bc] ;  /* 0x0073bc0001cf7983 */ /* 0x000f220000300800 */
[----:B--2---:R-:W-:-:S03]  /*5dae0*/  MOV R18, R202 ;  /* 0x000000ca00127202 */ /* 0x004fc60000000f00 */
[----:B------:R-:W2:Y:S01]  /*5daf0*/  LDL.LU R206, [R1+0x73b8] ;  /* 0x0073b80001ce7983 */ /* 0x000ea20000300800 */
[----:B------:R-:W-:-:S03]  /*5db00*/  IMAD.MOV.U32 R19, RZ, RZ, R203 ;  /* 0x000000ffff137224 */ /* 0x000fc600078e00cb */
[----:B------:R-:W2:Y:S04]  /*5db10*/  LDL.LU R166, [R1+0x73b4] ;  /* 0x0073b40001a67983 */ /* 0x000ea80000300800 */
[----:B------:R-:W2:Y:S04]  /*5db20*/  LDL.LU R167, [R1+0x73b0] ;  /* 0x0073b00001a77983 */ /* 0x000ea80000300800 */
[----:B------:R-:W2:Y:S04]  /*5db30*/  LDL.LU R202, [R1+0x73ac] ;  /* 0x0073ac0001ca7983 */ /* 0x000ea80000300800 */
[----:B------:R-:W2:Y:S01]  /*5db40*/  LDL.LU R203, [R1+0x73a8] ;  /* 0x0073a80001cb7983 */ /* 0x000ea20000300800 */
[----:B---3--:R-:W-:Y:S01]  /*5db50*/  IMAD.MOV.U32 R71, RZ, RZ, R191 ;  /* 0x000000ffff477224 */ /* 0x008fe200078e00bf */
[----:B----4-:R-:W-:Y:S01]  /*5db60*/  MOV R70, R190 ;  /* 0x000000be00467202 */ /* 0x010fe20000000f00 */
[----:B------:R-:W-:-:S02]  /*5db70*/  IMAD.MOV.U32 R69, RZ, RZ, R194 ;  /* 0x000000ffff457224 */ /* 0x000fc400078e00c2 */
[----:B------:R-:W-:Y:S02]  /*5db80*/  IMAD.MOV.U32 R68, RZ, RZ, R195 ;  /* 0x000000ffff447224 */ /* 0x000fe400078e00c3 */
[----:B------:R-:W3:Y:S04]  /*5db90*/  LDL.LU R195, [R1+0x73a4] ;  /* 0x0073a40001c37983 */ /* 0x000ee80000300800 */
[----:B------:R-:W4:Y:S04]  /*5dba0*/  LDL.LU R194, [R1+0x73a0] ;  /* 0x0073a00001c27983 */ /* 0x000f280000300800 */
[----:B------:R-:W4:Y:S04]  /*5dbb0*/  LDL.LU R190, [R1+0x739c] ;  /* 0x00739c0001be7983 */ /* 0x000f280000300800 */
[----:B------:R-:W4:Y:S01]  /*5dbc0*/  LDL.LU R191, [R1+0x7398] ;  /* 0x0073980001bf7983 */ /* 0x000f220000300800 */
[----:B------:R-:W-:-:S02]  /*5dbd0*/  IMAD.MOV.U32 R65, RZ, RZ, R171 ;  /* 0x000000ffff417224 */ /* 0x000fc400078e00ab */
[----:B------:R-:W-:Y:S01]  /*5dbe0*/  IMAD.MOV.U32 R64, RZ, RZ, R170 ;  /* 0x000000ffff407224 */ /* 0x000fe200078e00aa */
[----:B------:R-:W-:Y:S01]  /*5dbf0*/  MOV R66, R199 ;  /* 0x000000c700427202 */ /* 0x000fe20000000f00 */
[----:B------:R-:W4:Y:S01]  /*5dc00*/  LDL.LU R170, [R1+0x7394] ;  /* 0x0073940001aa7983 */ /* 0x000f220000300800 */
[----:B------:R-:W-:-:S03]  /*5dc10*/  IMAD.MOV.U32 R67, RZ, RZ, R198 ;  /* 0x000000ffff437224 */ /* 0x000fc600078e00c6 */
[----:B------:R-:W4:Y:S04]  /*5dc20*/  LDL.LU R171, [R1+0x7390] ;  /* 0x0073900001ab7983 */ /* 0x000f280000300800 */
[----:B------:R-:W4:Y:S04]  /*5dc30*/  LDL.LU R199, [R1+0x738c] ;  /* 0x00738c0001c77983 */ /* 0x000f280000300800 */
[----:B------:R-:W4:Y:S01]  /*5dc40*/  LDL.LU R198, [R1+0x7388] ;  /* 0x0073880001c67983 */ /* 0x000f220000300800 */
[----:B--2---:R-:W-:Y:S01]  /*5dc50*/  IMAD.MOV.U32 R27, RZ, RZ, R166 ;  /* 0x000000ffff1b7224 */ /* 0x004fe200078e00a6 */
[----:B------:R-:W-:Y:S01]  /*5dc60*/  MOV R26, R167 ;  /* 0x000000a7001a7202 */ /* 0x000fe20000000f00 */
[----:B------:R-:W-:-:S02]  /*5dc70*/  IMAD.MOV.U32 R25, RZ, RZ, R202 ;  /* 0x000000ffff197224 */ /* 0x000fc400078e00ca */
[----:B------:R-:W-:Y:S02]  /*5dc80*/  IMAD.MOV.U32 R24, RZ, RZ, R203 ;  /* 0x000000ffff187224 */ /* 0x000fe400078e00cb */
        /* <DEDUP_REMOVED lines=10> */
[----:B------:R-:W2:Y:S04]  /*5dd30*/  LDL.LU R194, [R1+0x736c] ;  /* 0x00736c0001c27983 */ /* 0x000ea80000300800 */
[----:B------:R-:W2:Y:S01]  /*5dd40*/  LDL.LU R195, [R1+0x7368] ;  /* 0x0073680001c37983 */ /* 0x000ea20000300800 */
[----:B------:R-:W-:-:S02]  /*5dd50*/  IMAD.MOV.U32 R29, RZ, RZ, R199 ;  /* 0x000000ffff1d7224 */ /* 0x000fc400078e00c7 */
[----:B------:R-:W-:Y:S01]  /*5dd60*/  IMAD.MOV.U32 R28, RZ, RZ, R198 ;  /* 0x000000ffff1c7224 */ /* 0x000fe200078e00c6 */
[----:B------:R-:W-:Y:S01]  /*5dd70*/  MOV R30, R171 ;  /* 0x000000ab001e7202 */ /* 0x000fe20000000f00 */
[----:B------:R-:W2:Y:S01]  /*5dd80*/  LDL.LU R198, [R1+0x7364] ;  /* 0x0073640001c67983 */ /* 0x000ea20000300800 */
[----:B------:R-:W-:-:S03]  /*5dd90*/  IMAD.MOV.U32 R31, RZ, RZ, R170 ;  /* 0x000000ffff1f7224 */ /* 0x000fc600078e00aa */
[----:B------:R-:W2:Y:S04]  /*5dda0*/  LDL.LU R199, [R1+0x7360] ;  /* 0x0073600001c77983 */ /* 0x000ea80000300800 */
[----:B------:R-:W2:Y:S04]  /*5ddb0*/  LDL.LU R171, [R1+0x735c] ;  /* 0x00735c0001ab7983 */ /* 0x000ea80000300800 */
[----:B------:R-:W2:Y:S01]  /*5ddc0*/  LDL.LU R170, [R1+0x7358] ;  /* 0x0073580001aa7983 */ /* 0x000ea20000300800 */
[----:B---3--:R-:W-:Y:S01]  /*5ddd0*/  IMAD.MOV.U32 R55, RZ, RZ, R191 ;  /* 0x000000ffff377224 */ /* 0x008fe200078e00bf */
[----:B----4-:R-:W-:Y:S01]  /*5dde0*/  MOV R54, R190 ;  /* 0x000000be00367202 */ /* 0x010fe20000000f00 */
[----:B--2---:R-:W-:-:S02]  /*5ddf0*/  IMAD.MOV.U32 R52, RZ, RZ, R194 ;  /* 0x000000ffff347224 */ /* 0x004fc400078e00c2 */
[----:B------:R-:W2:Y:S01]  /*5de00*/  LDL.LU R194, [R1+0x7354] ;  /* 0x0073540001c27983 */ /* 0x000ea20000300800 */
[----:B------:R-:W-:-:S03]  /*5de10*/  IMAD.MOV.U32 R53, RZ, RZ, R195 ;  /* 0x000000ffff357224 */ /* 0x000fc600078e00c3 */
[----:B------:R-:W3:Y:S04]  /*5de20*/  LDL.LU R195, [R1+0x7350] ;  /* 0x0073500001c37983 */ /* 0x000ee80000300800 */
[----:B------:R-:W4:Y:S04]  /*5de30*/  LDL.LU R190, [R1+0x734c] ;  /* 0x00734c0001be7983 */ /* 0x000f280000300800 */
[----:B------:R-:W4:Y:S01]  /*5de40*/  LDL.LU R191, [R1+0x7348] ;  /* 0x0073480001bf7983 */ /* 0x000f220000300800 */
[----:B------:R-:W-:Y:S01]  /*5de50*/  MOV R58, R199 ;  /* 0x000000c7003a7202 */ /* 0x000fe20000000f00 */
[----:B------:R-:W-:-:S02]  /*5de60*/  IMAD.MOV.U32 R56, RZ, RZ, R171 ;  /* 0x000000ffff387224 */ /* 0x000fc400078e00ab */
[----:B------:R-:W4:Y:S01]  /*5de70*/  LDL.LU R171, [R1+0x7344] ;  /* 0x0073440001ab7983 */ /* 0x000f220000300800 */
[----:B------:R-:W-:-:S03]  /*5de80*/  IMAD.MOV.U32 R57, RZ, RZ, R170 ;  /* 0x000000ffff397224 */ /* 0x000fc600078e00aa */
[----:B------:R-:W4:Y:S01]  /*5de90*/  LDL.LU R170, [R1+0x7340] ;  /* 0x0073400001aa7983 */ /* 0x000f220000300800 */
[----:B------:R-:W-:-:S03]  /*5dea0*/  IMAD.MOV.U32 R59, RZ, RZ, R198 ;  /* 0x000000ffff3b7224 */ /* 0x000fc600078e00c6 */
[----:B------:R-:W4:Y:S04]  /*5deb0*/  LDL.LU R199, [R1+0x733c] ;  /* 0x00733c0001c77983 */ /* 0x000f280000300800 */
[----:B------:R-:W4:Y:S01]  /*5dec0*/  LDL.LU R198, [R1+0x7338] ;  /* 0x0073380001c67983 */ /* 0x000f220000300800 */
[----:B--2---:R-:W-:Y:S01]  /*5ded0*/  IMAD.MOV.U32 R63, RZ, RZ, R194 ;  /* 0x000000ffff3f7224 */ /* 0x004fe200078e00c2 */
[----:B---3--:R-:W-:Y:S01]  /*5dee0*/  MOV R62, R195 ;  /* 0x000000c3003e7202 */ /* 0x008fe20000000f00 */
[----:B----4-:R-:W-:Y:S02]  /*5def0*/  IMAD.MOV.U32 R60, RZ, RZ, R190 ;  /* 0x000000ffff3c7224 */ /* 0x010fe400078e00be */
[----:B------:R-:W2:Y:S01]  /*5df00*/  LDL.LU R190, [R1+0x7334] ;  /* 0x0073340001be7983 */ /* 0x000ea20000300800 */
[----:B------:R-:W-:-:S03]  /*5df10*/  IMAD.MOV.U32 R61, RZ, RZ, R191 ;  /* 0x000000ffff3d7224 */ /* 0x000fc600078e00bf */
[----:B------:R-:W3:Y:S04]  /*5df20*/  LDL.LU R191, [R1+0x7330] ;  /* 0x0073300001bf7983 */ /* 0x000ee80000300800 */
[----:B------:R-:W4:Y:S04]  /*5df30*/  LDL.LU R195, [R1+0x732c] ;  /* 0x00732c0001c37983 */ /* 0x000f280000300800 */
[----:B------:R-:W4:Y:S04]  /*5df40*/  LDL.LU R194, [R1+0x7328] ;  /* 0x0073280001c27983 */ /* 0x000f280000300800 */
[----:B------:R-:W4:Y:S04]  /*5df50*/  LDL.LU R72, [R1+0x1f0] ;  /* 0x0001f00001487983 */ /* 0x000f280000300800 */
[----:B------:R-:W4:Y:S04]  /*5df60*/  LDL.LU R73, [R1+0x1f4] ;  /* 0x0001f40001497983 */ /* 0x000f280000300800 */
[----:B------:R-:W4:Y:S04]  /*5df70*/  LDL.LU R74, [R1+0x1f8] ;  /* 0x0001f800014a7983 */ /* 0x000f280000300800 */
[----:B------:R-:W4:Y:S01]  /*5df80*/  LDL.LU R75, [R1+0x1fc] ;  /* 0x0001fc00014b7983 */ /* 0x000f220000300800 */
[----:B--2---:R-:W-:Y:S01]  /*5df90*/  IMAD.MOV.U32 R79, RZ, RZ, R190 ;  /* 0x000000ffff4f7224 */ /* 0x004fe200078e00be */
[----:B---3--:R-:W-:Y:S01]  /*5dfa0*/  MOV R78, R191 ;  /* 0x000000bf004e7202 */ /* 0x008fe20000000f00 */
[----:B----4-:R-:W-:-:S02]  /*5dfb0*/  IMAD.MOV.U32 R76, RZ, RZ, R195 ;  /* 0x000000ffff4c7224 */ /* 0x010fc400078e00c3 */
        /* <DEDUP_REMOVED lines=48> */
[----:B------:R-:W4:Y:S01]  /*5e2c0*/  LDL.LU R183, [R1+0x26c] ;  /* 0x00026c0001b77983 */ /* 0x000f220000300800 */
[----:B------:R-:W-:Y:S01]  /*5e2d0*/  IMAD.MOV.U32 R120, RZ, RZ, R198 ;  /* 0x000000ffff787224 */ /* 0x000fe200078e00c6 */
[----:B------:R-:W-:Y:S01]  /*5e2e0*/  MOV R122, R170 ;  /* 0x000000aa007a7202 */ /* 0x000fe20000000f00 */
[----:B------:R-:W-:-:S02]  /*5e2f0*/  IMAD.MOV.U32 R121, RZ, RZ, R199 ;  /* 0x000000ffff797224 */ /* 0x000fc400078e00c7 */
[----:B------:R-:W-:Y:S02]  /*5e300*/  IMAD.MOV.U32 R123, RZ, RZ, R171 ;  /* 0x000000ffff7b7224 */ /* 0x000fe400078e00ab */
[----:B------:R-:W-:Y:S01]  /*5e310*/  IMAD.MOV.U32 R108, RZ, RZ, R166 ;  /* 0x000000ffff6c7224 */ /* 0x000fe200078e00a6 */
[----:B------:R-:W-:Y:S01]  /*5e320*/  MOV R110, R202 ;  /* 0x000000ca006e7202 */ /* 0x000fe20000000f00 */
[----:B------:R-:W-:Y:S02]  /*5e330*/  IMAD.MOV.U32 R109, RZ, RZ, R167 ;  /* 0x000000ffff6d7224 */ /* 0x000fe400078e00a7 */
[----:B------:R-:W-:Y:S02]  /*5e340*/  IMAD.MOV.U32 R111, RZ, RZ, R203 ;  /* 0x000000ffff6f7224 */ /* 0x000fe400078e00cb */
        /* <DEDUP_REMOVED lines=12> */
[----:B--2---:R-:W-:Y:S01]  /*5e410*/  IMAD.MOV.U32 R87, RZ, RZ, R195 ;  /* 0x000000ffff577224 */ /* 0x004fe200078e00c3 */
[----:B---3--:R-:W-:Y:S01]  /*5e420*/  MOV R86, R194 ;  /* 0x000000c200567202 */ /* 0x008fe20000000f00 */
[----:B----4-:R-:W-:Y:S02]  /*5e430*/  IMAD.MOV.U32 R85, RZ, RZ, R191 ;  /* 0x000000ffff557224 */ /* 0x010fe400078e00bf */
[----:B------:R-:W-:Y:S02]  /*5e440*/  IMAD.MOV.U32 R84, RZ, RZ, R190 ;  /* 0x000000ffff547224 */ /* 0x000fe400078e00be */
[----:B------:R-:W2:Y:S04]  /*5e450*/  LDL.LU R190, [R1+0x7314] ;  /* 0x0073140001be7983 */ /* 0x000ea80000300800 */
[----:B------:R-:W2:Y:S04]  /*5e460*/  LDL.LU R191, [R1+0x7310] ;  /* 0x0073100001bf7983 */ /* 0x000ea80000300800 */
[----:B------:R-:W3:Y:S04]  /*5e470*/  LDL.LU R194, [R1+0x730c] ;  /* 0x00730c0001c27983 */ /* 0x000ee80000300800 */
        /* <DEDUP_REMOVED lines=21> */
[C---:B------:R-:W-:Y:S08]  /*5e5d0*/  HMMA.1688.F32.TF32 R76, R112.reuse, R234, R76 ;  /* 0x000000ea704c723c */ /* 0x040ff0000008104c */
[----:B------:R-:W-:Y:S01]  /*5e5e0*/  HMMA.1688.F32.TF32 R72, R112, R230, R72 ;  /* 0x000000e67048723c */ /* 0x000fe20000081048 */
[----:B------:R-:W-:-:S05]  /*5e5f0*/  LOP3.LUT R9, R0, 0x20, RZ, 0x3c, !PT ;  /* 0x0000002000097812 */ /* 0x000fca00078e3cff */
[----:B------:R-:W-:Y:S04]  /*5e600*/  LDS R125, [R9+UR12+0x2080] ;  /* 0x0020800c097d7984 */ /* 0x000fe80008000800 */
[----:B------:R-:W1:Y:S01]  /*5e610*/  LDS R127, [R9+UR12+0x3080] ;  /* 0x0030800c097f7984 */ /* 0x000e620008000800 */
[C---:B--2---:R-:W-:Y:S08]  /*5e620*/  HMMA.1688.F32.TF32 R80, R116.reuse, R190, R80 ;  /* 0x000000be7450723c */ /* 0x044ff00000081050 */
[C---:B---3--:R-:W-:Y:S08]  /*5e630*/  HMMA.1688.F32.TF32 R84, R116.reuse, R194, R84 ;  /* 0x000000c27454723c */ /* 0x048ff00000081054 */
[C---:B----4-:R-:W-:Y:S08]  /*5e640*/  HMMA.1688.F32.TF32 R88, R116.reuse, R198, R88 ;  /* 0x000000c67458723c */ /* 0x050ff00000081058 */
[C---:B------:R-:W-:Y:S08]  /*5e650*/  HMMA.1688.F32.TF32 R92, R116.reuse, R170, R92 ;  /* 0x000000aa745c723c */ /* 0x040ff0000008105c */
[C---:B------:R-:W-:Y:S08]  /*5e660*/  HMMA.1688.F32.TF32 R36, R116.reuse, R218, R36 ;  /* 0x000000da7424723c */ /* 0x040ff00000081024 */
[C---:B------:R-:W-:Y:S08]  /*5e670*/  HMMA.1688.F32.TF32 R104, R116.reuse, R214, R104 ;  /* 0x000000d67468723c */ /* 0x040ff00000081068 */
[C---:B------:R-:W-:Y:S08]  /*5e680*/  HMMA.1688.F32.TF32 R160, R116.reuse, R6, R160 ;  /* 0x0000000674a0723c */ /* 0x040ff000000810a0 */
[C---:B------:R-:W-:Y:S01]  /*5e690*/  HMMA.1688.F32.TF32 R96, R116.reuse, R10, R96 ;  /* 0x0000000a7460723c */ /* 0x040fe20000081060 */
[----:B------:R-:W-:Y:S07]  /*5e6a0*/  STL.64 [R1+0xeb0], R36 ;  /* 0x000eb02401007387 */ /* 0x000fee0000100a00 */
[C---:B------:R-:W-:Y:S01]  /*5e6b0*/  HMMA.1688.F32.TF32 R244, R116.reuse, R210, R244 ;  /* 0x000000d274f4723c */ /* 0x040fe200000810f4 */
[----:B------:R2:W-:Y:S04]  /*5e6c0*/  STL.64 [R1+0xeb8], R38 ;  /* 0x000eb82601007387 */ /* 0x0005e80000100a00 */
[----:B--2---:R-:W2:Y:S04]  /*5e6d0*/  LDL.LU.64 R38, [R1+0x72b0] ;  /* 0x0072b00001267983 */ /* 0x004ea80000300a00 */
[----:B------:R-:W3:Y:S04]  /*5e6e0*/  LDL.LU.64 R36, [R1+0x72a8] ;  /* 0x0072a80001247983 */ /* 0x000ee80000300a00 */
[----:B------:R-:W-:Y:S04]  /*5e6f0*/  STL.64 [R1+0xea0], R104 ;  /* 0x000ea06801007387 */ /* 0x000fe80000100a00 */
[----:B------:R4:W-:Y:S04]  /*5e700*/  STL.64 [R1+0xea8], R106 ;  /* 0x000ea86a01007387 */ /* 0x0009e80000100a00 */
[----:B----4-:R-:W4:Y:S04]  /*5e710*/  LDL.LU.64 R106, [R1+0x72a0] ;  /* 0x0072a000016a7983 */ /* 0x010f280000300a00 */
[----:B------:R-:W2:Y:S04]  /*5e720*/  LDL.LU.64 R104, [R1+0x7298] ;  /* 0x0072980001687983 */ /* 0x000ea80000300a00 */
[----:B------:R-:W-:Y:S04]  /*5e730*/  STL.64 [R1+0xe90], R96 ;  /* 0x000e906001007387 */ /* 0x000fe80000100a00 */
[----:B------:R1:W-:Y:S01]  /*5e740*/  STL.64 [R1+0xe98], R98 ;  /* 0x000e986201007387 */ /* 0x0003e20000100a00 */
[C---:B------:R-:W-:Y:S03]  /*5e750*/  HMMA.1688.F32.TF32 R180, R116.reuse, R202, R180 ;  /* 0x000000ca74b4723c */ /* 0x040fe600000810b4 */
[----:B-1----:R-:W2:Y:S04]  /*5e760*/  LDL.LU.64 R98, [R1+0x7290] ;  /* 0x0072900001627983 */ /* 0x002ea80000300a00 */
[----:B------:R-:W2:Y:S04]  /*5e770*/  LDL.LU.64 R96, [R1+0x7288] ;  /* 0x0072880001607983 */ /* 0x000ea80000300a00 */
[----:B------:R-:W-:Y:S04]  /*5e780*/  STL.64 [R1+0x290], R160 ;  /* 0x000290a001007387 */ /* 0x000fe80000100a00 */
[----:B------:R1:W-:Y:S04]  /*5e790*/  STL.64 [R1+0x298], R162 ;  /* 0x000298a201007387 */ /* 0x0003e80000100a00 */
[----:B-1----:R-:W2:Y:S04]  /*5e7a0*/  LDL.LU.64 R162, [R1+0x7280] ;  /* 0x0072800001a27983 */ /* 0x002ea80000300a00 */
[----:B------:R-:W2:Y:S04]  /*5e7b0*/  LDL.LU.64 R160, [R1+0x7278] ;  /* 0x0072780001a07983 */ /* 0x000ea80000300a00 */
[----:B------:R-:W-:Y:S04]  /*5e7c0*/  STL.64 [R1+0x280], R244 ;  /* 0x000280f401007387 */ /* 0x000fe80000100a00 */
[----:B------:R1:W-:Y:S02]  /*5e7d0*/  STL.64 [R1+0x288], R246 ;  /* 0x000288f601007387 */ /* 0x0003e40000100a00 */
[C---:B-1----:R-:W-:Y:S08]  /*5e7e0*/  HMMA.1688.F32.TF32 R244, R116.reuse, R206, R128 ;  /* 0x000000ce74f4723c */ /* 0x042ff00000081080 */
[----:B------:R-:W-:Y:S01]  /*5e7f0*/  HMMA.1688.F32.TF32 R128, R116, R166, R240 ;  /* 0x000000a67480723c */ /* 0x000fe200000810f0 */
[----:B------:R-:W-:Y:S04]  /*5e800*/  LDS R116, [R2+UR12+0x2080] ;  /* 0x0020800c02747984 */ /* 0x000fe80008000800 */
[----:B------:R-:W-:Y:S03]  /*5e810*/  LDS R118, [R2+UR12+0x3080] ;  /* 0x0030800c02767984 */ /* 0x000fe60008000800 */
[C---:B------:R-:W-:Y:S01]  /*5e820*/  HMMA.1688.F32.TF32 R24, R112.reuse, R206, R24 ;  /* 0x000000ce7018723c */ /* 0x040fe20000081018 */
[----:B------:R-:W-:Y:S04]  /*5e830*/  LDS R117, [R252+UR12+0x2080] ;  /* 0x0020800cfc757984 */ /* 0x000fe80008000800 */
        /* <DEDUP_REMOVED lines=14> */
[----:B------:R-:W-:Y:S04]  /*5e920*/  STL.64 [R1+0x200], R76 ;  /* 0x0002004c01007387 */ /* 0x000fe80000100a00 */
[----:B------:R1:W-:Y:S02]  /*5e930*/  STL.64 [R1+0x208], R78 ;  /* 0x0002084e01007387 */ /* 0x0003e40000100a00 */
[C---:B-1----:R-:W-:Y:S02]  /*5e940*/  HMMA.1688.F32.TF32 R80, R112.reuse, R226, R120 ;  /* 0x000000e27050723c */ /* 0x042fe40000081078 */
[----:B------:R-:W-:Y:S04]  /*5e950*/  STL.64 [R1+0x1f0], R72 ;  /* 0x0001f04801007387 */ /* 0x000fe80000100a00 */
[----:B------:R1:W-:Y:S02]  /*5e960*/  STL.64 [R1+0x1f8], R74 ;  /* 0x0001f84a01007387 */ /* 0x0003e40000100a00 */
[C---:B------:R-:W-:Y:S02]  /*5e970*/  HMMA.1688.F32.TF32 R76, R112.reuse, R222, R60 ;  /* 0x000000de704c723c */ /* 0x040fe4000008103c */
[----:B------:R-:W2:Y:S06]  /*5e980*/  LDS R119, [R252+UR12+0x3080] ;  /* 0x0030800cfc777984 */ /* 0x000eac0008000800 */
[C---:B-1----:R-:W-:Y:S08]  /*5e990*/  HMMA.1688.F32.TF32 R72, R112.reuse, R218, R56 ;  /* 0x000000da7048723c */ /* 0x042ff00000081038 */
[C---:B------:R-:W-:Y:S08]  /*5e9a0*/  HMMA.1688.F32.TF32 R60, R112.reuse, R214, R52 ;  /* 0x000000d6703c723c */ /* 0x040ff00000081034 */
[C---:B------:R-:W-:Y:S08]  /*5e9b0*/  HMMA.1688.F32.TF32 R56, R112.reuse, R10, R108 ;  /* 0x0000000a7038723c */ /* 0x040ff0000008106c */
[C---:B------:R-:W-:Y:S01]  /*5e9c0*/  HMMA.1688.F32.TF32 R52, R112.reuse, R6, R28 ;  /* 0x000000067034723c */ /* 0x040fe2000008101c */
[----:B------:R-:W-:Y:S07]  /*5e9d0*/  STL.64 [R1+0x1e0], R80 ;  /* 0x0001e05001007387 */ /* 0x000fee0000100a00 */
[C---:B------:R-:W-:Y:S01]  /*5e9e0*/  HMMA.1688.F32.TF32 R28, R112.reuse, R210, R32 ;  /* 0x000000d2701c723c */ /* 0x040fe20000081020 */
[----:B------:R-:W-:Y:S07]  /*5e9f0*/  STL.64 [R1+0x1e8], R82 ;  /* 0x0001e85201007387 */ /* 0x000fee0000100a00 */
[C---:B------:R-:W-:Y:S01]  /*5ea00*/  HMMA.1688.F32.TF32 R20, R112.reuse, R202, R20 ;  /* 0x000000ca7014723c */ /* 0x040fe20000081014 */
        /* <DEDUP_REMOVED lines=13> */
[----:B------:R3:W-:Y:S01]  /*5eae0*/  STL.64 [R1+0x14d8], R26 ;  /* 0x0014d81a01007387 */ /* 0x0007e20000100a00 */
[C---:B-1----:R-:W-:Y:S03]  /*5eaf0*/  HMMA.1688.F32.TF32 R28, R112.reuse, R166, R64 ;  /* 0x000000a6701c723c */ /* 0x042fe60000081040 */
[----:B------:R-:W-:Y:S04]  /*5eb00*/  STL.64 [R1+0x14c0], R20 ;  /* 0x0014c01401007387 */ /* 0x000fe80000100a00 */
[----:B------:R1:W-:Y:S01]  /*5eb10*/  STL.64 [R1+0x14c8], R22 ;  /* 0x0014c81601007387 */ /* 0x0003e20000100a00 */
[C---:B---3--:R-:W-:Y:S08]  /*5eb20*/  HMMA.1688.F32.TF32 R24, R112.reuse, R170, R68 ;  /* 0x000000aa7018723c */ /* 0x048ff00000081044 */
[C---:B-1----:R-:W-:Y:S08]  /*5eb30*/  HMMA.1688.F32.TF32 R20, R112.reuse, R198, R16 ;  /* 0x000000c67014723c */ /* 0x042ff00000081010 */
[C---:B------:R-:W-:Y:S08]  /*5eb40*/  HMMA.1688.F32.TF32 R16, R112.reuse, R194, R12 ;  /* 0x000000c27010723c */ /* 0x040ff0000008100c */
[----:B------:R-:W-:Y:S01]  /*5eb50*/  HMMA.1688.F32.TF32 R12, R112, R190, R44 ;  /* 0x000000be700c723c */ /* 0x000fe2000008102c */
        /* <DEDUP_REMOVED lines=11> */
[C---:B---3--:R-:W-:Y:S03]  /*5ec10*/  HMMA.1688.F32.TF32 R16, R124.reuse, R230, R100 ;  /* 0x000000e67c10723c */ /* 0x048fe60000081064 */
[----:B------:R-:W-:Y:S04]  /*5ec20*/  LDS R112, [R0+UR12+0x2100] ;  /* 0x0021000c00707984 */ /* 0x000fe80008000800 */
[----:B------:R-:W-:Y:S01]  /*5ec30*/  LDS R114, [R0+UR12+0x3100] ;  /* 0x0031000c00727984 */ /* 0x000fe20008000800 */
[C---:B-1----:R-:W-:Y:S03]  /*5ec40*/  HMMA.1688.F32.TF32 R12, R124.reuse, R226, R248 ;  /* 0x000000e27c0c723c */ /* 0x042fe600000810f8 */
[----:B------:R-:W-:Y:S04]  /*5ec50*/  LDS R113, [R9+UR12+0x2100] ;  /* 0x0021000c09717984 */ /* 0x000fe80008000800 */
[----:B------:R-:W-:Y:S04]  /*5ec60*/  STL.64 [R1+0x1470], R20 ;  /* 0x0014701401007387 */ /* 0x000fe80000100a00 */
[----:B------:R-:W-:Y:S04]  /*5ec70*/  STL.64 [R1+0x1478], R22 ;  /* 0x0014781601007387 */ /* 0x000fe80000100a00 */
[----:B------:R-:W3:Y:S04]  /*5ec80*/  LDL.LU R248, [R1+0x9b0] ;  /* 0x0009b00001f87983 */ /* 0x000ee80000300800 */
[----:B------:R-:W-:Y:S04]  /*5ec90*/  STL.64 [R1+0x1460], R16 ;  /* 0x0014601001007387 */ /* 0x000fe80000100a00 */
[----:B------:R-:W-:Y:S04]  /*5eca0*/  STL.64 [R1+0x1468], R18 ;  /* 0x0014681201007387 */ /* 0x000fe80000100a00 */
[----:B------:R1:W-:Y:S04]  /*5ecb0*/  STL.64 [R1+0x1450], R12 ;  /* 0x0014500c01007387 */ /* 0x0003e80000100a00 */
[----:B------:R1:W-:Y:S04]  /*5ecc0*/  STL.64 [R1+0x1458], R14 ;  /* 0x0014580e01007387 */ /* 0x0003e80000100a00 */
[----:B------:R-:W3:Y:S04]  /*5ecd0*/  LDL.LU R249, [R1+0x9b4] ;  /* 0x0009b40001f97983 */ /* 0x000ee80000300800 */
[----:B------:R-:W3:Y:S04]  /*5ece0*/  LDL.LU R250, [R1+0x9b8] ;  /* 0x0009b80001fa7983 */ /* 0x000ee80000300800 */
[----:B------:R-:W3:Y:S04]  /*5ecf0*/  LDL.LU R251, [R1+0x9bc] ;  /* 0x0009bc0001fb7983 */ /* 0x000ee80000300800 */
[----:B------:R-:W2:Y:S04]  /*5ed00*/  LDL.LU R100, [R1+0x9c0] ;  /* 0x0009c00001647983 */ /* 0x000ea80000300800 */
[----:B------:R-:W2:Y:S04]  /*5ed10*/  LDL.LU R101, [R1+0x9c4] ;  /* 0x0009c40001657983 */ /* 0x000ea80000300800 */
[----:B------:R-:W2:Y:S04]  /*5ed20*/  LDL.LU R102, [R1+0x9c8] ;  /* 0x0009c80001667983 */ /* 0x000ea80000300800 */
[----:B------:R-:W2:Y:S04]  /*5ed30*/  LDL.LU R103, [R1+0x9cc] ;  /* 0x0009cc0001677983 */ /* 0x000ea80000300800 */
[----:B------:R-:W2:Y:S04]  /*5ed40*/  LDL.LU R48, [R1+0x9d0] ;  /* 0x0009d00001307983 */ /* 0x000ea80000300800 */
[----:B------:R-:W2:Y:S04]  /*5ed50*/  LDL.LU R49, [R1+0x9d4] ;  /* 0x0009d40001317983 */ /* 0x000ea80000300800 */
[----:B------:R-:W2:Y:S04]  /*5ed60*/  LDL.LU R50, [R1+0x9d8] ;  /* 0x0009d80001327983 */ /* 0x000ea80000300800 */
[----:B------:R-:W2:Y:S04]  /*5ed70*/  LDL.LU R51, [R1+0x9dc] ;  /* 0x0009dc0001337983 */ /* 0x000ea80000300800 */
[----:B-1----:R-:W2:Y:S04]  /*5ed80*/  LDL.LU R12, [R1+0x9f0] ;  /* 0x0009f000010c7983 */ /* 0x002ea80000300800 */
        /* <DEDUP_REMOVED lines=19> */
[----:B------:R-:W3:Y:S04]  /*5eec0*/  LDL.LU R56, [R1+0x650] ;  /* 0x0006500001387983 */ /* 0x000ee80000300800 */
[----:B------:R-:W3:Y:S04]  /*5eed0*/  LDL.LU R57, [R1+0x654] ;  /* 0x0006540001397983 */ /* 0x000ee80000300800 */
        /* <DEDUP_REMOVED lines=42> */
[----:B------:R-:W1:Y:S01]  /*5f180*/  LDS R115, [R9+UR12+0x3100] ;  /* 0x0031000c09737984 */ /* 0x000e620008000800 */
[C---:B--2---:R-:W-:Y:S08]  /*5f190*/  HMMA.1688.F32.TF32 R52, R124.reuse, R210, R52 ;  /* 0x000000d27c34723c */ /* 0x044ff00000081034 */
[C---:B---3--:R-:W-:Y:S08]  /*5f1a0*/  HMMA.1688.F32.TF32 R56, R124.reuse, R6, R56 ;  /* 0x000000067c38723c */ /* 0x048ff00000081038 */
[C---:B----4-:R-:W-:Y:S08]  /*5f1b0*/  HMMA.1688.F32.TF32 R60, R124.reuse, R10, R60 ;  /* 0x0000000a7c3c723c */ /* 0x050ff0000008103c */
[C---:B------:R-:W-:Y:S08]  /*5f1c0*/  HMMA.1688.F32.TF32 R80, R124.reuse, R222, R76 ;  /* 0x000000de7c50723c */ /* 0x040ff0000008104c */
[C---:B------:R-:W-:Y:S08]  /*5f1d0*/  HMMA.1688.F32.TF32 R76, R124.reuse, R218, R72 ;  /* 0x000000da7c4c723c */ /* 0x040ff00000081048 */
[C---:B------:R-:W-:Y:S03]  /*5f1e0*/  HMMA.1688.F32.TF32 R72, R124.reuse, R214, R120 ;  /* 0x000000d67c48723c */ /* 0x040fe60000081078 */
        /* <DEDUP_REMOVED lines=12> */
[C---:B--2---:R-:W-:Y:S08]  /*5f2b0*/  HMMA.1688.F32.TF32 R56, R124.reuse, R206, R108 ;  /* 0x000000ce7c38723c */ /* 0x044ff0000008106c */
[C---:B---3--:R-:W-:Y:S08]  /*5f2c0*/  HMMA.1688.F32.TF32 R52, R124.reuse, R202, R28 ;  /* 0x000000ca7c34723c */ /* 0x048ff0000008101c */
[C---:B------:R-:W-:Y:S03]  /*5f2d0*/  HMMA.1688.F32.TF32 R28, R124.reuse, R166, R32 ;  /* 0x000000a67c1c723c */ /* 0x040fe60000081020 */
[----:B------:R-:W-:Y:S04]  /*5f2e0*/  STL.64 [R1+0x1430], R56 ;  /* 0x0014303801007387 */ /* 0x000fe80000100a00 */
[----:B------:R-:W-:Y:S01]  /*5f2f0*/  STL.64 [R1+0x1438], R58 ;  /* 0x0014383a01007387 */ /* 0x000fe20000100a00 */
[C---:B------:R-:W-:Y:S03]  /*5f300*/  HMMA.1688.F32.TF32 R32, R124.reuse, R170, R24 ;  /* 0x000000aa7c20723c */ /* 0x040fe60000081018 */
[----:B------:R-:W-:Y:S04]  /*5f310*/  STL.64 [R1+0x1420], R52 ;  /* 0x0014203401007387 */ /* 0x000fe80000100a00 */
[----:B------:R-:W-:Y:S01]  /*5f320*/  STL.64 [R1+0x1428], R54 ;  /* 0x0014283601007387 */ /* 0x000fe20000100a00 */
[----:B------:R-:W-:Y:S03]  /*5f330*/  HMMA.1688.F32.TF32 R24, R124, R194, R64 ;  /* 0x000000c27c18723c */ /* 0x000fe60000081040 */
[----:B------:R-:W-:Y:S01]  /*5f340*/  IMAD.MOV.U32 R193, RZ, RZ, R29 ;  /* 0x000000ffffc17224 */ /* 0x000fe200078e001d */
[----:B------:R2:W-:Y:S01]  /*5f350*/  STL [R1+0x1410], R28 ;  /* 0x0014101c01007387 */ /* 0x0005e20000100800 */
[----:B------:R-:W-:Y:S01]  /*5f360*/  IMAD.MOV.U32 R192, RZ, RZ, R30 ;  /* 0x000000ffffc07224 */ /* 0x000fe200078e001e */
[----:B------:R-:W-:-:S02]  /*5f370*/  MOV R8, R31 ;  /* 0x0000001f00087202 */ /* 0x000fc40000000f00 */
[C---:B--2---:R-:W-:Y:S08]  /*5f380*/  HMMA.1688.F32.TF32 R28, R124.reuse, R198, R20 ;  /* 0x000000c67c1c723c */ /* 0x044ff00000081014 */
[----:B------:R-:W-:Y:S01]  /*5f390*/  HMMA.1688.F32.TF32 R20, R124, R190, R68 ;  /* 0x000000be7c14723c */ /* 0x000fe20000081044 */
[----:B------:R-:W-:Y:S04]  /*5f3a0*/  STL.64 [R1+0x1400], R32 ;  /* 0x0014002001007387 */ /* 0x000fe80000100a00 */
[----:B------:R-:W-:Y:S04]  /*5f3b0*/  STL.64 [R1+0x1408], R34 ;  /* 0x0014082201007387 */ /* 0x000fe80000100a00 */
[----:B------:R-:W-:Y:S04]  /*5f3c0*/  LDS R124, [R2+UR12+0x2100] ;  /* 0x0021000c027c7984 */ /* 0x000fe80008000800 */
[----:B------:R-:W-:Y:S04]  /*5f3d0*/  STL.64 [R1+0x13f0], R28 ;  /* 0x0013f01c01007387 */ /* 0x000fe80000100a00 */
[----:B------:R-:W-:Y:S04]  /*5f3e0*/  STL.64 [R1+0x13f8], R30 ;  /* 0x0013f81e01007387 */ /* 0x000fe80000100a00 */
[----:B------:R-:W-:Y:S04]  /*5f3f0*/  STL.64 [R1+0x13e0], R24 ;  /* 0x0013e01801007387 */ /* 0x000fe80000100a00 */
[----:B------:R2:W-:Y:S04]  /*5f400*/  STL.64 [R1+0x13e8], R26 ;  /* 0x0013e81a01007387 */ /* 0x0005e80000100a00 */
[----:B------:R-:W-:Y:S04]  /*5f410*/  STL.64 [R1+0xe80], R20 ;  /* 0x000e801401007387 */ /* 0x000fe80000100a00 */
[----:B------:R3:W-:Y:S01]  /*5f420*/  STL.64 [R1+0xe88], R22 ;  /* 0x000e881601007387 */ /* 0x0007e20000100a00 */
[C---:B--2---:R-:W-:Y:S03]  /*5f430*/  HMMA.1688.F32.TF32 R24, R116.reuse, R234, R16 ;  /* 0x000000ea7418723c */ /* 0x044fe60000081010 */
[----:B------:R-:W-:Y:S04]  /*5f440*/  LDS R126, [R2+UR12+0x3100] ;  /* 0x0031000c027e7984 */ /* 0x000fe80008000800 */
[----:B------:R-:W-:Y:S01]  /*5f450*/  LDS R125, [R252+UR12+0x2100] ;  /* 0x0021000cfc7d7984 */ /* 0x000fe20008000800 */
[C---:B---3--:R-:W-:Y:S03]  /*5f460*/  HMMA.1688.F32.TF32 R20, R116.reuse, R230, R12 ;  /* 0x000000e67414723c */ /* 0x048fe6000008100c */
[----:B------:R-:W2:Y:S05]  /*5f470*/  LDS R127, [R252+UR12+0x3100] ;  /* 0x0031000cfc7f7984 */ /* 0x000eaa0008000800 */
[C---:B------:R-:W-:Y:S03]  /*5f480*/  HMMA.1688.F32.TF32 R16, R116.reuse, R226, R44 ;  /* 0x000000e27410723c */ /* 0x040fe6000008102c */
[----:B------:R-:W-:Y:S04]  /*5f490*/  STL.64 [R1+0xe70], R24 ;  /* 0x000e701801007387 */ /* 0x000fe80000100a00 */
[----:B------:R-:W-:Y:S01]  /*5f4a0*/  STL.64 [R1+0xe78], R26 ;  /* 0x000e781a01007387 */ /* 0x000fe20000100a00 */
[C---:B------:R-:W-:Y:S03]  /*5f4b0*/  HMMA.1688.F32.TF32 R12, R116.reuse, R222, R48 ;  /* 0x000000de740c723c */ /* 0x040fe60000081030 */
[----:B------:R-:W-:Y:S04]  /*5f4c0*/  STL.64 [R1+0xe60], R20 ;  /* 0x000e601401007387 */ /* 0x000fe80000100a00 */
[----:B------:R3:W-:Y:S04]  /*5f4d0*/  STL.64 [R1+0xe68], R22 ;  /* 0x000e681601007387 */ /* 0x0007e80000100a00 */
[----:B------:R-:W-:Y:S04]  /*5f4e0*/  STL.64 [R1+0xe50], R16 ;  /* 0x000e501001007387 */ /* 0x000fe80000100a00 */
[----:B------:R4:W-:Y:S01]  /*5f4f0*/  STL.64 [R1+0xe58], R18 ;  /* 0x000e581201007387 */ /* 0x0009e20000100a00 */
[C---:B---3--:R-:W-:Y:S08]  /*5f500*/  HMMA.1688.F32.TF32 R20, R116.reuse, R218, R100 ;  /* 0x000000da7414723c */ /* 0x048ff00000081064 */
[C---:B----4-:R-:W-:Y:S01]  /*5f510*/  HMMA.1688.F32.TF32 R16, R116.reuse, R214, R248 ;  /* 0x000000d67410723c */ /* 0x050fe200000810f8 */
[----:B------:R3:W-:Y:S04]  /*5f520*/  STL.64 [R1+0xe40], R12 ;  /* 0x000e400c01007387 */ /* 0x0007e80000100a00 */
[----:B------:R4:W-:Y:S04]  /*5f530*/  STL.64 [R1+0xe48], R14 ;  /* 0x000e480e01007387 */ /* 0x0009e80000100a00 */
[----:B---3--:R-:W3:Y:S04]  /*5f540*/  LDL.LU R12, [R1+0x600] ;  /* 0x00060000010c7983 */ /* 0x008ee80000300800 */
[----:B------:R1:W-:Y:S04]  /*5f550*/  STL.64 [R1+0xe30], R20 ;  /* 0x000e301401007387 */ /* 0x0003e80000100a00 */
[----:B------:R1:W-:Y:S04]  /*5f560*/  STL.64 [R1+0xe38], R22 ;  /* 0x000e381601007387 */ /* 0x0003e80000100a00 */
[----:B------:R1:W-:Y:S04]  /*5f570*/  STL.64 [R1+0xe20], R16 ;  /* 0x000e201001007387 */ /* 0x0003e80000100a00 */
[----:B------:R1:W-:Y:S04]  /*5f580*/  STL.64 [R1+0xe28], R18 ;  /* 0x000e281201007387 */ /* 0x0003e80000100a00 */
[----:B------:R-:W3:Y:S04]  /*5f590*/  LDL.LU R13, [R1+0x604] ;  /* 0x00060400010d7983 */ /* 0x000ee80000300800 */
[----:B----4-:R-:W3:Y:S04]  /*5f5a0*/  LDL.LU R14, [R1+0x608] ;  /* 0x00060800010e7983 */ /* 0x010ee80000300800 */
[----:B------:R-:W3:Y:S04]  /*5f5b0*/  LDL.LU R15, [R1+0x60c] ;  /* 0x00060c00010f7983 */ /* 0x000ee80000300800 */
[----:B------:R-:W4:Y:S04]  /*5f5c0*/  LDL.LU R68, [R1+0x620] ;  /* 0x0006200001447983 */ /* 0x000f280000300800 */
[----:B------:R-:W4:Y:S04]  /*5f5d0*/  LDL.LU R69, [R1+0x624] ;  /* 0x0006240001457983 */ /* 0x000f280000300800 */
[----:B------:R-:W4:Y:S04]  /*5f5e0*/  LDL.LU R70, [R1+0x628] ;  /* 0x0006280001467983 */ /* 0x000f280000300800 */
[----:B------:R-:W4:Y:S04]  /*5f5f0*/  LDL.LU R71, [R1+0x62c] ;  /* 0x00062c0001477983 */ /* 0x000f280000300800 */
        /* <DEDUP_REMOVED lines=45> */
[----:B--2---:R-:W-:-:S15]  /*5f8d0*/  HMMA.1688.F32.TF32 R48, R116, R10, R248 ;  /* 0x0000000a7430723c */ /* 0x004fde00000810f8 */
[----:B------:R-:W-:-:S04]  /*5f8e0*/  NOP ;  /* 0x0000000000007918 */ /* 0x000fc80000000000 */
[----:B------:R1:W-:Y:S04]  /*5f8f0*/  STL.64 [R1+0xe10], R48 ;  /* 0x000e103001007387 */ /* 0x0003e80000100a00 */
[----:B------:R2:W-:Y:S04]  /*5f900*/  STL.64 [R1+0xe18], R50 ;  /* 0x000e183201007387 */ /* 0x0005e80000100a00 */
[----:B------:R-:W4:Y:S04]  /*5f910*/  LDL.LU R101, [R1+0x5e4] ;  /* 0x0005e40001657983 */ /* 0x000f280000300800 */
[----:B------:R-:W4:Y:S04]  /*5f920*/  LDL.LU R102, [R1+0x5e8] ;  /* 0x0005e80001667983 */ /* 0x000f280000300800 */
[----:B------:R-:W4:Y:S04]  /*5f930*/  LDL.LU R103, [R1+0x5ec] ;  /* 0x0005ec0001677983 */ /* 0x000f280000300800 */
[----:B-1----:R-:W4:Y:S04]  /*5f940*/  LDL.LU R48, [R1+0x5d0] ;  /* 0x0005d00001307983 */ /* 0x002f280000300800 */
[----:B------:R-:W4:Y:S04]  /*5f950*/  LDL.LU R49, [R1+0x5d4] ;  /* 0x0005d40001317983 */ /* 0x000f280000300800 */
[----:B--2---:R-:W2:Y:S04]  /*5f960*/  LDL.LU R50, [R1+0x5d8] ;  /* 0x0005d80001327983 */ /* 0x004ea80000300800 */
[----:B------:R-:W2:Y:S04]  /*5f970*/  LDL.LU R51, [R1+0x5dc] ;  /* 0x0005dc0001337983 */ /* 0x000ea80000300800 */
[----:B------:R-:W2:Y:S04]  /*5f980*/  LDL.LU R248, [R1+0x5c0] ;  /* 0x0005c00001f87983 */ /* 0x000ea80000300800 */
[----:B------:R-:W2:Y:S04]  /*5f990*/  LDL.LU R249, [R1+0x5c4] ;  /* 0x0005c40001f97983 */ /* 0x000ea80000300800 */
[----:B------:R-:W2:Y:S04]  /*5f9a0*/  LDL.LU R250, [R1+0x5c8] ;  /* 0x0005c80001fa7983 */ /* 0x000ea80000300800 */
[----:B------:R-:W2:Y:S01]  /*5f9b0*/  LDL.LU R251, [R1+0x5cc] ;  /* 0x0005cc0001fb7983 */ /* 0x000ea20000300800 */
[C---:B---3--:R-:W-:Y:S08]  /*5f9c0*/  HMMA.1688.F32.TF32 R56, R116.reuse, R6, R56 ;  /* 0x000000067438723c */ /* 0x048ff00000081038 */
[C---:B------:R-:W-:Y:S08]  /*5f9d0*/  HMMA.1688.F32.TF32 R28, R116.reuse, R202, R28 ;  /* 0x000000ca741c723c */ /* 0x040ff0000008101c */
[----:B----4-:R-:W-:Y:S03]  /*5f9e0*/  HMMA.1688.F32.TF32 R52, R116, R210, R52 ;  /* 0x000000d27434723c */ /* 0x010fe60000081034 */
[----:B------:R-:W-:Y:S01]  /*5f9f0*/  IMAD.MOV.U32 R221, RZ, RZ, R56 ;  /* 0x000000ffffdd7224 */ /* 0x000fe200078e0038 */
[----:B------:R-:W-:Y:S01]  /*5fa00*/  MOV R216, R59 ;  /* 0x0000003b00d87202 */ /* 0x000fe20000000f00 */
[----:B------:R-:W-:-:S02]  /*5fa10*/  IMAD.MOV.U32 R220, RZ, RZ, R57 ;  /* 0x000000ffffdc7224 */ /* 0x000fc400078e0039 */
[----:B------:R-:W-:Y:S02]  /*5fa20*/  IMAD.MOV.U32 R217, RZ, RZ, R58 ;  /* 0x000000ffffd97224 */ /* 0x000fe400078e003a */
[C---:B------:R-:W-:Y:S10]  /*5fa30*/  HMMA.1688.F32.TF32 R56, R116.reuse, R206, R108 ;  /* 0x000000ce7438723c */ /* 0x040ff4000008106c */
[----:B------:R-:W-:Y:S04]  /*5fa40*/  STL.64 [R1+0xdf0], R52 ;  /* 0x000df03401007387 */ /* 0x000fe80000100a00 */
[----:B------:R1:W-:Y:S05]  /*5fa50*/  STL.64 [R1+0xdf8], R54 ;  /* 0x000df83601007387 */ /* 0x0003ea0000100a00 */
[----:B------:R-:W-:Y:S04]  /*5fa60*/  STL.64 [R1+0xde0], R56 ;  /* 0x000de03801007387 */ /* 0x000fe80000100a00 */
[----:B------:R-:W-:Y:S01]  /*5fa70*/  STL.64 [R1+0xde8], R58 ;  /* 0x000de83a01007387 */ /* 0x000fe20000100a00 */
[C---:B-1----:R-:W-:Y:S03]  /*5fa80*/  HMMA.1688.F32.TF32 R52, R116.reuse, R166, R32 ;  /* 0x000000a67434723c */ /* 0x042fe60000081020 */
[----:B------:R-:W-:Y:S04]  /*5fa90*/  STL.64 [R1+0xdd0], R28 ;  /* 0x000dd01c01007387 */ /* 0x000fe80000100a00 */
[----:B------:R1:W-:Y:S01]  /*5faa0*/  STL.64 [R1+0xdd8], R30 ;  /* 0x000dd81e01007387 */ /* 0x0003e20000100a00 */
[C---:B------:R-:W-:Y:S08]  /*5fab0*/  HMMA.1688.F32.TF32 R32, R116.reuse, R170, R24 ;  /* 0x000000aa7420723c */ /* 0x040ff00000081018 */
[C---:B-1----:R-:W-:Y:S08]  /*5fac0*/  HMMA.1688.F32.TF32 R28, R116.reuse, R198, R20 ;  /* 0x000000c6741c723c */ /* 0x042ff00000081014 */
[C---:B------:R-:W-:Y:S08]  /*5fad0*/  HMMA.1688.F32.TF32 R24, R116.reuse, R194, R64 ;  /* 0x000000c27418723c */ /* 0x040ff00000081040 */
[----:B------:R-:W-:Y:S08]  /*5fae0*/  HMMA.1688.F32.TF32 R20, R116, R190, R68 ;  /* 0x000000be7414723c */ /* 0x000ff00000081044 */
[C---:B------:R-:W-:Y:S01]  /*5faf0*/  HMMA.1688.F32.TF32 R16, R112.reuse, R234, R16 ;  /* 0x000000ea7010723c */ /* 0x040fe20000081010 */
[----:B------:R-:W-:Y:S07]  /*5fb00*/  STL.64 [R1+0xdc0], R52 ;  /* 0x000dc03401007387 */ /* 0x000fee0000100a00 */
[C---:B------:R-:W-:Y:S01]  /*5fb10*/  HMMA.1688.F32.TF32 R12, R112.reuse, R230, R12 ;  /* 0x000000e6700c723c */ /* 0x040fe2000008100c */
[----:B------:R-:W-:Y:S04]  /*5fb20*/  STL.64 [R1+0xdc8], R54 ;  /* 0x000dc83601007387 */ /* 0x000fe80000100a00 */
[----:B------:R-:W-:Y:S04]  /*5fb30*/  STL.64 [R1+0xdb0], R32 ;  /* 0x000db02001007387 */ /* 0x000fe80000100a00 */
[----:B------:R-:W-:Y:S04]  /*5fb40*/  STL.64 [R1+0xdb8], R34 ;  /* 0x000db82201007387 */ /* 0x000fe80000100a00 */
[----:B------:R-:W-:Y:S04]  /*5fb50*/  STL.64 [R1+0xda0], R28 ;  /* 0x000da01c01007387 */ /* 0x000fe80000100a00 */
[----:B------:R-:W-:Y:S01]  /*5fb60*/  STL.64 [R1+0xda8], R30 ;  /* 0x000da81e01007387 */ /* 0x000fe20000100a00 */
[----:B------:R-:W-:Y:S03]  /*5fb70*/  HMMA.1688.F32.TF32 R244, R112, R226, R44 ;  /* 0x000000e270f4723c */ /* 0x000fe6000008102c */
[----:B------:R-:W-:Y:S04]  /*5fb80*/  STL.64 [R1+0xd90], R24 ;  /* 0x000d901801007387 */ /* 0x000fe80000100a00 */
[----:B------:R-:W-:Y:S04]  /*5fb90*/  STL.64 [R1+0xd98], R26 ;  /* 0x000d981a01007387 */ /* 0x000fe80000100a00 */
[----:B------:R-:W-:Y:S01]  /*5fba0*/  STL.64 [R1+0x630], R20 ;  /* 0x0006301401007387 */ /* 0x000fe20000100a00 */
[----:B------:R-:W-:-:S03]  /*5fbb0*/  IMAD.MOV.U32 R5, RZ, RZ, R14 ;  /* 0x000000ffff057224 */ /* 0x000fc600078e000e */
[----:B------:R-:W-:Y:S01]  /*5fbc0*/  STL.64 [R1+0x638], R22 ;  /* 0x0006381601007387 */ /* 0x000fe20000100a00 */
[----:B------:R-:W-:-:S03]  /*5fbd0*/  IMAD.MOV.U32 R4, RZ, RZ, R15 ;  /* 0x000000ffff047224 */ /* 0x000fc600078e000f */
[----:B------:R-:W-:Y:S04]  /*5fbe0*/  STL.64 [R1+0x620], R16 ;  /* 0x0006201001007387 */ /* 0x000fe80000100a00 */
[----:B------:R-:W-:Y:S04]  /*5fbf0*/  STL.64 [R1+0x628], R18 ;  /* 0x0006281201007387 */ /* 0x000fe80000100a00 */
[----:B------:R1:W-:Y:S04]  /*5fc00*/  STL.64 [R1+0x330], R12 ;  /* 0x0003300c01007387 */ /* 0x0003e80000100a00 */
[----:B------:R-:W-:Y:S04]  /*5fc10*/  STL [R1+0x70a8], R244 ;  /* 0x0070a8f401007387 */ /* 0x000fe80000100800 */
[----:B------:R-:W-:Y:S04]  /*5fc20*/  STL [R1+0x70a4], R245 ;  /* 0x0070a4f501007387 */ /* 0x000fe80000100800 */
[----:B------:R-:W-:Y:S04]  /*5fc30*/  STL [R1+0x70a0], R246 ;  /* 0x0070a0f601007387 */ /* 0x000fe80000100800 */
[----:B------:R-:W-:Y:S04]  /*5fc40*/  STL [R1+0x709c], R247 ;  /* 0x00709cf701007387 */ /* 0x000fe80000100800 */
[----:B------:R-:W-:Y:S04]  /*5fc50*/  LDS R116, [R0+UR12+0x2180] ;  /* 0x0021800c00747984 */ /* 0x000fe80008000800 */
[----:B------:R-:W-:Y:S04]  /*5fc60*/  LDS R118, [R0+UR12+0x3180] ;  /* 0x0031800c00767984 */ /* 0x000fe80008000800 */
[----:B------:R-:W-:Y:S04]  /*5fc70*/  LDS R117, [R9+UR12+0x2180] ;  /* 0x0021800c09757984 */ /* 0x000fe80008000800 */
[----:B------:R-:W3:Y:S01]  /*5fc80*/  LDS R119, [R9+UR12+0x3180] ;  /* 0x0031800c09777984 */ /* 0x000ee20008000800 */
[C---:B-1----:R-:W-:Y:S08]  /*5fc90*/  HMMA.1688.F32.TF32 R12, R112.reuse, R222, R100 ;  /* 0x000000de700c723c */ /* 0x042ff00000081064 */
[----:B--2---:R-:W-:Y:S11]  /*5fca0*/  HMMA.1688.F32.TF32 R16, R112, R218, R48 ;  /* 0x000000da7010723c */ /* 0x004ff60000081030 */
[----:B------:R1:W-:Y:S04]  /*5fcb0*/  STL.64 [R1+0xd80], R12 ;  /* 0x000d800c01007387 */ /* 0x0003e80000100a00 */
[----:B------:R-:W2:Y:S04]  /*5fcc0*/  LDL.LU R100, [R1+0x5b0] ;  /* 0x0005b00001647983 */ /* 0x000ea80000300800 */
[----:B------:R-:W2:Y:S04]  /*5fcd0*/  LDL.LU R101, [R1+0x5b4] ;  /* 0x0005b40001657983 */ /* 0x000ea80000300800 */
[----:B------:R-:W2:Y:S04]  /*5fce0*/  LDL.LU R102, [R1+0x5b8] ;  /* 0x0005b80001667983 */ /* 0x000ea80000300800 */
[----:B------:R-:W2:Y:S04]  /*5fcf0*/  LDL.LU R103, [R1+0x5bc] ;  /* 0x0005bc0001677983 */ /* 0x000ea80000300800 */
[----:B------:R4:W-:Y:S04]  /*5fd00*/  STL.64 [R1+0xd70], R16 ;  /* 0x000d701001007387 */ /* 0x0009e80000100a00 */
[----:B------:R1:W-:Y:S04]  /*5fd10*/  STL.64 [R1+0xd78], R18 ;  /* 0x000d781201007387 */ /* 0x0003e80000100a00 */
[----:B------:R-:W3:Y:S04]  /*5fd20*/  LDL.LU R64, [R1+0x5a0] ;  /* 0x0005a00001407983 */ /* 0x000ee80000300800 */
[----:B------:R-:W3:Y:S04]  /*5fd30*/  LDL.LU R65, [R1+0x5a4] ;  /* 0x0005a40001417983 */ /* 0x000ee80000300800 */
[----:B------:R-:W3:Y:S04]  /*5fd40*/  LDL.LU R66, [R1+0x5a8] ;  /* 0x0005a80001427983 */ /* 0x000ee80000300800 */
[----:B------:R-:W3:Y:S01]  /*5fd50*/  LDL.LU R67, [R1+0x5ac] ;  /* 0x0005ac0001437983 */ /* 0x000ee20000300800 */
[----:B------:R-:W-:Y:S01]  /*5fd60*/  IMAD.MOV.U32 R225, RZ, RZ, R14 ;  /* 0x000000ffffe17224 */ /* 0x000fe200078e000e */
[----:B------:R-:W-:-:S02]  /*5fd70*/  MOV R224, R15 ;  /* 0x0000000f00e07202 */ /* 0x000fc40000000f00 */
[----:B-1----:R-:W-:Y:S01]  /*5fd80*/  HMMA.1688.F32.TF32 R12, R112, R214, R248 ;  /* 0x000000d6700c723c */ /* 0x002fe200000810f8 */
        /* <DEDUP_REMOVED lines=8> */
[----:B----4-:R-:W4:Y:S04]  /*5fe10*/  LDL.LU R16, [R1+0x570] ;  /* 0x0005700001107983 */ /* 0x010f280000300800 */
[----:B------:R-:W4:Y:S04]  /*5fe20*/  LDL.LU R17, [R1+0x574] ;  /* 0x0005740001117983 */ /* 0x000f280000300800 */
[----:B------:R-:W4:Y:S01]  /*5fe30*/  LDL.LU R18, [R1+0x578] ;  /* 0x0005780001127983 */ /* 0x000f220000300800 */
[----:B------:R-:W-:-:S03]  /*5fe40*/  IMAD.MOV.U32 R244, RZ, RZ, R12 ;  /* 0x000000fffff47224 */ /* 0x000fc600078e000c */
[----:B------:R-:W4:Y:S01]  /*5fe50*/  LDL.LU R19, [R1+0x57c] ;  /* 0x00057c0001137983 */ /* 0x000f220000300800 */
[----:B------:R-:W-:Y:S01]  /*5fe60*/  IMAD.MOV.U32 R245, RZ, RZ, R13 ;  /* 0x000000fffff57224 */ /* 0x000fe200078e000d */
[----:B------:R-:W-:Y:S01]  /*5fe70*/  MOV R247, R15 ;  /* 0x0000000f00f77202 */ /* 0x000fe20000000f00 */
[----:B------:R-:W-:Y:S01]  /*5fe80*/  IMAD.MOV.U32 R246, RZ, RZ, R14 ;  /* 0x000000fffff67224 */ /* 0x000fe200078e000e */
        /* <DEDUP_REMOVED lines=12> */
[----:B--2---:R-:W-:Y:S03]  /*5ff50*/  HMMA.1688.F32.TF32 R20, R112, R10, R100 ;  /* 0x0000000a7014723c */ /* 0x004fe60000081064 */
[----:B------:R-:W2:Y:S04]  /*5ff60*/  LDL.LU R100, [R1+0x530] ;  /* 0x0005300001647983 */ /* 0x000ea80000300800 */
[----:B------:R-:W2:Y:S04]  /*5ff70*/  LDL.LU R101, [R1+0x534] ;  /* 0x0005340001657983 */ /* 0x000ea80000300800 */
[----:B------:R-:W2:Y:S04]  /*5ff80*/  LDL.LU R102, [R1+0x538] ;  /* 0x0005380001667983 */ /* 0x000ea80000300800 */
[----:B------:R-:W2:Y:S04]  /*5ff90*/  LDL.LU R103, [R1+0x53c] ;  /* 0x00053c0001677983 */ /* 0x000ea80000300800 */
[----:B------:R-:W-:Y:S01]  /*5ffa0*/  IMAD.MOV.U32 R233, RZ, RZ, R20 ;  /* 0x000000ffffe97224 */ /* 0x000fe200078e0014 */
[----:B------:R-:W-:Y:S01]  /*5ffb0*/  MOV R228, R23 ;  /* 0x0000001700e47202 */ /* 0x000fe20000000f00 */
[----:B------:R-:W-:-:S02]  /*5ffc0*/  IMAD.MOV.U32 R232, RZ, RZ, R21 ;  /* 0x000000ffffe87224 */ /* 0x000fc400078e0015 */
[----:B------:R-:W-:Y:S02]  /*5ffd0*/  IMAD.MOV.U32 R229, RZ, RZ, R22 ;  /* 0x000000ffffe57224 */ /* 0x000fe400078e0016 */
[----:B---3--:R-:W-:-:S15]  /*5ffe0*/  HMMA.1688.F32.TF32 R20, R112, R6, R64 ;  /* 0x000000067014723c */ /* 0x008fde0000081040 */
[----:B------:R-:W-:-:S04]  /*5fff0*/  NOP ;  /* 0x0000000000007918 */ /* 0x000fc80000000000 */
[----:B------:R-:W-:Y:S01]  /*60000*/  IMAD.MOV.U32 R205, RZ, RZ, R20 ;  /* 0x000000ffffcd7224 */ /* 0x000fe200078e0014 */
[----:B------:R-:W-:Y:S01]  /*60010*/  MOV R200, R23 ;  /* 0x0000001700c87202 */ /* 0x000fe20000000f00 */
[----:B------:R-:W-:Y:S02]  /*60020*/  IMAD.MOV.U32 R204, RZ, RZ, R21 ;  /* 0x000000ffffcc7224 */ /* 0x000fe400078e0015 */
[----:B------:R-:W-:Y:S02]  /*60030*/  IMAD.MOV.U32 R201, RZ, RZ, R22 ;  /* 0x000000ffffc97224 */ /* 0x000fe400078e0016 */
[C---:B------:R-:W-:Y:S01]  /*60040*/  HMMA.1688.F32.TF32 R20, R112.reuse, R206, R248 ;  /* 0x000000ce7014723c */ /* 0x040fe200000810f8 */
[----:B------:R-:W3:Y:S07]  /*60050*/  LDL.LU R248, [R1+0x310] ;  /* 0x0003100001f87983 */ /* 0x000eee0000300800 */
[----:B------:R-:W-:-:S15]  /*60060*/  HMMA.1688.F32.TF32 R24, R112, R210, R68 ;  /* 0x000000d27018723c */ /* 0x000fde0000081044 */
[----:B------:R-:W-:-:S04]  /*60070*/  NOP ;  /* 0x0000000000007918 */ /* 0x000fc80000000000 */
[----:B------:R-:W-:Y:S04]  /*60080*/  STL.64 [R1+0x5c0], R24 ;  /* 0x0005c01801007387 */ /* 0x000fe80000100a00 */
[----:B------:R-:W-:Y:S04]  /*60090*/  STL.64 [R1+0x5c8], R26 ;  /* 0x0005c81a01007387 */ /* 0x000fe80000100a00 */
[----:B------:R-:W-:Y:S04]  /*600a0*/  STL.64 [R1+0x13d0], R20 ;  /* 0x0013d01401007387 */ /* 0x000fe80000100a00 */
[----:B------:R-:W-:Y:S04]  /*600b0*/  STL.64 [R1+0x13d8], R22 ;  /* 0x0013d81601007387 */ /* 0x000fe80000100a00 */
[----:B------:R-:W3:Y:S04]  /*600c0*/  LDL.LU R249, [R1+0x314] ;  /* 0x0003140001f97983 */ /* 0x000ee80000300800 */
[----:B------:R-:W3:Y:S04]  /*600d0*/  LDL.LU R250, [R1+0x318] ;  /* 0x0003180001fa7983 */ /* 0x000ee80000300800 */
[----:B------:R-:W3:Y:S01]  /*600e0*/  LDL.LU R251, [R1+0x31c] ;  /* 0x00031c0001fb7983 */ /* 0x000ee20000300800 */
[C---:B----4-:R-:W-:Y:S08]  /*600f0*/  HMMA.1688.F32.TF32 R16, R112.reuse, R202, R16 ;  /* 0x000000ca7010723c */ /* 0x050ff00000081010 */
[----:B------:R-:W-:Y:S11]  /*60100*/  HMMA.1688.F32.TF32 R12, R112, R166, R12 ;  /* 0x000000a6700c723c */ /* 0x000ff6000008100c */
[----:B------:R-:W-:-:S02]  /*60110*/  IMAD.MOV.U32 R209, RZ, RZ, R17 ;  /* 0x000000ffffd17224 */ /* 0x000fc400078e0011 */
[----:B------:R-:W-:Y:S01]  /*60120*/  IMAD.MOV.U32 R208, RZ, RZ, R16 ;  /* 0x000000ffffd07224 */ /* 0x000fe200078e0010 */
[----:B------:R-:W-:Y:S04]  /*60130*/  STL.64 [R1+0x13c8], R18 ;  /* 0x0013c81201007387 */ /* 0x000fe80000100a00 */
[----:B------:R-:W-:Y:S01]  /*60140*/  STL [R1+0x705c], R209 ;  /* 0x00705cd101007387 */ /* 0x000fe20000100800 */
[----:B------:R-:W-:Y:S01]  /*60150*/  IMAD.MOV.U32 R212, RZ, RZ, R12 ;  /* 0x000000ffffd47224 */ /* 0x000fe200078e000c */
[----:B------:R-:W-:Y:S02]  /*60160*/  MOV R213, R13 ;  /* 0x0000000d00d57202 */ /* 0x000fe40000000f00 */
[----:B------:R-:W-:Y:S04]  /*60170*/  STL [R1+0x7058], R208 ;  /* 0x007058d001007387 */ /* 0x000fe80000100800 */
[----:B------:R1:W-:Y:S02]  /*60180*/  STL.64 [R1+0x13b8], R14 ;  /* 0x0013b80e01007387 */ /* 0x0003e40000100a00 */
[----:B-1----:R-:W-:Y:S02]  /*60190*/  HMMA.1688.F32.TF32 R12, R112, R170, R44 ;  /* 0x000000aa700c723c */ /* 0x002fe4000008102c */
[----:B------:R-:W-:Y:S04]  /*601a0*/  STL [R1+0x7064], R213 ;  /* 0x007064d501007387 */ /* 0x000fe80000100800 */
[----:B------:R-:W-:-:S13]  /*601b0*/  STL [R1+0x7060], R212 ;  /* 0x007060d401007387 */ /* 0x000fda0000100800 */
[----:B------:R-:W-:Y:S01]  /*601c0*/  IMAD.MOV.U32 R164, RZ, RZ, R12 ;  /* 0x000000ffffa47224 */ /* 0x000fe200078e000c */
[----:B------:R1:W-:Y:S01]  /*601d0*/  STL [R1+0x13ac], R15 ;  /* 0x0013ac0f01007387 */ /* 0x0003e20000100800 */
[----:B------:R-:W-:Y:S02]  /*601e0*/  IMAD.MOV.U32 R165, RZ, RZ, R13 ;  /* 0x000000ffffa57224 */ /* 0x000fe400078e000d */
[----:B------:R-:W-:Y:S02]  /*601f0*/  IMAD.MOV.U32 R208, RZ, RZ, R14 ;  /* 0x000000ffffd07224 */ /* 0x000fe400078e000e */
[----:B-1----:R-:W-:Y:S03]  /*60200*/  HMMA.1688.F32.TF32 R12, R112, R198, R48 ;  /* 0x000000c6700c723c */ /* 0x002fe60000081030 */
[----:B------:R-:W-:Y:S04]  /*60210*/  STL [R1+0x7070], R208 ;  /* 0x007070d001007387 */ /* 0x000fe80000100800 */
[----:B------:R-:W-:Y:S04]  /*60220*/  STL [R1+0x706c], R165 ;  /* 0x00706ca501007387 */ /* 0x000fe80000100800 */
[----:B------:R-:W-:Y:S08]  /*60230*/  STL [R1+0x7068], R164 ;  /* 0x007068a401007387 */ /* 0x000ff00000100800 */
[----:B------:R-:W-:Y:S01]  /*60240*/  MOV R168, R12 ;  /* 0x0000000c00a87202 */ /* 0x000fe20000000f00 */
[----:B------:R2:W-:Y:S01]  /*60250*/  STL.64 [R1+0x1398], R14 ;  /* 0x0013980e01007387 */ /* 0x0005e20000100a00 */
[----:B------:R-:W-:-:S05]  /*60260*/  IMAD.MOV.U32 R169, RZ, RZ, R13 ;  /* 0x000000ffffa97224 */ /* 0x000fca00078e000d */
[----:B------:R1:W-:Y:S04]  /*60270*/  STL [R1+0x7078], R169 ;  /* 0x007078a901007387 */ /* 0x0003e80000100800 */
[----:B------:R4:W-:Y:S01]  /*60280*/  STL [R1+0x7074], R168 ;  /* 0x007074a801007387 */ /* 0x0009e20000100800 */
[----:B--2---:R-:W-:-:S15]  /*60290*/  HMMA.1688.F32.TF32 R12, R112, R194, R100 ;  /* 0x000000c2700c723c */ /* 0x004fde0000081064 */
[----:B------:R-:W-:-:S04]  /*602a0*/  NOP ;  /* 0x0000000000007918 */ /* 0x000fc80000000000 */
[----:B------:R-:W-:Y:S01]  /*602b0*/  IMAD.MOV.U32 R209, RZ, RZ, R15 ;  /* 0x000000ffffd17224 */ /* 0x000fe200078e000f */
[----:B------:R-:W-:Y:S01]  /*602c0*/  MOV R212, R14 ;  /* 0x0000000e00d47202 */ /* 0x000fe20000000f00 */
[----:B------:R-:W-:Y:S02]  /*602d0*/  IMAD.MOV.U32 R189, RZ, RZ, R13 ;  /* 0x000000ffffbd7224 */ /* 0x000fe400078e000d */
[----:B------:R-:W-:Y:S01]  /*602e0*/  IMAD.MOV.U32 R188, RZ, RZ, R12 ;  /* 0x000000ffffbc7224 */ /* 0x000fe200078e000c */
[----:B------:R2:W-:Y:S04]  /*602f0*/  STL [R1+0x7088], R209 ;  /* 0x007088d101007387 */ /* 0x0005e80000100800 */
[----:B------:R-:W-:Y:S04]  /*60300*/  STL [R1+0x7084], R212 ;  /* 0x007084d401007387 */ /* 0x000fe80000100800 */
[----:B------:R1:W-:Y:S04]  /*60310*/  STL [R1+0x7080], R189 ;  /* 0x007080bd01007387 */ /* 0x0003e80000100800 */
[----:B------:R1:W-:Y:S04]  /*60320*/  STL [R1+0x707c], R188 ;  /* 0x00707cbc01007387 */ /* 0x0003e80000100800 */
        /* <DEDUP_REMOVED lines=12> */
[----:B------:R-:W4:Y:S01]  /*603f0*/  LDL.LU R64, [R1+0x2e0] ;  /* 0x0002e00001407983 */ /* 0x000f220000300800 */
[----:B---3--:R-:W-:Y:S03]  /*60400*/  HMMA.1688.F32.TF32 R12, R112, R190, R248 ;  /* 0x000000be700c723c */ /* 0x008fe600000810f8 */
[----:B------:R-:W4:Y:S04]  /*60410*/  LDL.LU R65, [R1+0x2e4] ;  /* 0x0002e40001417983 */ /* 0x000f280000300800 */
[----:B------:R-:W4:Y:S04]  /*60420*/  LDL.LU R66, [R1+0x2e8] ;  /* 0x0002e80001427983 */ /* 0x000f280000300800 */
[----:B------:R-:W4:Y:S04]  /*60430*/  LDL.LU R67, [R1+0x2ec] ;  /* 0x0002ec0001437983 */ /* 0x000f280000300800 */
[----:B------:R-:W3:Y:S04]  /*60440*/  LDL.LU R48, [R1+0x4e0] ;  /* 0x0004e00001307983 */ /* 0x000ee80000300800 */
[----:B------:R-:W3:Y:S04]  /*60450*/  LDL.LU R49, [R1+0x4e4] ;  /* 0x0004e40001317983 */ /* 0x000ee80000300800 */
[----:B------:R-:W3:Y:S04]  /*60460*/  LDL.LU R50, [R1+0x4e8] ;  /* 0x0004e80001327983 */ /* 0x000ee80000300800 */
[----:B------:R-:W3:Y:S04]  /*60470*/  LDL.LU R51, [R1+0x4ec] ;  /* 0x0004ec0001337983 */ /* 0x000ee80000300800 */
[----:B------:R-:W3:Y:S04]  /*60480*/  LDL.LU R68, [R1+0x520] ;  /* 0x0005200001447983 */ /* 0x000ee80000300800 */
[----:B------:R-:W3:Y:S04]  /*60490*/  LDL.LU R69, [R1+0x524] ;  /* 0x0005240001457983 */ /* 0x000ee80000300800 */
[----:B------:R-:W3:Y:S04]  /*604a0*/  LDL.LU R70, [R1+0x528] ;  /* 0x0005280001467983 */ /* 0x000ee80000300800 */
[----:B------:R-:W3:Y:S01]  /*604b0*/  LDL.LU R71, [R1+0x52c] ;  /* 0x00052c0001477983 */ /* 0x000ee20000300800 */
[----:B------:R-:W-:-:S03]  /*604c0*/  IMAD.MOV.U32 R208, RZ, RZ, R12 ;  /* 0x000000ffffd07224 */ /* 0x000fc600078e000c */
[----:B------:R-:W3:Y:S01]  /*604d0*/  LDL.LU R16, [R1+0x510] ;  /* 0x0005100001107983 */ /* 0x000ee20000300800 */
[----:B------:R-:W-:-:S03]  /*604e0*/  IMAD.MOV.U32 R165, RZ, RZ, R13 ;  /* 0x000000ffffa57224 */ /* 0x000fc600078e000d */
[----:B------:R-:W3:Y:S01]  /*604f0*/  LDL.LU R17, [R1+0x514] ;  /* 0x0005140001117983 */ /* 0x000ee20000300800 */
[----:B------:R-:W-:-:S03]  /*60500*/  MOV R164, R14 ;  /* 0x0000000e00a47202 */ /* 0x000fc60000000f00 */
[----:B------:R-:W3:Y:S01]  /*60510*/  LDL.LU R18, [R1+0x518] ;  /* 0x0005180001127983 */ /* 0x000ee20000300800 */
[----:B------:R-:W-:-:S03]  /*60520*/  IMAD.MOV.U32 R213, RZ, RZ, R15 ;  /* 0x000000ffffd57224 */ /* 0x000fc600078e000f */
        /* <DEDUP_REMOVED lines=13> */
[----:B------:R-:W-:Y:S04]  /*60600*/  STL [R1+0x7098], R213 ;  /* 0x007098d501007387 */ /* 0x000fe80000100800 */
[----:B------:R-:W-:Y:S04]  /*60610*/  STL [R1+0x7094], R164 ;  /* 0x007094a401007387 */ /* 0x000fe80000100800 */
[----:B------:R1:W-:Y:S04]  /*60620*/  STL [R1+0x7090], R165 ;  /* 0x007090a501007387 */ /* 0x0003e80000100800 */
[----:B------:R1:W-:Y:S04]  /*60630*/  STL [R1+0x708c], R208 ;  /* 0x00708cd001007387 */ /* 0x0003e80000100800 */
[----:B------:R-:W-:Y:S04]  /*60640*/  LDS R112, [R2+UR12+0x2180] ;  /* 0x0021800c02707984 */ /* 0x000fe80008000800 */
[----:B------:R-:W-:Y:S04]  /*60650*/  LDS R114, [R2+UR12+0x3180] ;  /* 0x0031800c02727984 */ /* 0x000fe80008000800 */
[----:B------:R-:W-:Y:S04]  /*60660*/  LDS R113, [R252+UR12+0x2180] ;  /* 0x0021800cfc717984 */ /* 0x000fe80008000800 */
[----:B------:R-:W1:Y:S01]  /*60670*/  LDS R115, [R252+UR12+0x3180] ;  /* 0x0031800cfc737984 */ /* 0x000e620008000800 */
[C---:B--2---:R-:W-:Y:S08]  /*60680*/  HMMA.1688.F32.TF32 R28, R124.reuse, R234, R24 ;  /* 0x000000ea7c1c723c */ /* 0x044ff00000081018 */
[C---:B------:R-:W-:Y:S08]  /*60690*/  HMMA.1688.F32.TF32 R24, R124.reuse, R230, R20 ;  /* 0x000000e67c18723c */ /* 0x040ff00000081014 */
[----:B----4-:R-:W-:-:S15]  /*606a0*/  HMMA.1688.F32.TF32 R20, R124, R226, R64 ;  /* 0x000000e27c14723c */ /* 0x010fde0000081040 */
[----:B------:R-:W-:-:S04]  /*606b0*/  NOP ;  /* 0x0000000000007918 */ /* 0x000fc80000000000 */
[----:B------:R-:W-:Y:S01]  /*606c0*/  IMAD.MOV.U32 R196, RZ, RZ, R20 ;  /* 0x000000ffffc47224 */ /* 0x000fe200078e0014 */
[----:B-1----:R-:W-:Y:S01]  /*606d0*/  MOV R169, R22 ;  /* 0x0000001600a97202 */ /* 0x002fe20000000f00 */
[----:B------:R-:W-:Y:S02]  /*606e0*/  IMAD.MOV.U32 R197, RZ, RZ, R21 ;  /* 0x000000ffffc57224 */ /* 0x000fe400078e0015 */
[----:B------:R-:W-:Y:S02]  /*606f0*/  IMAD.MOV.U32 R168, RZ, RZ, R23 ;  /* 0x000000ffffa87224 */ /* 0x000fe400078e0017 */
[C---:B---3--:R-:W-:Y:S08]  /*60700*/  HMMA.1688.F32.TF32 R20, R124.reuse, R222, R68 ;  /* 0x000000de7c14723c */ /* 0x048ff00000081044 */
[C---:B------:R-:W-:Y:S01]  /*60710*/  HMMA.1688.F32.TF32 R16, R124.reuse, R218, R16 ;  /* 0x000000da7c10723c */ /* 0x040fe20000081010 */
[----:B------:R-:W-:Y:S07]  /*60720*/  STL.64 [R1+0x1370], R28 ;  /* 0x0013701c01007387 */ /* 0x000fee0000100a00 */
[----:B------:R-:W-:Y:S01]  /*60730*/  HMMA.1688.F32.TF32 R12, R124, R214, R12 ;  /* 0x000000d67c0c723c */ /* 0x000fe2000008100c */
[----:B------:R-:W-:Y:S02]  /*60740*/  STL.64 [R1+0x1378], R30 ;  /* 0x0013781e01007387 */ /* 0x000fe40000100a00 */
[----:B------:R-:W-:Y:S01]  /*60750*/  IMAD.MOV.U32 R209, RZ, RZ, R20 ;  /* 0x000000ffffd17224 */ /* 0x000fe200078e0014 */
[----:B------:R-:W-:Y:S01]  /*60760*/  MOV R189, R22 ;  /* 0x0000001600bd7202 */ /* 0x000fe20000000f00 */
[----:B------:R-:W-:Y:S01]  /*60770*/  IMAD.MOV.U32 R212, RZ, RZ, R21 ;  /* 0x000000ffffd47224 */ /* 0x000fe200078e0015 */
[----:B------:R-:W-:Y:S01]  /*60780*/  STL.64 [R1+0x1360], R24 ;  /* 0x0013601801007387 */ /* 0x000fe20000100a00 */
[----:B------:R-:W-:-:S04]  /*60790*/  IMAD.MOV.U32 R188, RZ, RZ, R23 ;  /* 0x000000ffffbc7224 */ /* 0x000fc800078e0017 */
[----:B------:R-:W-:Y:S01]  /*607a0*/  MOV R165, R18 ;  /* 0x0000001200a57202 */ /* 0x000fe20000000f00 */
[----:B------:R-:W-:Y:S01]  /*607b0*/  IMAD.MOV.U32 R213, RZ, RZ, R16 ;  /* 0x000000ffffd57224 */ /* 0x000fe200078e0010 */
[----:B------:R-:W-:Y:S01]  /*607c0*/  STL.64 [R1+0x1368], R26 ;  /* 0x0013681a01007387 */ /* 0x000fe20000100a00 */
[----:B------:R-:W-:Y:S02]  /*607d0*/  IMAD.MOV.U32 R164, RZ, RZ, R17 ;  /* 0x000000ffffa47224 */ /* 0x000fe400078e0011 */
[----:B------:R-:W-:Y:S02]  /*607e0*/  IMAD.MOV.U32 R208, RZ, RZ, R19 ;  /* 0x000000ffffd07224 */ /* 0x000fe400078e0013 */
[C---:B------:R-:W-:Y:S01]  /*607f0*/  HMMA.1688.F32.TF32 R16, R124.reuse, R6, R48 ;  /* 0x000000067c10723c */ /* 0x040fe20000081030 */
[----:B------:R-:W-:Y:S07]  /*60800*/  STL.64 [R1+0x1330], R12 ;  /* 0x0013300c01007387 */ /* 0x000fee0000100a00 */
[C---:B------:R-:W-:Y:S01]  /*60810*/  HMMA.1688.F32.TF32 R20, R124.reuse, R10, R44 ;  /* 0x0000000a7c14723c */ /* 0x040fe2000008102c */
[----:B------:R1:W-:Y:S07]  /*60820*/  STL.64 [R1+0x1338], R14 ;  /* 0x0013380e01007387 */ /* 0x0003ee0000100a00 */
[C---:B-1----:R-:W-:Y:S11]  /*60830*/  HMMA.1688.F32.TF32 R12, R124.reuse, R210, R100 ;  /* 0x000000d27c0c723c */ /* 0x042ff60000081064 */
[----:B------:R-:W-:Y:S04]  /*60840*/  STL.64 [R1+0x1320], R20 ;  /* 0x0013201401007387 */ /* 0x000fe80000100a00 */
[----:B------:R-:W-:Y:S04]  /*60850*/  STL.64 [R1+0x1328], R22 ;  /* 0x0013281601007387 */ /* 0x000fe80000100a00 */
[----:B------:R-:W-:Y:S04]  /*60860*/  STL.64 [R1+0x1310], R16 ;  /* 0x0013101001007387 */ /* 0x000fe80000100a00 */
[----:B------:R-:W-:Y:S04]  /*60870*/  STL.64 [R1+0x1318], R18 ;  /* 0x0013181201007387 */ /* 0x000fe80000100a00 */
[----:B------:R-:W-:Y:S04]  /*60880*/  STL.64 [R1+0x1300], R12 ;  /* 0x0013000c01007387 */ /* 0x000fe80000100a00 */
[----:B------:R1:W-:Y:S04]  /*60890*/  STL.64 [R1+0x1308], R14 ;  /* 0x0013080e01007387 */ /* 0x0003e80000100a00 */
[----:B------:R-:W2:Y:S01]  /*608a0*/  LDL.LU R100, [R1+0x480] ;  /* 0x0004800001647983 */ /* 0x000ea20000300800 */
[----:B-1----:R-:W-:-:S15]  /*608b0*/  HMMA.1688.F32.TF32 R12, R124, R206, R248 ;  /* 0x000000ce7c0c723c */ /* 0x002fde00000810f8 */
[----:B------:R-:W-:-:S04]  /*608c0*/  NOP ;  /* 0x0000000000007918 */ /* 0x000fc80000000000 */
[----:B------:R1:W-:Y:S04]  /*608d0*/  STL.64 [R1+0x12f0], R12 ;  /* 0x0012f00c01007387 */ /* 0x0003e80000100a00 */
[----:B------:R3:W-:Y:S04]  /*608e0*/  STL.64 [R1+0x12f8], R14 ;  /* 0x0012f80e01007387 */ /* 0x0007e80000100a00 */
[----:B------:R-:W2:Y:S04]  /*608f0*/  LDL.LU R101, [R1+0x484] ;  /* 0x0004840001657983 */ /* 0x000ea80000300800 */
[----:B------:R-:W2:Y:S04]  /*60900*/  LDL.LU R102, [R1+0x488] ;  /* 0x0004880001667983 */ /* 0x000ea80000300800 */
[----:B------:R-:W2:Y:S04]  /*60910*/  LDL.LU R103, [R1+0x48c] ;  /* 0x00048c0001677983 */ /* 0x000ea80000300800 */
        /* <DEDUP_REMOVED lines=92> */
[----:B-1----:R-:W4:Y:S04]  /*60ee0*/  LDL.LU R12, [R1+0x4b0] ;  /* 0x0004b000010c7983 */ /* 0x002f280000300800 */
[----:B------:R-:W4:Y:S04]  /*60ef0*/  LDL.LU R13, [R1+0x4b4] ;  /* 0x0004b400010d7983 */ /* 0x000f280000300800 */
[----:B---3--:R-:W3:Y:S04]  /*60f00*/  LDL.LU R14, [R1+0x4b8] ;  /* 0x0004b800010e7983 */ /* 0x008ee80000300800 */
[----:B------:R-:W3:Y:S04]  /*60f10*/  LDL.LU R15, [R1+0x4bc] ;  /* 0x0004bc00010f7983 */ /* 0x000ee80000300800 */
[----:B------:R-:W3:Y:S04]  /*60f20*/  LDL.LU R248, [R1+0x470] ;  /* 0x0004700001f87983 */ /* 0x000ee80000300800 */
[----:B------:R-:W3:Y:S04]  /*60f30*/  LDL.LU R249, [R1+0x474] ;  /* 0x0004740001f97983 */ /* 0x000ee80000300800 */
[----:B------:R-:W3:Y:S04]  /*60f40*/  LDL.LU R250, [R1+0x478] ;  /* 0x0004780001fa7983 */ /* 0x000ee80000300800 */
[----:B------:R-:W3:Y:S01]  /*60f50*/  LDL.LU R251, [R1+0x47c] ;  /* 0x00047c0001fb7983 */ /* 0x000ee20000300800 */
[C---:B--2---:R-:W-:Y:S08]  /*60f60*/  HMMA.1688.F32.TF32 R24, R116.reuse, R202, R24 ;  /* 0x000000ca7418723c */ /* 0x044ff00000081018 */
[C---:B----4-:R-:W-:Y:S08]  /*60f70*/  HMMA.1688.F32.TF32 R72, R116.reuse, R226, R72 ;  /* 0x000000e27448723c */ /* 0x050ff00000081048 */
[----:B------:R-:W-:Y:S08]  /*60f80*/  HMMA.1688.F32.TF32 R76, R116, R230, R76 ;  /* 0x000000e6744c723c */ /* 0x000ff0000008104c */
[C---:B------:R-:W-:Y:S08]  /*60f90*/  HMMA.1688.F32.TF32 R88, R124.reuse, R194, R88 ;  /* 0x000000c27c58723c */ /* 0x040ff00000081058 */
[C---:B------:R-:W-:Y:S08]  /*60fa0*/  HMMA.1688.F32.TF32 R92, R124.reuse, R198, R92 ;  /* 0x000000c67c5c723c */ /* 0x040ff0000008105c */
[C---:B------:R-:W-:Y:S08]  /*60fb0*/  HMMA.1688.F32.TF32 R128, R124.reuse, R202, R128 ;  /* 0x000000ca7c80723c */ /* 0x040ff00000081080 */
[C---:B------:R-:W-:Y:S11]  /*60fc0*/  HMMA.1688.F32.TF32 R180, R124.reuse, R166, R180 ;  /* 0x000000a67cb4723c */ /* 0x040ff600000810b4 */
[----:B------:R-:W-:Y:S04]  /*60fd0*/  STL.64 [R1+0x12e0], R128 ;  /* 0x0012e08001007387 */ /* 0x000fe80000100a00 */
[----:B------:R1:W-:Y:S02]  /*60fe0*/  STL.64 [R1+0x12e8], R130 ;  /* 0x0012e88201007387 */ /* 0x0003e40000100a00 */
[C---:B-1----:R-:W-:Y:S08]  /*60ff0*/  HMMA.1688.F32.TF32 R128, R124.reuse, R170, R240 ;  /* 0x000000aa7c80723c */ /* 0x042ff000000810f0 */
[----:B------:R-:W-:Y:S08]  /*61000*/  HMMA.1688.F32.TF32 R84, R124, R190, R84 ;  /* 0x000000be7c54723c */ /* 0x000ff00000081054 */
        /* <DEDUP_REMOVED lines=18> */
[C---:B--2---:R-:W-:Y:S03]  /*61130*/  HMMA.1688.F32.TF32 R76, R116.reuse, R218, R60 ;  /* 0x000000da744c723c */ /* 0x044fe6000008103c */
[----:B------:R-:W-:Y:S04]  /*61140*/  LDS R124, [R0+UR12+0x2200] ;  /* 0x0022000c007c7984 */ /* 0x000fe80008000800 */
[----:B------:R-:W-:Y:S01]  /*61150*/  LDS R126, [R0+UR12+0x3200] ;  /* 0x0032000c007e7984 */ /* 0x000fe20008000800 */
[C---:B-1----:R-:W-:Y:S03]  /*61160*/  HMMA.1688.F32.TF32 R72, R116.reuse, R214, R56 ;  /* 0x000000d67448723c */ /* 0x042fe60000081038 */
[----:B------:R-:W-:Y:S04]  /*61170*/  LDS R125, [R9+UR12+0x2200] ;  /* 0x0022000c097d7984 */ /* 0x000fe80008000800 */
[----:B------:R-:W1:Y:S01]  /*61180*/  LDS R127, [R9+UR12+0x3200] ;  /* 0x0032000c097f7984 */ /* 0x000e620008000800 */
        /* <DEDUP_REMOVED lines=21> */
[C---:B--2---:R-:W-:Y:S03]  /*612e0*/  HMMA.1688.F32.TF32 R28, R116.reuse, R170, R64 ;  /* 0x000000aa741c723c */ /* 0x044fe60000081040 */
[----:B------:R-:W-:Y:S04]  /*612f0*/  STL.64 [R1+0x880], R20 ;  /* 0x0008801401007387 */ /* 0x000fe80000100a00 */
[----:B------:R2:W-:Y:S01]  /*61300*/  STL.64 [R1+0x888], R22 ;  /* 0x0008881601007387 */ /* 0x0005e20000100a00 */
[C---:B----4-:R-:W-:Y:S08]  /*61310*/  HMMA.1688.F32.TF32 R24, R116.reuse, R198, R68 ;  /* 0x000000c67418723c */ /* 0x050ff00000081044 */
[C---:B--2---:R-:W-:Y:S08]  /*61320*/  HMMA.1688.F32.TF32 R20, R116.reuse, R194, R16 ;  /* 0x000000c27414723c */ /* 0x044ff00000081010 */
[----:B---3--:R-:W-:Y:S01]  /*61330*/  HMMA.1688.F32.TF32 R16, R116, R190, R12 ;  /* 0x000000be7410723c */ /* 0x008fe2000008100c */
[----:B------:R-:W-:Y:S04]  /*61340*/  STL.64 [R1+0x6e0], R28 ;  /* 0x0006e01c01007387 */ /* 0x000fe80000100a00 */
[----:B------:R-:W-:Y:S03]  /*61350*/  LDS R116, [R0+UR12+0x2280] ;  /* 0x0022800c00747984 */ /* 0x000fe60008000800 */
[C---:B------:R-:W-:Y:S01]  /*61360*/  HMMA.1688.F32.TF32 R12, R112.reuse, R234, R44 ;  /* 0x000000ea700c723c */ /* 0x040fe2000008102c */
        /* <DEDUP_REMOVED lines=10> */
[C---:B---3--:R-:W-:Y:S03]  /*61410*/  HMMA.1688.F32.TF32 R16, R112.reuse, R226, R100 ;  /* 0x000000e27010723c */ /* 0x048fe60000081064 */
[----:B------:R-:W-:Y:S04]  /*61420*/  LDS R118, [R0+UR12+0x3280] ;  /* 0x0032800c00767984 */ /* 0x000fe80008000800 */
[----:B------:R-:W-:Y:S01]  /*61430*/  LDS R117, [R9+UR12+0x2280] ;  /* 0x0022800c09757984 */ /* 0x000fe20008000800 */
[----:B--2---:R-:W-:Y:S03]  /*61440*/  HMMA.1688.F32.TF32 R12, R112, R222, R248 ;  /* 0x000000de700c723c */ /* 0x004fe600000810f8 */
[----:B------:R-:W-:Y:S04]  /*61450*/  LDS R119, [R9+UR12+0x3280] ;  /* 0x0032800c09777984 */ /* 0x000fe80008000800 */
[----:B------:R-:W-:Y:S04]  /*61460*/  STL.64 [R1+0x7d0], R20 ;  /* 0x0007d01401007387 */ /* 0x000fe80000100a00 */
[----:B------:R-:W-:Y:S04]  /*61470*/  STL.64 [R1+0x7d8], R22 ;  /* 0x0007d81601007387 */ /* 0x000fe80000100a00 */
[----:B------:R-:W2:Y:S04]  /*61480*/  LDL.LU R48, [R1+0x360] ;  /* 0x0003600001307983 */ /* 0x000ea80000300800 */
[----:B------:R3:W-:Y:S04]  /*61490*/  STL.64 [R1+0x6b0], R16 ;  /* 0x0006b01001007387 */ /* 0x0007e80000100a00 */
[----:B------:R4:W-:Y:S04]  /*614a0*/  STL.64 [R1+0x6b8], R18 ;  /* 0x0006b81201007387 */ /* 0x0009e80000100a00 */
[----:B------:R1:W-:Y:S04]  /*614b0*/  STL.64 [R1+0x870], R12 ;  /* 0x0008700c01007387 */ /* 0x0003e80000100a00 */
[----:B------:R1:W-:Y:S04]  /*614c0*/  STL.64 [R1+0x878], R14 ;  /* 0x0008780e01007387 */ /* 0x0003e80000100a00 */
[----:B------:R-:W2:Y:S04]  /*614d0*/  LDL.LU R49, [R1+0x364] ;  /* 0x0003640001317983 */ /* 0x000ea80000300800 */
[----:B------:R-:W2:Y:S04]  /*614e0*/  LDL.LU R50, [R1+0x368] ;  /* 0x0003680001327983 */ /* 0x000ea80000300800 */
[----:B------:R-:W2:Y:S04]  /*614f0*/  LDL.LU R51, [R1+0x36c] ;  /* 0x00036c0001337983 */ /* 0x000ea80000300800 */
[----:B------:R-:W2:Y:S04]  /*61500*/  LDL.LU R44, [R1+0x370] ;  /* 0x00037000012c7983 */ /* 0x000ea80000300800 */
[----:B------:R-:W2:Y:S04]  /*61510*/  LDL.LU R45, [R1+0x374] ;  /* 0x00037400012d7983 */ /* 0x000ea80000300800 */
[----:B------:R-:W2:Y:S04]  /*61520*/  LDL.LU R46, [R1+0x378] ;  /* 0x00037800012e7983 */ /* 0x000ea80000300800 */
[----:B------:R-:W2:Y:S04]  /*61530*/  LDL.LU R47, [R1+0x37c] ;  /* 0x00037c00012f7983 */ /* 0x000ea80000300800 */
[----:B---3--:R-:W3:Y:S04]  /*61540*/  LDL.LU R16, [R1+0x390] ;  /* 0x0003900001107983 */ /* 0x008ee80000300800 */
        /* <DEDUP_REMOVED lines=83> */
[----:B--2---:R-:W-:Y:S08]  /*61a80*/  HMMA.1688.F32.TF32 R24, R124, R230, R24 ;  /* 0x000000e67c18723c */ /* 0x004ff00000081018 */
[C---:B---3--:R-:W-:Y:S08]  /*61a90*/  HMMA.1688.F32.TF32 R72, R112.reuse, R206, R72 ;  /* 0x000000ce7048723c */ /* 0x048ff00000081048 */
[C---:B----4-:R-:W-:Y:S08]  /*61aa0*/  HMMA.1688.F32.TF32 R76, R112.reuse, R210, R76 ;  /* 0x000000d2704c723c */ /* 0x050ff0000008104c */
[C---:B------:R-:W-:Y:S08]  /*61ab0*/  HMMA.1688.F32.TF32 R80, R112.reuse, R6, R80 ;  /* 0x000000067050723c */ /* 0x040ff00000081050 */
[C---:B------:R-:W-:Y:S08]  /*61ac0*/  HMMA.1688.F32.TF32 R88, R112.reuse, R214, R88 ;  /* 0x000000d67058723c */ /* 0x040ff00000081058 */
[C---:B------:R-:W-:Y:S08]  /*61ad0*/  HMMA.1688.F32.TF32 R92, R112.reuse, R218, R92 ;  /* 0x000000da705c723c */ /* 0x040ff0000008105c */
[C---:B------:R-:W-:Y:S11]  /*61ae0*/  HMMA.1688.F32.TF32 R84, R112.reuse, R10, R84 ;  /* 0x0000000a7054723c */ /* 0x040ff60000081054 */
        /* <DEDUP_REMOVED lines=13> */
[C---:B--2---:R-:W-:Y:S08]  /*61bc0*/  HMMA.1688.F32.TF32 R76, R112.reuse, R166, R60 ;  /* 0x000000a6704c723c */ /* 0x044ff0000008103c */
[C---:B-1----:R-:W-:Y:S08]  /*61bd0*/  HMMA.1688.F32.TF32 R72, R112.reuse, R170, R56 ;  /* 0x000000aa7048723c */ /* 0x042ff00000081038 */
[C---:B------:R-:W-:Y:S08]  /*61be0*/  HMMA.1688.F32.TF32 R60, R112.reuse, R198, R52 ;  /* 0x000000c6703c723c */ /* 0x040ff00000081034 */
[C---:B------:R-:W-:Y:S08]  /*61bf0*/  HMMA.1688.F32.TF32 R56, R112.reuse, R194, R108 ;  /* 0x000000c27038723c */ /* 0x040ff0000008106c */
[----:B------:R-:W-:Y:S01]  /*61c00*/  HMMA.1688.F32.TF32 R52, R112, R190, R28 ;  /* 0x000000be7034723c */ /* 0x000fe2000008101c */
[----:B------:R-:W-:Y:S04]  /*61c10*/  STL.64 [R1+0x1290], R80 ;  /* 0x0012905001007387 */ /* 0x000fe80000100a00 */
[----:B------:R-:W-:Y:S03]  /*61c20*/  LDS R112, [R2+UR12+0x2200] ;  /* 0x0022000c02707984 */ /* 0x000fe60008000800 */
        /* <DEDUP_REMOVED lines=19> */
[----:B------:R-:W-:Y:S04]  /*61d60*/  LDS R114, [R2+UR12+0x3200] ;  /* 0x0032000c02727984 */ /* 0x000fe80008000800 */
[----:B------:R-:W-:Y:S01]  /*61d70*/  LDS R113, [R252+UR12+0x2200] ;  /* 0x0022000cfc717984 */ /* 0x000fe20008000800 */
[C---:B-1----:R-:W-:Y:S03]  /*61d80*/  HMMA.1688.F32.TF32 R20, R124.reuse, R222, R64 ;  /* 0x000000de7c14723c */ /* 0x042fe60000081040 */
[----:B------:R-:W1:Y:S05]  /*61d90*/  LDS R115, [R252+UR12+0x3200] ;  /* 0x0032000cfc737984 */ /* 0x000e6a0008000800 */
[C---:B------:R-:W-:Y:S08]  /*61da0*/  HMMA.1688.F32.TF32 R28, R124.reuse, R218, R68 ;  /* 0x000000da7c1c723c */ /* 0x040ff00000081044 */
[C---:B------:R-:W-:Y:S03]  /*61db0*/  HMMA.1688.F32.TF32 R24, R124.reuse, R214, R16 ;  /* 0x000000d67c18723c */ /* 0x040fe60000081010 */
[----:B------:R-:W-:Y:S04]  /*61dc0*/  STL.64 [R1+0x1210], R20 ;  /* 0x0012101401007387 */ /* 0x000fe80000100a00 */
[----:B------:R2:W-:Y:S01]  /*61dd0*/  STL.64 [R1+0x1218], R22 ;  /* 0x0012181601007387 */ /* 0x0005e20000100a00 */
[C---:B------:R-:W-:Y:S08]  /*61de0*/  HMMA.1688.F32.TF32 R16, R124.reuse, R6, R44 ;  /* 0x000000067c10723c */ /* 0x040ff0000008102c */
[C---:B--2---:R-:W-:Y:S08]  /*61df0*/  HMMA.1688.F32.TF32 R20, R124.reuse, R10, R12 ;  /* 0x0000000a7c14723c */ /* 0x044ff0000008100c */
        /* <DEDUP_REMOVED lines=12> */
[----:B---3--:R-:W-:Y:S11]  /*61ec0*/  HMMA.1688.F32.TF32 R12, R124, R202, R248 ;  /* 0x000000ca7c0c723c */ /* 0x008ff600000810f8 */
[----:B------:R2:W-:Y:S04]  /*61ed0*/  STL.64 [R1+0x11b0], R16 ;  /* 0x0011b01001007387 */ /* 0x0005e80000100a00 */
[----:B------:R3:W-:Y:S04]  /*61ee0*/  STL.64 [R1+0x11b8], R18 ;  /* 0x0011b81201007387 */ /* 0x0007e80000100a00 */
[----:B------:R-:W4:Y:S04]  /*61ef0*/  LDL.LU R180, [R1+0x10] ;  /* 0x0000100001b47983 */ /* 0x000f280000300800 */
[----:B------:R1:W-:Y:S04]  /*61f00*/  STL.64 [R1+0x11a0], R12 ;  /* 0x0011a00c01007387 */ /* 0x0003e80000100a00 */
[----:B------:R1:W-:Y:S04]  /*61f10*/  STL.64 [R1+0x11a8], R14 ;  /* 0x0011a80e01007387 */ /* 0x0003e80000100a00 */
[----:B------:R-:W4:Y:S04]  /*61f20*/  LDL.LU R181, [R1+0x14] ;  /* 0x0000140001b57983 */ /* 0x000f280000300800 */
[----:B------:R-:W4:Y:S04]  /*61f30*/  LDL.LU R182, [R1+0x18] ;  /* 0x0000180001b67983 */ /* 0x000f280000300800 */
[----:B------:R-:W4:Y:S04]  /*61f40*/  LDL.LU R183, [R1+0x1c] ;  /* 0x00001c0001b77983 */ /* 0x000f280000300800 */
[----:B------:R-:W4:Y:S04]  /*61f50*/  LDL.LU R128, [R1+0x20] ;  /* 0x0000200001807983 */ /* 0x000f280000300800 */
[----:B------:R-:W4:Y:S04]  /*61f60*/  LDL.LU R129, [R1+0x24] ;  /* 0x0000240001817983 */ /* 0x000f280000300800 */
[----:B------:R-:W4:Y:S04]  /*61f70*/  LDL.LU R130, [R1+0x28] ;  /* 0x0000280001827983 */ /* 0x000f280000300800 */
[----:B------:R-:W4:Y:S04]  /*61f80*/  LDL.LU R131, [R1+0x2c] ;  /* 0x00002c0001837983 */ /* 0x000f280000300800 */
[----:B------:R-:W4:Y:S04]  /*61f90*/  LDL.LU R240, [R1] ;  /* 0x0000000001f07983 */ /* 0x000f280000300800 */
        /* <DEDUP_REMOVED lines=11> */
[----:B--2---:R-:W2:Y:S04]  /*62050*/  LDL.LU R16, [R1+0x90] ;  /* 0x0000900001107983 */ /* 0x004ea80000300800 */
[----:B------:R-:W2:Y:S04]  /*62060*/  LDL.LU R17, [R1+0x94] ;  /* 0x0000940001117983 */ /* 0x000ea80000300800 */
[----:B---3--:R-:W2:Y:S04]  /*62070*/  LDL.LU R18, [R1+0x98] ;  /* 0x0000980001127983 */ /* 0x008ea80000300800 */
[----:B------:R-:W2:Y:S04]  /*62080*/  LDL.LU R19, [R1+0x9c] ;  /* 0x00009c0001137983 */ /* 0x000ea80000300800 */
[----:B------:R-:W3:Y:S04]  /*62090*/  LDL.LU R68, [R1+0xa0] ;  /* 0x0000a00001447983 */ /* 0x000ee80000300800 */
[----:B------:R-:W3:Y:S04]  /*620a0*/  LDL.LU R69, [R1+0xa4] ;  /* 0x0000a40001457983 */ /* 0x000ee80000300800 */
[----:B------:R-:W3:Y:S04]  /*620b0*/  LDL.LU R70, [R1+0xa8] ;  /* 0x0000a80001467983 */ /* 0x000ee80000300800 */
[----:B------:R-:W3:Y:S04]  /*620c0*/  LDL.LU R71, [R1+0xac] ;  /* 0x0000ac0001477983 */ /* 0x000ee80000300800 */
        /* <DEDUP_REMOVED lines=76> */
[C---:B---3--:R-:W-:Y:S08]  /*62590*/  HMMA.1688.F32.TF32 R68, R112.reuse, R166, R68 ;  /* 0x000000a67044723c */ /* 0x048ff00000081044 */
[C---:B--2---:R-:W-:Y:S08]  /*625a0*/  HMMA.1688.F32.TF32 R64, R112.reuse, R202, R64 ;  /* 0x000000ca7040723c */ /* 0x044ff00000081040 */
[C---:B----4-:R-:W-:Y:S08]  /*625b0*/  HMMA.1688.F32.TF32 R24, R112.reuse, R210, R24 ;  /* 0x000000d27018723c */ /* 0x050ff00000081018 */
[C---:B------:R-:W-:Y:S08]  /*625c0*/  HMMA.1688.F32.TF32 R32, R112.reuse, R6, R32 ;  /* 0x000000067020723c */ /* 0x040ff00000081020 */
[C---:B------:R-:W-:Y:S08]  /*625d0*/  HMMA.1688.F32.TF32 R28, R112.reuse, R10, R28 ;  /* 0x0000000a701c723c */ /* 0x040ff0000008101c */
[C---:B------:R-:W-:Y:S08]  /*625e0*/  HMMA.1688.F32.TF32 R52, R112.reuse, R218, R52 ;  /* 0x000000da7034723c */ /* 0x040ff00000081034 */
[C---:B------:R-:W-:Y:S08]  /*625f0*/  HMMA.1688.F32.TF32 R56, R112.reuse, R222, R56 ;  /* 0x000000de7038723c */ /* 0x040ff00000081038 */
[----:B------:R-:W-:Y:S08]  /*62600*/  HMMA.1688.F32.TF32 R60, R112, R226, R60 ;  /* 0x000000e2703c723c */ /* 0x000ff0000008103c */
[C---:B------:R-:W-:Y:S08]  /*62610*/  HMMA.1688.F32.TF32 R80, R124.reuse, R194, R80 ;  /* 0x000000c27c50723c */ /* 0x040ff00000081050 */
[C---:B------:R-:W-:Y:S08]  /*62620*/  HMMA.1688.F32.TF32 R88, R124.reuse, R170, R88 ;  /* 0x000000aa7c58723c */ /* 0x040ff00000081058 */
[C---:B------:R-:W-:Y:S08]  /*62630*/  HMMA.1688.F32.TF32 R92, R124.reuse, R166, R92 ;  /* 0x000000a67c5c723c */ /* 0x040ff0000008105c */
[C---:B------:R-:W-:Y:S11]  /*62640*/  HMMA.1688.F32.TF32 R84, R124.reuse, R198, R84 ;  /* 0x000000c67c54723c */ /* 0x040ff60000081054 */
[----:B------:R-:W-:Y:S01]  /*62650*/  STL.64 [R1+0x1190], R92 ;  /* 0x0011905c01007387 */ /* 0x000fe20000100a00 */
[----:B------:R-:W-:Y:S03]  /*62660*/  HMMA.1688.F32.TF32 R124, R124, R190, R76 ;  /* 0x000000be7c7c723c */ /* 0x000fe6000008104c */
[----:B------:R1:W-:Y:S05]  /*62670*/  STL.64 [R1+0x1198], R94 ;  /* 0x0011985e01007387 */ /* 0x0003ea0000100a00 */
[C---:B------:R-:W-:Y:S01]  /*62680*/  HMMA.1688.F32.TF32 R72, R112.reuse, R234, R72 ;  /* 0x000000ea7048723c */ /* 0x040fe20000081048 */
[----:B-1----:R-:W2:Y:S04]  /*62690*/  LDL.LU.64 R94, [R1+0x7270] ;  /* 0x00727000015e7983 */ /* 0x002ea80000300a00 */
[----:B------:R-:W2:Y:S04]  /*626a0*/  LDL.LU.64 R92, [R1+0x7268] ;  /* 0x00726800015c7983 */ /* 0x000ea80000300a00 */
[----:B------:R-:W-:Y:S01]  /*626b0*/  STL.64 [R1+0x1180], R88 ;  /* 0x0011805801007387 */ /* 0x000fe20000100a00 */
[C---:B------:R-:W-:Y:S03]  /*626c0*/  HMMA.1688.F32.TF32 R120, R112.reuse, R230, R120 ;  /* 0x000000e67078723c */ /* 0x040fe60000081078 */
[----:B------:R1:W-:Y:S04]  /*626d0*/  STL.64 [R1+0x1188], R90 ;  /* 0x0011885a01007387 */ /* 0x0003e80000100a00 */
[----:B-1----:R-:W3:Y:S04]  /*626e0*/  LDL.LU.64 R90, [R1+0x7260] ;  /* 0x00726000015a7983 */ /* 0x002ee80000300a00 */
[----:B------:R-:W3:Y:S04]  /*626f0*/  LDL.LU.64 R88, [R1+0x7258] ;  /* 0x0072580001587983 */ /* 0x000ee80000300a00 */
[----:B------:R-:W-:Y:S04]  /*62700*/  STL.64 [R1+0x1170], R84 ;  /* 0x0011705401007387 */ /* 0x000fe80000100a00 */
[----:B------:R1:W-:Y:S01]  /*62710*/  STL.64 [R1+0x1178], R86 ;  /* 0x0011785601007387 */ /* 0x0003e20000100a00 */
[C---:B------:R-:W-:Y:S03]  /*62720*/  HMMA.1688.F32.TF32 R108, R112.reuse, R214, R108 ;  /* 0x000000d6706c723c */ /* 0x040fe6000008106c */
[----:B-1----:R-:W4:Y:S04]  /*62730*/  LDL.LU.64 R86, [R1+0x7250] ;  /* 0x0072500001567983 */ /* 0x002f280000300a00 */
[----:B------:R-:W4:Y:S04]  /*62740*/  LDL.LU.64 R84, [R1+0x7248] ;  /* 0x0072480001547983 */ /* 0x000f280000300a00 */
[----:B------:R-:W-:Y:S04]  /*62750*/  STL.64 [R1+0x1160], R80 ;  /* 0x0011605001007387 */ /* 0x000fe80000100a00 */
[----:B------:R1:W-:Y:S04]  /*62760*/  STL.64 [R1+0x1168], R82 ;  /* 0x0011685201007387 */ /* 0x0003e80000100a00 */
[----:B-1----:R-:W2:Y:S04]  /*62770*/  LDL.LU.64 R82, [R1+0x7240] ;  /* 0x0072400001527983 */ /* 0x002ea80000300a00 */
[----:B------:R-:W2:Y:S04]  /*62780*/  LDL.LU.64 R80, [R1+0x7238] ;  /* 0x0072380001507983 */ /* 0x000ea80000300a00 */
[----:B------:R-:W2:Y:S04]  /*62790*/  LDL.LU.64 R78, [R1+0x7230] ;  /* 0x00723000014e7983 */ /* 0x000ea80000300a00 */
[----:B------:R-:W2:Y:S04]  /*627a0*/  LDL.LU.64 R76, [R1+0x7228] ;  /* 0x00722800014c7983 */ /* 0x000ea80000300a00 */
[----:B------:R-:W-:Y:S04]  /*627b0*/  STL.64 [R1+0xa60], R124 ;  /* 0x000a607c01007387 */ /* 0x000fe80000100a00 */
[----:B------:R-:W-:Y:S04]  /*627c0*/  STL.64 [R1+0xa68], R126 ;  /* 0x000a687e01007387 */ /* 0x000fe80000100a00 */
[----:B------:R-:W-:Y:S04]  /*627d0*/  STL.64 [R1+0xa50], R72 ;  /* 0x000a504801007387 */ /* 0x000fe80000100a00 */
[----:B------:R1:W-:Y:S01]  /*627e0*/  STL.64 [R1+0xa58], R74 ;  /* 0x000a584a01007387 */ /* 0x0003e20000100a00 */
[C---:B------:R-:W-:Y:S03]  /*627f0*/  HMMA.1688.F32.TF32 R20, R112.reuse, R206, R20 ;  /* 0x000000ce7014723c */ /* 0x040fe60000081014 */
[----:B------:R-:W-:Y:S04]  /*62800*/  LDS R124, [R2+UR12+0x2280] ;  /* 0x0022800c027c7984 */ /* 0x000fe80008000800 */
[----:B------:R-:W-:Y:S04]  /*62810*/  LDS R126, [R2+UR12+0x3280] ;  /* 0x0032800c027e7984 */ /* 0x000fe80008000800 */
[----:B-1----:R-:W2:Y:S04]  /*62820*/  LDL.LU.64 R74, [R1+0x7220] ;  /* 0x00722000014a7983 */ /* 0x002ea80000300a00 */
[----:B------:R-:W2:Y:S04]  /*62830*/  LDL.LU.64 R72, [R1+0x7218] ;  /* 0x0072180001487983 */ /* 0x000ea80000300a00 */
[----:B------:R-:W-:Y:S04]  /*62840*/  STL.64 [R1+0xa40], R120 ;  /* 0x000a407801007387 */ /* 0x000fe80000100a00 */
[----:B------:R1:W-:Y:S01]  /*62850*/  STL.64 [R1+0xa48], R122 ;  /* 0x000a487a01007387 */ /* 0x0003e20000100a00 */
[C---:B------:R-:W-:Y:S03]  /*62860*/  HMMA.1688.F32.TF32 R16, R112.reuse, R170, R16 ;  /* 0x000000aa7010723c */ /* 0x040fe60000081010 */
[----:B------:R-:W-:Y:S04]  /*62870*/  LDS R125, [R252+UR12+0x2280] ;  /* 0x0022800cfc7d7984 */ /* 0x000fe80008000800 */
[----:B------:R-:W2:Y:S04]  /*62880*/  LDS R127, [R252+UR12+0x3280] ;  /* 0x0032800cfc7f7984 */ /* 0x000ea80008000800 */
[----:B-1----:R-:W2:Y:S04]  /*62890*/  LDL.LU.64 R122, [R1+0x7210] ;  /* 0x00721000017a7983 */ /* 0x002ea80000300a00 */
[----:B------:R-:W2:Y:S04]  /*628a0*/  LDL.LU.64 R120, [R1+0x7208] ;  /* 0x0072080001787983 */ /* 0x000ea80000300a00 */
[----:B------:R-:W-:Y:S04]  /*628b0*/  STL.64 [R1+0xa30], R60 ;  /* 0x000a303c01007387 */ /* 0x000fe80000100a00 */
[----:B------:R1:W-:Y:S04]  /*628c0*/  STL.64 [R1+0xa38], R62 ;  /* 0x000a383e01007387 */ /* 0x0003e80000100a00 */
        /* <DEDUP_REMOVED lines=11> */
[----:B------:R1:W-:Y:S01]  /*62980*/  STL.64 [R1+0xa08], R110 ;  /* 0x000a086e01007387 */ /* 0x0003e20000100a00 */
[C---:B------:R-:W-:Y:S03]  /*62990*/  HMMA.1688.F32.TF32 R12, R112.reuse, R198, R12 ;  /* 0x000000c6700c723c */ /* 0x040fe6000008100c */
        /* <DEDUP_REMOVED lines=13> */
[----:B------:R-:W-:Y:S03]  /*62a70*/  HMMA.1688.F32.TF32 R112, R112, R190, R48 ;  /* 0x000000be7070723c */ /* 0x000fe60000081030 */
        /* <DEDUP_REMOVED lines=8> */
[----:B-1----:R-:W3:Y:S04]  /*62b00*/  LDL.LU.64 R66, [R1+0x7180] ;  /* 0x0071800001427983 */ /* 0x002ee80000300a00 */
[----:B------:R-:W3:Y:S04]  /*62b10*/  LDL.LU.64 R64, [R1+0x7178] ;  /* 0x0071780001407983 */ /* 0x000ee80000300a00 */
        /* <DEDUP_REMOVED lines=14> */
[----:B-1----:R-:W4:Y:S04]  /*62c00*/  LDL.LU.64 R46, [R1+0x7140] ;  /* 0x00714000012e7983 */ /* 0x002f280000300a00 */
[----:B------:R-:W4:Y:S04]  /*62c10*/  LDL.LU.64 R44, [R1+0x7138] ;  /* 0x00713800012c7983 */ /* 0x000f280000300a00 */
[----:B------:R-:W4:Y:S04]  /*62c20*/  LDL.LU.64 R50, [R1+0x7130] ;  /* 0x0071300001327983 */ /* 0x000f280000300a00 */
[----:B------:R-:W4:Y:S04]  /*62c30*/  LDL.LU.64 R48, [R1+0x7128] ;  /* 0x0071280001307983 */ /* 0x000f280000300a00 */
[----:B------:R1:W-:Y:S04]  /*62c40*/  STL.64 [R1+0x960], R112 ;  /* 0x0009607001007387 */ /* 0x0003e80000100a00 */
[----:B------:R1:W-:Y:S04]  /*62c50*/  STL.64 [R1+0x968], R114 ;  /* 0x0009687201007387 */ /* 0x0003e80000100a00 */
[----:B-1----:R-:W4:Y:S04]  /*62c60*/  LDL.LU R112, [R1+0x30] ;  /* 0x0000300001707983 */ /* 0x002f280000300800 */
[----:B------:R-:W4:Y:S04]  /*62c70*/  LDL.LU R113, [R1+0x34] ;  /* 0x0000340001717983 */ /* 0x000f280000300800 */
[----:B------:R-:W4:Y:S04]  /*62c80*/  LDL.LU R114, [R1+0x38] ;  /* 0x0000380001727983 */ /* 0x000f280000300800 */
[----:B------:R-:W4:Y:S01]  /*62c90*/  LDL.LU R115, [R1+0x3c] ;  /* 0x00003c0001737983 */ /* 0x000f220000300800 */
[C---:B------:R-:W-:Y:S08]  /*62ca0*/  HMMA.1688.F32.TF32 R100, R116.reuse, R234, R100 ;  /* 0x000000ea7464723c */ /* 0x040ff00000081064 */
[C---:B------:R-:W-:Y:S11]  /*62cb0*/  HMMA.1688.F32.TF32 R248, R116.reuse, R230, R248 ;  /* 0x000000e674f8723c */ /* 0x040ff600000810f8 */
[----:B------:R-:W-:Y:S04]  /*62cc0*/  STL.64 [R1+0x950], R100 ;  /* 0x0009506401007387 */ /* 0x000fe80000100a00 */
[----:B------:R1:W-:Y:S04]  /*62cd0*/  STL.64 [R1+0x958], R102 ;  /* 0x0009586601007387 */ /* 0x0003e80000100a00 */
[----:B-1----:R-:W4:Y:S04]  /*62ce0*/  LDL.LU.64 R102, [R1+0x7120] ;  /* 0x0071200001667983 */ /* 0x002f280000300a00 */
[----:B------:R-:W4:Y:S04]  /*62cf0*/  LDL.LU.64 R100, [R1+0x7118] ;  /* 0x0071180001647983 */ /* 0x000f280000300a00 */
[----:B------:R-:W-:Y:S04]  /*62d00*/  STL.64 [R1+0x940], R248 ;  /* 0x000940f801007387 */ /* 0x000fe80000100a00 */
[----:B------:R1:W-:Y:S04]  /*62d10*/  STL.64 [R1+0x948], R250 ;  /* 0x000948fa01007387 */ /* 0x0003e80000100a00 */
[----:B-1----:R-:W4:Y:S04]  /*62d20*/  LDL.LU.64 R250, [R1+0x7110] ;  /* 0x0071100001fa7983 */ /* 0x002f280000300a00 */
[----:B------:R-:W4:Y:S01]  /*62d30*/  LDL.LU.64 R248, [R1+0x7108] ;  /* 0x0071080001f87983 */ /* 0x000f220000300a00 */
[C---:B------:R-:W-:Y:S08]  /*62d40*/  HMMA.1688.F32.TF32 R128, R116.reuse, R222, R128 ;  /* 0x000000de7480723c */ /* 0x040ff00000081080 */
[C---:B--2---:R-:W-:Y:S08]  /*62d50*/  HMMA.1688.F32.TF32 R20, R116.reuse, R194, R20 ;  /* 0x000000c27414723c */ /* 0x044ff00000081014 */
[C---:B---3--:R-:W-:Y:S08]  /*62d60*/  HMMA.1688.F32.TF32 R12, R116.reuse, R202, R12 ;  /* 0x000000ca740c723c */ /* 0x048ff0000008100c */
[----:B----4-:R-:W-:-:S15]  /*62d70*/  HMMA.1688.F32.TF32 R112, R116, R226, R112 ;  /* 0x000000e27470723c */ /* 0x010fde0000081070 */
[----:B------:R-:W-:-:S04]  /*62d80*/  NOP ;  /* 0x0000000000007918 */ /* 0x000fc80000000000 */
[----:B------:R-:W-:Y:S04]  /*62d90*/  STL.64 [R1+0x930], R112 ;  /* 0x0009307001007387 */ /* 0x000fe80000100a00 */
[----:B------:R1:W-:Y:S02]  /*62da0*/  STL.64 [R1+0x938], R114 ;  /* 0x0009387201007387 */ /* 0x0003e40000100a00 */
[C---:B-1----:R-:W-:Y:S02]  /*62db0*/  HMMA.1688.F32.TF32 R112, R116.reuse, R218, R180 ;  /* 0x000000da7470723c */ /* 0x042fe400000810b4 */
[----:B------:R-:W-:Y:S04]  /*62dc0*/  STL.64 [R1+0x920], R128 ;  /* 0x0009208001007387 */ /* 0x000fe80000100a00 */
[----:B------:R1:W-:Y:S02]  /*62dd0*/  STL.64 [R1+0x928], R130 ;  /* 0x0009288201007387 */ /* 0x0003e40000100a00 */
[C---:B------:R-:W-:Y:S11]  /*62de0*/  HMMA.1688.F32.TF32 R180, R116.reuse, R214, R240 ;  /* 0x000000d674b4723c */ /* 0x040ff600000810f0 */
[----:B------:R-:W-:Y:S04]  /*62df0*/  STL.64 [R1+0x910], R112 ;  /* 0x0009107001007387 */ /* 0x000fe80000100a00 */
[----:B------:R2:W-:Y:S01]  /*62e00*/  STL.64 [R1+0x918], R114 ;  /* 0x0009187201007387 */ /* 0x0005e20000100a00 */
[C---:B-1----:R-:W-:Y:S08]  /*62e10*/  HMMA.1688.F32.TF32 R128, R116.reuse, R10, R248 ;  /* 0x0000000a7480723c */ /* 0x042ff000000810f8 */
[C---:B--2---:R-:W-:Y:S08]  /*62e20*/  HMMA.1688.F32.TF32 R112, R116.reuse, R6, R100 ;  /* 0x000000067470723c */ /* 0x044ff00000081064 */
[C---:B------:R-:W-:Y:S08]  /*62e30*/  HMMA.1688.F32.TF32 R100, R116.reuse, R210, R48 ;  /* 0x000000d27464723c */ /* 0x040ff00000081030 */
[C---:B------:R-:W-:Y:S01]  /*62e40*/  HMMA.1688.F32.TF32 R48, R116.reuse, R206, R44 ;  /* 0x000000ce7430723c */ /* 0x040fe2000008102c */
[----:B------:R-:W-:Y:S04]  /*62e50*/  STL.64 [R1+0x900], R180 ;  /* 0x000900b401007387 */ /* 0x000fe80000100a00 */
[----:B------:R-:W-:Y:S04]  /*62e60*/  STL.64 [R1+0x908], R182 ;  /* 0x000908b601007387 */ /* 0x000fe80000100a00 */
[----:B------:R-:W-:Y:S04]  /*62e70*/  STL.64 [R1+0x8f0], R128 ;  /* 0x0008f08001007387 */ /* 0x000fe80000100a00 */
[----:B------:R-:W-:Y:S01]  /*62e80*/  STL.64 [R1+0x8f8], R130 ;  /* 0x0008f88201007387 */ /* 0x000fe20000100a00 */
[C---:B------:R-:W-:Y:S03]  /*62e90*/  HMMA.1688.F32.TF32 R44, R116.reuse, R166, R16 ;  /* 0x000000a6742c723c */ /* 0x040fe60000081010 */
[----:B------:R-:W-:Y:S04]  /*62ea0*/  STL.64 [R1+0x8e0], R112 ;  /* 0x0008e07001007387 */ /* 0x000fe80000100a00 */
[----:B------:R-:W-:Y:S01]  /*62eb0*/  STL.64 [R1+0x8e8], R114 ;  /* 0x0008e87201007387 */ /* 0x000fe20000100a00 */
[C---:B------:R-:W-:Y:S03]  /*62ec0*/  HMMA.1688.F32.TF32 R16, R116.reuse, R170, R68 ;  /* 0x000000aa7410723c */ /* 0x040fe60000081044 */
[----:B------:R-:W-:Y:S04]  /*62ed0*/  STL.64 [R1+0x8d0], R100 ;  /* 0x0008d06401007387 */ /* 0x000fe80000100a00 */
[----:B------:R-:W-:Y:S04]  /*62ee0*/  STL.64 [R1+0x8d8], R102 ;  /* 0x0008d86601007387 */ /* 0x000fe80000100a00 */
[----:B------:R-:W-:Y:S04]  /*62ef0*/  STL.64 [R1+0x1150], R48 ;  /* 0x0011503001007387 */ /* 0x000fe80000100a00 */
[----:B------:R-:W-:Y:S04]  /*62f00*/  STL.64 [R1+0x1158], R50 ;  /* 0x0011583201007387 */ /* 0x000fe80000100a00 */
[----:B------:R-:W-:Y:S04]  /*62f10*/  STL.64 [R1+0x1140], R12 ;  /* 0x0011400c01007387 */ /* 0x000fe80000100a00 */
[----:B------:R1:W-:Y:S02]  /*62f20*/  STL.64 [R1+0x1148], R14 ;  /* 0x0011480e01007387 */ /* 0x0003e40000100a00 */
[C---:B-1----:R-:W-:Y:S02]  /*62f30*/  HMMA.1688.F32.TF32 R12, R116.reuse, R198, R64 ;  /* 0x000000c6740c723c */ /* 0x042fe40000081040 */
[----:B------:R-:W-:Y:S04]  /*62f40*/  STL.64 [R1+0x1130], R44 ;  /* 0x0011302c01007387 */ /* 0x000fe80000100a00 */
[----:B------:R-:W-:Y:S04]  /*62f50*/  STL.64 [R1+0x1138], R46 ;  /* 0x0011382e01007387 */ /* 0x000fe80000100a00 */
[----:B------:R-:W-:Y:S04]  /*62f60*/  STL.64 [R1+0x1120], R16 ;  /* 0x0011201001007387 */ /* 0x000fe80000100a00 */
[----:B------:R1:W-:Y:S05]  /*62f70*/  STL.64 [R1+0x1128], R18 ;  /* 0x0011281201007387 */ /* 0x0003ea0000100a00 */
[----:B------:R-:W-:Y:S04]  /*62f80*/  STL.64 [R1+0x1110], R12 ;  /* 0x0011100c01007387 */ /* 0x000fe80000100a00 */
[----:B------:R2:W-:Y:S01]  /*62f90*/  STL.64 [R1+0x1118], R14 ;  /* 0x0011180e01007387 */ /* 0x0005e20000100a00 */
[----:B-1----:R-:W-:Y:S08]  /*62fa0*/  HMMA.1688.F32.TF32 R16, R116, R190, R24 ;  /* 0x000000be7410723c */ /* 0x002ff00000081018 */
[----:B--2---:R-:W-:Y:S01]  /*62fb0*/  HMMA.1688.F32.TF32 R12, R124, R234, R32 ;  /* 0x000000ea7c0c723c */ /* 0x004fe20000081020 */
[----:B------:R-:W-:Y:S01]  /*62fc0*/  STL.64 [R1+0x1100], R20 ;  /* 0x0011001401007387 */ /* 0x000fe20000100a00 */
[----:B------:R-:W-:-:S03]  /*62fd0*/  IMAD.MOV.U32 R180, RZ, RZ, R105 ;  /* 0x000000ffffb47224 */ /* 0x000fc600078e0069 */
[----:B------:R-:W-:Y:S06]  /*62fe0*/  STL.64 [R1+0x1108], R22 ;  /* 0x0011081601007387 */ /* 0x000fec0000100a00 */
[----:B------:R-:W-:Y:S01]  /*62ff0*/  STL.64 [R1+0x830], R16 ;  /* 0x0008301001007387 */ /* 0x000fe20000100a00 */
[----:B------:R-:W-:-:S03]  /*63000*/  IMAD.MOV.U32 R181, RZ, RZ, R106 ;  /* 0x000000ffffb57224 */ /* 0x000fc600078e006a */
[----:B------:R-:W-:Y:S01]  /*63010*/  STL.64 [R1+0x838], R18 ;  /* 0x0008381201007387 */ /* 0x000fe20000100a00 */
[----:B------:R-:W-:-:S03]  /*63020*/  MOV R182, R107 ;  /* 0x0000006b00b67202 */ /* 0x000fc60000000f00 */
[----:B------:R-:W2:Y:S04]  /*63030*/  LDL.LU R105, [R1+0x7100] ;  /* 0x0071000001697983 */ /* 0x000ea80000300800 */
[----:B------:R-:W-:Y:S04]  /*63040*/  STL.64 [R1+0x10f0], R12 ;  /* 0x0010f00c01007387 */ /* 0x000fe80000100a00 */
[----:B------:R1:W-:Y:S04]  /*63050*/  STL.64 [R1+0x10f8], R14 ;  /* 0x0010f80e01007387 */ /* 0x0003e80000100a00 */
[----:B------:R-:W2:Y:S04]  /*63060*/  LDL.LU R106, [R1+0x70fc] ;  /* 0x0070fc00016a7983 */ /* 0x000ea80000300800 */
[----:B------:R-:W2:Y:S01]  /*63070*/  LDL.LU R107, [R1+0x70f8] ;  /* 0x0070f800016b7983 */ /* 0x000ea20000300800 */
[----:B------:R-:W-:-:S02]  /*63080*/  IMAD.MOV.U32 R183, RZ, RZ, R36 ;  /* 0x000000ffffb77224 */ /* 0x000fc400078e0024 */
[----:B------:R-:W-:Y:S01]  /*63090*/  IMAD.MOV.U32 R240, RZ, RZ, R37 ;  /* 0x000000fffff07224 */ /* 0x000fe200078e0025 */
[----:B------:R-:W3:Y:S01]  /*630a0*/  LDL.LU R36, [R1+0x70f4] ;  /* 0x0070f40001247983 */ /* 0x000ee20000300800 */
[----:B------:R-:W-:Y:S01]  /*630b0*/  IMAD.MOV.U32 R241, RZ, RZ, R38 ;  /* 0x000000fffff17224 */ /* 0x000fe200078e0026 */
[----:B------:R-:W-:Y:S02]  /*630c0*/  MOV R242, R39 ;  /* 0x0000002700f27202 */ /* 0x000fe40000000f00 */
[----:B------:R-:W3:Y:S01]  /*630d0*/  LDL.LU R37, [R1+0x70f0] ;  /* 0x0070f00001257983 */ /* 0x000ee20000300800 */
[----:B------:R-:W-:-:S03]  /*630e0*/  IMAD.MOV.U32 R243, RZ, RZ, R43 ;  /* 0x000000fffff37224 */ /* 0x000fc600078e002b */
[----:B------:R-:W3:Y:S04]  /*630f0*/  LDL.LU R38, [R1+0x70ec] ;  /* 0x0070ec0001267983 */ /* 0x000ee80000300800 */
[----:B------:R-:W3:Y:S04]  /*63100*/  LDL.LU R39, [R1+0x70e8] ;  /* 0x0070e80001277983 */ /* 0x000ee80000300800 */
[----:B------:R-:W4:Y:S01]  /*63110*/  LDL.LU R43, [R1+0x70e4] ;  /* 0x0070e400012b7983 */ /* 0x000f220000300800 */
[C---:B-1----:R-:W-:Y:S03]  /*63120*/  HMMA.1688.F32.TF32 R12, R124.reuse, R226, R28 ;  /* 0x000000e27c0c723c */ /* 0x042fe6000008101c */
[----:B------:R-:W-:Y:S04]  /*63130*/  LDS R16, [R0+UR12+0x2300] ;  /* 0x0023000c00107984 */ /* 0x000fe80008000800 */
[----:B------:R-:W-:Y:S01]  /*63140*/  LDS R18, [R0+UR12+0x3300] ;  /* 0x0033000c00127984 */ /* 0x000fe20008000800 */
[----:B------:R-:W-:Y:S03]  /*63150*/  HMMA.1688.F32.TF32 R28, R124, R166, R76 ;  /* 0x000000a67c1c723c */ /* 0x000fe6000008104c */
[----:B------:R-:W-:Y:S04]  /*63160*/  LDS R17, [R9+UR12+0x2300] ;  /* 0x0023000c09117984 */ /* 0x000fe80008000800 */
[----:B------:R-:W1:Y:S02]  /*63170*/  LDS R19, [R9+UR12+0x3300] ;  /* 0x0033000c09137984 */ /* 0x000e640008000800 */
[-C--:B-1----:R-:W-:Y:S08]  /*63180*/  HMMA.1688.F32.TF32 R32, R16, R230.reuse, R96 ;  /* 0x000000e61020723c */ /* 0x082ff00000081060 */
[----:B--2---:R-:W-:-:S15]  /*63190*/  HMMA.1688.F32.TF32 R20, R124, R230, R104 ;  /* 0x000000e67c14723c */ /* 0x004fde0000081068 */
[----:B------:R-:W-:-:S04]  /*631a0*/  NOP ;  /* 0x0000000000007918 */ /* 0x000fc80000000000 */
[----:B------:R-:W-:Y:S04]  /*631b0*/  STL.64 [R1+0x10e0], R20 ;  /* 0x0010e01401007387 */ /* 0x000fe80000100a00 */
[----:B------:R-:W-:Y:S04]  /*631c0*/  STL.64 [R1+0x10e8], R22 ;  /* 0x0010e81601007387 */ /* 0x000fe80000100a00 */
[----:B------:R-:W-:Y:S01]  /*631d0*/  STL.64 [R1+0x10d0], R12 ;  /* 0x0010d00c01007387 */ /* 0x000fe20000100a00 */
[C---:B----4-:R-:W-:Y:S03]  /*631e0*/  HMMA.1688.F32.TF32 R24, R124.reuse, R218, R40 ;  /* 0x000000da7c18723c */ /* 0x050fe60000081028 */
[----:B------:R3:W-:Y:S05]  /*631f0*/  STL.64 [R1+0x10d8], R14 ;  /* 0x0010d80e01007387 */ /* 0x0007ea0000100a00 */
[C---:B---3--:R-:W-:Y:S08]  /*63200*/  HMMA.1688.F32.TF32 R12, R124.reuse, R222, R36 ;  /* 0x000000de7c0c723c */ /* 0x048ff00000081024 */
[C---:B------:R-:W-:Y:S11]  /*63210*/  HMMA.1688.F32.TF32 R20, R124.reuse, R214, R108 ;  /* 0x000000d67c14723c */ /* 0x040ff6000008106c */
[----:B------:R-:W-:Y:S04]  /*63220*/  STL.64 [R1+0x10c0], R12 ;  /* 0x0010c00c01007387 */ /* 0x000fe80000100a00 */
[----:B------:R1:W-:Y:S04]  /*63230*/  STL.64 [R1+0x10c8], R14 ;  /* 0x0010c80e01007387 */ /* 0x0003e80000100a00 */
[----:B------:R-:W-:Y:S04]  /*63240*/  STL.64 [R1+0x10b0], R24 ;  /* 0x0010b01801007387 */ /* 0x000fe80000100a00 */
[----:B------:R2:W-:Y:S01]  /*63250*/  STL.64 [R1+0x10b8], R26 ;  /* 0x0010b81a01007387 */ /* 0x0005e20000100a00 */
[C---:B-1----:R-:W-:Y:S08]  /*63260*/  HMMA.1688.F32.TF32 R12, R124.reuse, R10, R52 ;  /* 0x0000000a7c0c723c */ /* 0x042ff00000081034 */
[C---:B--2---:R-:W-:Y:S01]  /*63270*/  HMMA.1688.F32.TF32 R24, R124.reuse, R6, R56 ;  /* 0x000000067c18723c */ /* 0x044fe20000081038 */
[----:B------:R-:W-:Y:S04]  /*63280*/  STL.64 [R1+0x10a0], R20 ;  /* 0x0010a01401007387 */ /* 0x000fe80000100a00 */
[----:B------:R1:W-:Y:S06]  /*63290*/  STL.64 [R1+0x10a8], R22 ;  /* 0x0010a81601007387 */ /* 0x0003ec0000100a00 */
[----:B------:R-:W-:Y:S04]  /*632a0*/  STL.64 [R1+0x1090], R12 ;  /* 0x0010900c01007387 */ /* 0x000fe80000100a00 */
[----:B------:R-:W-:Y:S01]  /*632b0*/  STL.64 [R1+0x1098], R14 ;  /* 0x0010980e01007387 */ /* 0x000fe20000100a00 */
[----:B-1----:R-:W-:Y:S03]  /*632c0*/  HMMA.1688.F32.TF32 R20, R124, R210, R60 ;  /* 0x000000d27c14723c */ /* 0x002fe6000008103c */
[----:B------:R-:W-:Y:S04]  /*632d0*/  STL.64 [R1+0x1080], R24 ;  /* 0x0010801801007387 */ /* 0x000fe80000100a00 */
[----:B------:R1:W-:Y:S01]  /*632e0*/  STL.64 [R1+0x1088], R26 ;  /* 0x0010881a01007387 */ /* 0x0003e20000100a00 */
[----:B------:R-:W-:-:S03]  /*632f0*/  IMAD.MOV.U32 R115, RZ, RZ, R3 ;  /* 0x000000ffff737224 */ /* 0x000fc600078e0003 */
[----:B------:R-:W-:Y:S04]  /*63300*/  LDS R12, [R2+UR12+0x2300] ;  /* 0x0023000c020c7984 */ /* 0x000fe80008000800 */
[----:B------:R-:W-:Y:S01]  /*63310*/  LDS R14, [R2+UR12+0x3300] ;  /* 0x0033000c020e7984 */ /* 0x000fe20008000800 */
[C---:B-1----:R-:W-:Y:S03]  /*63320*/  HMMA.1688.F32.TF32 R24, R124.reuse, R206, R120 ;  /* 0x000000ce7c18723c */ /* 0x042fe60000081078 */
[----:B------:R-:W-:Y:S04]  /*63330*/  STL.64 [R1+0x1070], R20 ;  /* 0x0010701401007387 */ /* 0x000fe80000100a00 */
[----:B------:R1:W-:Y:S04]  /*63340*/  STL.64 [R1+0x1078], R22 ;  /* 0x0010781601007387 */ /* 0x0003e80000100a00 */
[----:B------:R-:W-:Y:S04]  /*63350*/  LDS R13, [R252+UR12+0x2300] ;  /* 0x0023000cfc0d7984 */ /* 0x000fe80008000800 */
[----:B------:R-:W2:Y:S01]  /*63360*/  LDS R15, [R252+UR12+0x3300] ;  /* 0x0033000cfc0f7984 */ /* 0x000ea20008000800 */
[C---:B-1----:R-:W-:Y:S03]  /*63370*/  HMMA.1688.F32.TF32 R20, R124.reuse, R202, R72 ;  /* 0x000000ca7c14723c */ /* 0x042fe60000081048 */
[----:B------:R-:W-:Y:S04]  /*63380*/  STL.64 [R1+0x1060], R24 ;  /* 0x0010601801007387 */ /* 0x000fe80000100a00 */
[----:B------:R1:W-:Y:S02]  /*63390*/  STL.64 [R1+0x1068], R26 ;  /* 0x0010681a01007387 */ /* 0x0003e40000100a00 */
[C---:B-1----:R-:W-:Y:S10]  /*633a0*/  HMMA.1688.F32.TF32 R24, R124.reuse, R170, R80 ;  /* 0x000000aa7c18723c */ /* 0x042ff40000081050 */
        /* <DEDUP_REMOVED lines=8> */
[----:B-1----:R-:W-:Y:S03]  /*63430*/  HMMA.1688.F32.TF32 R24, R124, R190, R92 ;  /* 0x000000be7c18723c */ /* 0x002fe6000008105c */
[----:B------:R-:W-:Y:S04]  /*63440*/  STL.64 [R1+0x1020], R20 ;  /* 0x0010201401007387 */ /* 0x000fe80000100a00 */
[----:B------:R-:W-:Y:S04]  /*63450*/  STL.64 [R1+0x1028], R22 ;  /* 0x0010281601007387 */ /* 0x000fe80000100a00 */
[----:B------:R-:W-:Y:S04]  /*63460*/  STL.64 [R1+0x1010], R28 ;  /* 0x0010101c01007387 */ /* 0x000fe80000100a00 */
[----:B------:R-:W-:Y:S04]  /*63470*/  STL.64 [R1+0x1018], R30 ;  /* 0x0010181e01007387 */ /* 0x000fe80000100a00 */
[----:B------:R-:W-:Y:S04]  /*63480*/  LDS R20, [R0+UR12+0x2380] ;  /* 0x0023800c00147984 */ /* 0x000fe80008000800 */
[----:B------:R-:W-:Y:S04]  /*63490*/  STL.64 [R1+0x5f0], R24 ;  /* 0x0005f01801007387 */ /* 0x000fe80000100a00 */
[----:B------:R1:W-:Y:S04]  /*634a0*/  STL.64 [R1+0x5f8], R26 ;  /* 0x0005f81a01007387 */ /* 0x0003e80000100a00 */
[----:B------:R-:W-:Y:S04]  /*634b0*/  LDS R22, [R0+UR12+0x3380] ;  /* 0x0033800c00167984 */ /* 0x000fe80008000800 */
[----:B------:R-:W-:Y:S01]  /*634c0*/  LDS R21, [R9+UR12+0x2380] ;  /* 0x0023800c09157984 */ /* 0x000fe20008000800 */
[C---:B-1----:R-:W-:Y:S03]  /*634d0*/  HMMA.1688.F32.TF32 R24, R16.reuse, R234, R160 ;  /* 0x000000ea1018723c */ /* 0x042fe600000810a0 */
[----:B------:R-:W1:Y:S05]  /*634e0*/  LDS R23, [R9+UR12+0x3380] ;  /* 0x0033800c09177984 */ /* 0x000e6a0008000800 */
[C---:B------:R-:W-:Y:S11]  /*634f0*/  HMMA.1688.F32.TF32 R28, R16.reuse, R226, R180 ;  /* 0x000000e2101c723c */ /* 0x040ff600000810b4 */
[----:B------:R-:W-:Y:S04]  /*63500*/  STL.64 [R1+0x5a0], R24 ;  /* 0x0005a01801007387 */ /* 0x000fe80000100a00 */
[----:B------:R3:W-:Y:S02]  /*63510*/  STL.64 [R1+0x5a8], R26 ;  /* 0x0005a81a01007387 */ /* 0x0007e40000100a00 */
[C---:B---3--:R-:W-:Y:S02]  /*63520*/  HMMA.1688.F32.TF32 R24, R16.reuse, R222, R240 ;  /* 0x000000de1018723c */ /* 0x048fe400000810f0 */
        /* <DEDUP_REMOVED lines=26> */
[----:B----4-:R-:W4:Y:S04]  /*636d0*/  LDL.LU R24, [R1+0xc40] ;  /* 0x000c400001187983 */ /* 0x010f280000300800 */
[----:B------:R-:W4:Y:S04]  /*636e0*/  LDL.LU R25, [R1+0xc44] ;  /* 0x000c440001197983 */ /* 0x000f280000300800 */
[----:B-1----:R-:W4:Y:S04]  /*636f0*/  LDL.LU R26, [R1+0xc48] ;  /* 0x000c4800011a7983 */ /* 0x002f280000300800 */
        /* <DEDUP_REMOVED lines=101> */
[C---:B--2---:R-:W-:Y:S08]  /*63d50*/  HMMA.1688.F32.TF32 R180, R16.reuse, R214, R180 ;  /* 0x000000d610b4723c */ /* 0x044ff000000810b4 */
[C---:B---3--:R-:W-:Y:S08]  /*63d60*/  HMMA.1688.F32.TF32 R128, R16.reuse, R218, R128 ;  /* 0x000000da1080723c */ /* 0x048ff00000081080 */
[C---:B----4-:R-:W-:Y:S11]  /*63d70*/  HMMA.1688.F32.TF32 R240, R16.reuse, R10, R240 ;  /* 0x0000000a10f0723c */ /* 0x050ff600000810f0 */
        /* <DEDUP_REMOVED lines=10> */
[----:B-1----:R-:W4:Y:S04]  /*63e20*/  LDL.LU.64 R242, [R1+0x70b8] ;  /* 0x0070b80001f27983 */ /* 0x002f280000300a00 */
[----:B------:R-:W4:Y:S01]  /*63e30*/  LDL.LU.64 R240, [R1+0x70b0] ;  /* 0x0070b00001f07983 */ /* 0x000f220000300a00 */
[C---:B------:R-:W-:Y:S08]  /*63e40*/  HMMA.1688.F32.TF32 R96, R16.reuse, R6, R96 ;  /* 0x000000061060723c */ /* 0x040ff00000081060 */
[C---:B------:R-:W-:Y:S08]  /*63e50*/  HMMA.1688.F32.TF32 R160, R16.reuse, R210, R160 ;  /* 0x000000d210a0723c */ /* 0x040ff000000810a0 */
[C---:B------:R-:W-:Y:S03]  /*63e60*/  HMMA.1688.F32.TF32 R124, R16.reuse, R206, R124 ;  /* 0x000000ce107c723c */ /* 0x040fe6000008107c */
[----:B------:R-:W-:Y:S04]  /*63e70*/  STL.64 [R1+0x4a0], R96 ;  /* 0x0004a06001007387 */ /* 0x000fe80000100a00 */
[----:B------:R1:W-:Y:S02]  /*63e80*/  STL.64 [R1+0x4a8], R98 ;  /* 0x0004a86201007387 */ /* 0x0003e40000100a00 */
[C---:B-1----:R-:W-:Y:S08]  /*63e90*/  HMMA.1688.F32.TF32 R96, R16.reuse, R202, R92 ;  /* 0x000000ca1060723c */ /* 0x042ff0000008105c */
[C---:B------:R-:W-:Y:S08]  /*63ea0*/  HMMA.1688.F32.TF32 R92, R16.reuse, R166, R88 ;  /* 0x000000a6105c723c */ /* 0x040ff00000081058 */
[C---:B------:R-:W-:Y:S08]  /*63eb0*/  HMMA.1688.F32.TF32 R88, R16.reuse, R170, R84 ;  /* 0x000000aa1058723c */ /* 0x040ff00000081054 */
[C---:B------:R-:W-:Y:S01]  /*63ec0*/  HMMA.1688.F32.TF32 R84, R16.reuse, R198, R80 ;  /* 0x000000c61054723c */ /* 0x040fe20000081050 */
[----:B------:R-:W-:Y:S07]  /*63ed0*/  STL.64 [R1+0x490], R160 ;  /* 0x000490a001007387 */ /* 0x000fee0000100a00 */
[C---:B------:R-:W-:Y:S01]  /*63ee0*/  HMMA.1688.F32.TF32 R80, R16.reuse, R194, R76 ;  /* 0x000000c21050723c */ /* 0x040fe2000008104c */
[----:B------:R-:W-:Y:S07]  /*63ef0*/  STL.64 [R1+0x498], R162 ;  /* 0x000498a201007387 */ /* 0x000fee0000100a00 */
[----:B------:R-:W-:Y:S01]  /*63f00*/  HMMA.1688.F32.TF32 R76, R16, R190, R72 ;  /* 0x000000be104c723c */ /* 0x000fe20000081048 */
        /* <DEDUP_REMOVED lines=21> */
[----:B------:R1:W-:Y:S01]  /*64060*/  STL.64 [R1+0x408], R18 ;  /* 0x0004081201007387 */ /* 0x0003e20000100a00 */
[C---:B------:R-:W-:Y:S03]  /*64070*/  HMMA.1688.F32.TF32 R40, R12.reuse, R214, R40 ;  /* 0x000000d60c28723c */ /* 0x040fe60000081028 */
[----:B------:R-:W-:Y:S04]  /*64080*/  LDS R84, [R2+UR12+0x2380] ;  /* 0x0023800c02547984 */ /* 0x000fe80008000800 */
[----:B------:R-:W-:Y:S01]  /*64090*/  LDS R86, [R2+UR12+0x3380] ;  /* 0x0033800c02567984 */ /* 0x000fe20008000800 */
[C---:B-1----:R-:W-:Y:S03]  /*640a0*/  HMMA.1688.F32.TF32 R16, R12.reuse, R218, R108 ;  /* 0x000000da0c10723c */ /* 0x042fe6000008106c */
[----:B------:R-:W-:Y:S04]  /*640b0*/  STL.64 [R1+0x3f0], R56 ;  /* 0x0003f03801007387 */ /* 0x000fe80000100a00 */
[----:B------:R-:W-:Y:S04]  /*640c0*/  STL.64 [R1+0x3f8], R58 ;  /* 0x0003f83a01007387 */ /* 0x000fe80000100a00 */
[----:B------:R-:W-:Y:S01]  /*640d0*/  STL.64 [R1+0x590], R52 ;  /* 0x0005903401007387 */ /* 0x000fe20000100a00 */
[C---:B------:R-:W-:Y:S03]  /*640e0*/  HMMA.1688.F32.TF32 R36, R12.reuse, R10, R36 ;  /* 0x0000000a0c24723c */ /* 0x040fe60000081024 */
[----:B------:R-:W-:Y:S04]  /*640f0*/  STL.64 [R1+0x598], R54 ;  /* 0x0005983601007387 */ /* 0x000fe80000100a00 */
[----:B------:R-:W-:Y:S04]  /*64100*/  LDS R85, [R252+UR12+0x2380] ;  /* 0x0023800cfc557984 */ /* 0x000fe80008000800 */
[----:B------:R-:W-:Y:S04]  /*64110*/  STL.64 [R1+0x580], R16 ;  /* 0x0005801001007387 */ /* 0x000fe80000100a00 */
[----:B------:R1:W-:Y:S01]  /*64120*/  STL.64 [R1+0x588], R18 ;  /* 0x0005881201007387 */ /* 0x0003e20000100a00 */
[C---:B------:R-:W-:Y:S03]  /*64130*/  HMMA.1688.F32.TF32 R32, R12.reuse, R206, R32 ;  /* 0x000000ce0c20723c */ /* 0x040fe60000081020 */
[----:B------:R-:W-:Y:S04]  /*64140*/  LDS R87, [R252+UR12+0x3380] ;  /* 0x0033800cfc577984 */ /* 0x000fe80008000800 */
[----:B------:R-:W-:Y:S01]  /*64150*/  LDS R80, [R0+UR12+0x4000] ;  /* 0x0040000c00507984 */ /* 0x000fe20008000800 */
[C---:B-1----:R-:W-:Y:S03]  /*64160*/  HMMA.1688.F32.TF32 R16, R12.reuse, R6, R28 ;  /* 0x000000060c10723c */ /* 0x042fe6000008101c */
[----:B------:R-:W-:Y:S04]  /*64170*/  STL.64 [R1+0x570], R40 ;  /* 0x0005702801007387 */ /* 0x000fe80000100a00 */
[----:B------:R-:W-:Y:S01]  /*64180*/  STL.64 [R1+0x578], R42 ;  /* 0x0005782a01007387 */ /* 0x000fe20000100a00 */
[C---:B------:R-:W-:Y:S03]  /*64190*/  HMMA.1688.F32.TF32 R28, R12.reuse, R210, R104 ;  /* 0x000000d20c1c723c */ /* 0x040fe60000081068 */
        /* <DEDUP_REMOVED lines=8> */
[----:B------:R-:W-:Y:S04]  /*64220*/  STL.64 [R1+0x540], R28 ;  /* 0x0005401c01007387 */ /* 0x000fe80000100a00 */
[----:B------:R1:W-:Y:S04]  /*64230*/  STL.64 [R1+0x548], R30 ;  /* 0x0005481e01007387 */ /* 0x0003e80000100a00 */
[----:B------:R-:W-:Y:S04]  /*64240*/  STL.64 [R1+0x1000], R32 ;  /* 0x0010002001007387 */ /* 0x000fe80000100a00 */
[----:B------:R-:W-:Y:S01]  /*64250*/  STL.64 [R1+0x1008], R34 ;  /* 0x0010082201007387 */ /* 0x000fe20000100a00 */
[C---:B-1----:R-:W-:Y:S03]  /*64260*/  HMMA.1688.F32.TF32 R28, R12.reuse, R166, R24 ;  /* 0x000000a60c1c723c */ /* 0x042fe60000081018 */
[----:B------:R-:W-:Y:S04]  /*64270*/  LDS R76, [R2+UR12+0x4000] ;  /* 0x0040000c024c7984 */ /* 0x000fe80008000800 */
[----:B------:R-:W-:Y:S01]  /*64280*/  STL.64 [R1+0xff0], R16 ;  /* 0x000ff01001007387 */ /* 0x000fe20000100a00 */
[C---:B------:R-:W-:Y:S03]  /*64290*/  HMMA.1688.F32.TF32 R24, R12.reuse, R170, R64 ;  /* 0x000000aa0c18723c */ /* 0x040fe60000081040 */
[----:B------:R1:W-:Y:S04]  /*642a0*/  STL.64 [R1+0xff8], R18 ;  /* 0x000ff81201007387 */ /* 0x0003e80000100a00 */
[----:B------:R-:W-:Y:S04]  /*642b0*/  LDS R78, [R2+UR12+0x5000] ;  /* 0x0050000c024e7984 */ /* 0x000fe80008000800 */
[----:B------:R-:W-:Y:S01]  /*642c0*/  LDS R77, [R252+UR12+0x4000] ;  /* 0x0040000cfc4d7984 */ /* 0x000fe20008000800 */
[C---:B-1----:R-:W-:Y:S03]  /*642d0*/  HMMA.1688.F32.TF32 R16, R12.reuse, R198, R68 ;  /* 0x000000c60c10723c */ /* 0x042fe60000081044 */
[----:B------:R-:W-:Y:S04]  /*642e0*/  STL.64 [R1+0xfe0], R28 ;  /* 0x000fe01c01007387 */ /* 0x000fe80000100a00 */
[----:B------:R1:W-:Y:S04]  /*642f0*/  STL.64 [R1+0xfe8], R30 ;  /* 0x000fe81e01007387 */ /* 0x0003e80000100a00 */
[----:B------:R-:W-:Y:S04]  /*64300*/  STL.64 [R1+0xfd0], R24 ;  /* 0x000fd01801007387 */ /* 0x000fe80000100a00 */
[----:B------:R2:W-:Y:S01]  /*64310*/  STL.64 [R1+0xfd8], R26 ;  /* 0x000fd81a01007387 */ /* 0x0005e20000100a00 */
[C---:B-1----:R-:W-:Y:S03]  /*64320*/  HMMA.1688.F32.TF32 R28, R12.reuse, R194, R44 ;  /* 0x000000c20c1c723c */ /* 0x042fe6000008102c */
[----:B------:R-:W-:Y:S04]  /*64330*/  LDS R79, [R252+UR12+0x5000] ;  /* 0x0050000cfc4f7984 */ /* 0x000fe80008000800 */
[----:B------:R-:W-:Y:S01]  /*64340*/  STL.64 [R1+0xfc0], R16 ;  /* 0x000fc01001007387 */ /* 0x000fe20000100a00 */
[----:B--2---:R-:W-:Y:S03]  /*64350*/  HMMA.1688.F32.TF32 R24, R12, R190, R48 ;  /* 0x000000be0c18723c */ /* 0x004fe60000081030 */
[----:B------:R1:W-:Y:S05]  /*64360*/  STL.64 [R1+0xfc8], R18 ;  /* 0x000fc81201007387 */ /* 0x0003ea0000100a00 */
[C---:B-1----:R-:W-:Y:S03]  /*64370*/  HMMA.1688.F32.TF32 R16, R20.reuse, R234, R100 ;  /* 0x000000ea1410723c */ /* 0x042fe60000081064 */
[----:B------:R-:W-:Y:S04]  /*64380*/  STL.64 [R1+0xfb0], R28 ;  /* 0x000fb01c01007387 */ /* 0x000fe80000100a00 */
[----:B------:R-:W-:Y:S01]  /*64390*/  STL.64 [R1+0xfb8], R30 ;  /* 0x000fb81e01007387 */ /* 0x000fe20000100a00 */
[C---:B------:R-:W-:Y:S03]  /*643a0*/  HMMA.1688.F32.TF32 R12, R20.reuse, R230, R248 ;  /* 0x000000e6140c723c */ /* 0x040fe600000810f8 */
[----:B------:R-:W-:Y:S04]  /*643b0*/  STL.64 [R1+0x5e0], R24 ;  /* 0x0005e01801007387 */ /* 0x000fe80000100a00 */
[----:B------:R1:W-:Y:S04]  /*643c0*/  STL.64 [R1+0x5e8], R26 ;  /* 0x0005e81a01007387 */ /* 0x0003e80000100a00 */
[----:B------:R-:W-:Y:S04]  /*643d0*/  STL.64 [R1+0xfa0], R16 ;  /* 0x000fa01001007387 */ /* 0x000fe80000100a00 */
[----:B------:R4:W-:Y:S01]  /*643e0*/  STL.64 [R1+0xfa8], R18 ;  /* 0x000fa81201007387 */ /* 0x0009e20000100a00 */
[C---:B-1----:R-:W-:Y:S08]  /*643f0*/  HMMA.1688.F32.TF32 R24, R20.reuse, R226, R112 ;  /* 0x000000e21418723c */ /* 0x042ff00000081070 */
[C---:B----4-:R-:W-:Y:S01]  /*64400*/  HMMA.1688.F32.TF32 R16, R20.reuse, R222, R240 ;  /* 0x000000de1410723c */ /* 0x050fe200000810f0 */
[----:B------:R-:W-:Y:S04]  /*64410*/  STL.64 [R1+0xf90], R12 ;  /* 0x000f900c01007387 */ /* 0x000fe80000100a00 */
[----:B------:R3:W-:Y:S06]  /*64420*/  STL.64 [R1+0xf98], R14 ;  /* 0x000f980e01007387 */ /* 0x0007ec0000100a00 */
[----:B------:R-:W-:Y:S04]  /*64430*/  STL.64 [R1+0xf80], R24 ;  /* 0x000f801801007387 */ /* 0x000fe80000100a00 */
[----:B------:R1:W-:Y:S01]  /*64440*/  STL.64 [R1+0xf88], R26 ;  /* 0x000f881a01007387 */ /* 0x0003e20000100a00 */
[C---:B---3--:R-:W-:Y:S03]  /*64450*/  HMMA.1688.F32.TF32 R12, R20.reuse, R218, R180 ;  /* 0x000000da140c723c */ /* 0x048fe600000810b4 */
[----:B------:R-:W-:Y:S04]  /*64460*/  STL.64 [R1+0xf70], R16 ;  /* 0x000f701001007387 */ /* 0x000fe80000100a00 */
[----:B------:R2:W-:Y:S01]  /*64470*/  STL.64 [R1+0xf78], R18 ;  /* 0x000f781201007387 */ /* 0x0005e20000100a00 */
[C---:B-1----:R-:W-:Y:S08]  /*64480*/  HMMA.1688.F32.TF32 R24, R20.reuse, R214, R128 ;  /* 0x000000d61418723c */ /* 0x042ff00000081080 */
[C---:B--2---:R-:W-:Y:S03]  /*64490*/  HMMA.1688.F32.TF32 R16, R20.reuse, R10, R172 ;  /* 0x0000000a1410723c */ /* 0x044fe600000810ac */
        /* <DEDUP_REMOVED lines=8> */
[C---:B-1----:R-:W-:Y:S03]  /*64520*/  HMMA.1688.F32.TF32 R16, R20.reuse, R206, R140 ;  /* 0x000000ce1410723c */ /* 0x042fe6000008108c */
        /* <DEDUP_REMOVED lines=12> */
[----:B------:R-:W-:Y:S01]  /*645f0*/  STL.64 [R1+0xb58], R26 ;  /* 0x000b581a01007387 */ /* 0x000fe20000100a00 */
[C---:B-1----:R-:W-:Y:S03]  /*64600*/  HMMA.1688.F32.TF32 R12, R20.reuse, R198, R152 ;  /* 0x000000c6140c723c */ /* 0x042fe60000081098 */
[----:B------:R-:W-:Y:S04]  /*64610*/  STL.64 [R1+0xaf0], R16 ;  /* 0x000af01001007387 */ /* 0x000fe80000100a00 */
[----:B------:R1:W-:Y:S02]  /*64620*/  STL.64 [R1+0xaf8], R18 ;  /* 0x000af81201007387 */ /* 0x0003e40000100a00 */
[C---:B-1----:R-:W-:Y:S10]  /*64630*/  HMMA.1688.F32.TF32 R16, R20.reuse, R194, R156 ;  /* 0x000000c21410723c */ /* 0x042ff4000008109c */
[----:B------:R-:W-:Y:S04]  /*64640*/  STL.64 [R1+0xb40], R12 ;  /* 0x000b400c01007387 */ /* 0x000fe80000100a00 */
[----:B------:R1:W-:Y:S05]  /*64650*/  STL.64 [R1+0xb48], R14 ;  /* 0x000b480e01007387 */ /* 0x0003ea0000100a00 */
[----:B------:R2:W-:Y:S01]  /*64660*/  STL.64 [R1+0xb30], R16 ;  /* 0x000b301001007387 */ /* 0x0005e20000100a00 */
[----:B-1----:R-:W-:Y:S01]  /*64670*/  HMMA.1688.F32.TF32 R12, R20, R190, R184 ;  /* 0x000000be140c723c */ /* 0x002fe200000810b8 */
[----:B--2---:R-:W-:-:S05]  /*64680*/  LOP3.LUT R16, R3, 0x40, RZ, 0x3c, !PT ;  /* 0x0000004003107812 */ /* 0x004fca00078e3cff */
[----:B------:R-:W1:Y:S04]  /*64690*/  LDSM.16.M88.4 R72, [R16+UR15+0x40000] ;  /* 0x0400000f1048783b */ /* 0x000e680008000200 */
[----:B------:R-:W2:Y:S04]  /*646a0*/  LDSM.16.M88.4 R68, [R16+UR15+0x41000] ;  /* 0x0410000f1044783b */ /* 0x000ea80008000200 */
[----:B------:R-:W3:Y:S04]  /*646b0*/  LDSM.16.M88.4 R64, [R16+UR15+0x42000] ;  /* 0x0420000f1040783b */ /* 0x000ee80008000200 */
[----:B------:R-:W4:Y:S04]  /*646c0*/  LDSM.16.M88.4 R60, [R16+UR15+0x43000] ;  /* 0x0430000f103c783b */ /* 0x000f280008000200 */
[----:B------:R-:W1:Y:S04]  /*646d0*/  LDSM.16.M88.4 R56, [R16+UR15+0x44000] ;  /* 0x0440000f1038783b */ /* 0x000e680008000200 */
[----:B------:R-:W1:Y:S04]  /*646e0*/  LDSM.16.M88.4 R52, [R16+UR15+0x45000] ;  /* 0x0450000f1034783b */ /* 0x000e680008000200 */
[----:B------:R-:W1:Y:S04]  /*646f0*/  LDSM.16.M88.4 R48, [R16+UR15+0x46000] ;  /* 0x0460000f1030783b */ /* 0x000e680008000200 */
[----:B------:R-:W1:Y:S04]  /*64700*/  LDSM.16.M88.4 R44, [R16+UR15+0x47000] ;  /* 0x0470000f102c783b */ /* 0x000e680008000200 */
[----:B------:R-:W1:Y:S04]  /*64710*/  LDSM.16.M88.4 R40, [R16+UR15+0x48000] ;  /* 0x0480000f1028783b */ /* 0x000e680008000200 */
[----:B------:R-:W1:Y:S04]  /*64720*/  LDSM.16.M88.4 R36, [R16+UR15+0x49000] ;  /* 0x0490000f1024783b */ /* 0x000e680008000200 */
[----:B------:R-:W-:Y:S04]  /*64730*/  STL.64 [R1+0xb38], R18 ;  /* 0x000b381201007387 */ /* 0x000fe80000100a00 */
[----:B------:R-:W1:Y:S04]  /*64740*/  LDSM.16.M88.4 R32, [R16+UR15+0x4a000] ;  /* 0x04a0000f1020783b */ /* 0x000e680008000200 */
[----:B------:R-:W-:Y:S04]  /*64750*/  STL [R1+0x6d58], R3 ;  /* 0x006d580301007387 */ /* 0x000fe80000100800 */
[----:B------:R-:W-:Y:S04]  /*64760*/  STL.64 [R1+0x610], R12 ;  /* 0x0006100c01007387 */ /* 0x000fe80000100a00 */
[----:B------:R-:W3:Y:S04]  /*64770*/  LDSM.16.M88.4 R28, [R16+UR15+0x4b000] ;  /* 0x04b0000f101c783b */ /* 0x000ee80008000200 */
[----:B------:R-:W-:Y:S04]  /*64780*/  STL.64 [R1+0x618], R14 ;  /* 0x0006180e01007387 */ /* 0x000fe80000100a00 */
[----:B------:R-:W4:Y:S04]  /*64790*/  LDSM.16.M88.4 R12, [R16+UR15+0x4c000] ;  /* 0x04c0000f100c783b */ /* 0x000f280008000200 */
[----:B------:R-:W4:Y:S04]  /*647a0*/  LDSM.16.M88.4 R20, [R16+UR15+0x4d000] ;  /* 0x04d0000f1014783b */ /* 0x000f280008000200 */
[----:B------:R-:W4:Y:S04]  /*647b0*/  LDSM.16.M88.4 R24, [R16+UR15+0x4e000] ;  /* 0x04e0000f1018783b */ /* 0x000f280008000200 */
[----:B------:R-:W-:Y:S04]  /*647c0*/  STL [R1+0x2bf0], R16 ;  /* 0x002bf01001007387 */ /* 0x000fe80000100800 */
[----:B------:R-:W4:Y:S04]  /*647d0*/  LDSM.16.M88.4 R16, [R16+UR15+0x4f000] ;  /* 0x04f0000f1010783b */ /* 0x000f280008000200 */
[----:B-1----:R-:W-:Y:S04]  /*647e0*/  STL [R1+0x6ff4], R74 ;  /* 0x006ff44a01007387 */ /* 0x002fe80000100800 */
[----:B------:R-:W-:Y:S04]  /*647f0*/  STL [R1+0x6ff0], R75 ;  /* 0x006ff04b01007387 */ /* 0x000fe80000100800 */
[----:B--2---:R-:W-:Y:S04]  /*64800*/  STL [R1+0x6ffc], R70 ;  /* 0x006ffc4601007387 */ /* 0x004fe80000100800 */
[----:B------:R-:W-:Y:S04]  /*64810*/  STL [R1+0x6ff8], R71 ;  /* 0x006ff84701007387 */ /* 0x000fe80000100800 */
[----:B---3--:R-:W-:Y:S04]  /*64820*/  STL [R1+0x7004], R66 ;  /* 0x0070044201007387 */ /* 0x008fe80000100800 */
[----:B------:R-:W-:Y:S04]  /*64830*/  STL [R1+0x7000], R67 ;  /* 0x0070004301007387 */ /* 0x000fe80000100800 */
[----:B----4-:R-:W-:Y:S04]  /*64840*/  STL [R1+0x6f64], R62 ;  /* 0x006f643e01007387 */ /* 0x010fe80000100800 */
[----:B------:R-:W-:Y:S04]  /*64850*/  STL [R1+0x6f60], R63 ;  /* 0x006f603f01007387 */ /* 0x000fe80000100800 */
[----:B------:R-:W-:Y:S04]  /*64860*/  STL [R1+0x6f58], R58 ;  /* 0x006f583a01007387 */ /* 0x000fe80000100800 */
[----:B------:R-:W-:Y:S04]  /*64870*/  STL [R1+0x6f54], R59 ;  /* 0x006f543b01007387 */ /* 0x000fe80000100800 */
[----:B------:R-:W-:Y:S01]  /*64880*/  STL [R1+0x6f5c], R54 ;  /* 0x006f5c3601007387 */ /* 0x000fe20000100800 */
[C---:B------:R-:W-:Y:S03]  /*64890*/  HMMA.1688.F32.TF32 R88, R84.reuse, R234, R236 ;  /* 0x000000ea5458723c */ /* 0x040fe600000810ec */
        /* <DEDUP_REMOVED lines=21> */
[----:B------:R-:W2:Y:S04]  /*649f0*/  LDL.LU R112, [R1+0xef0] ;  /* 0x000ef00001707983 */ /* 0x000ea80000300800 */
        /* <DEDUP_REMOVED lines=9> */
[----:B-1----:R-:W2:Y:S04]  /*64a90*/  LDL.LU R88, [R1+0xd30] ;  /* 0x000d300001587983 */ /* 0x002ea80000300800 */
        /* <DEDUP_REMOVED lines=75> */
[----:B------:R-:W-:Y:S01]  /*64f50*/  STL.64 [R1+0x538], R150 ;  /* 0x0005389601007387 */ /* 0x000fe20000100a00 */
[C---:B------:R-:W-:Y:S03]  /*64f60*/  HMMA.1688.F32.TF32 R136, R84.reuse, R218, R132 ;  /* 0x000000da5488723c */ /* 0x040fe60000081084 */
[----:B------:R-:W-:Y:S04]  /*64f70*/  STL.64 [R1+0x3e0], R140 ;  /* 0x0003e08c01007387 */ /* 0x000fe80000100a00 */
[----:B------:R1:W-:Y:S01]  /*64f80*/  STL.64 [R1+0x3e8], R142 ;  /* 0x0003e88e01007387 */ /* 0x0003e20000100a00 */
[C---:B------:R-:W-:Y:S08]  /*64f90*/  HMMA.1688.F32.TF32 R132, R84.reuse, R10, R128 ;  /* 0x0000000a5484723c */ /* 0x040ff00000081080 */
[C---:B-1----:R-:W-:Y:S01]  /*64fa0*/  HMMA.1688.F32.TF32 R140, R84.reuse, R214, R172 ;  /* 0x000000d6548c723c */ /* 0x042fe200000810ac */
[----:B------:R-:W-:Y:S04]  /*64fb0*/  STL.64 [R1+0x3d0], R144 ;  /* 0x0003d09001007387 */ /* 0x000fe80000100a00 */
[----:B------:R-:W-:Y:S04]  /*64fc0*/  STL.64 [R1+0x3d8], R146 ;  /* 0x0003d89201007387 */ /* 0x000fe80000100a00 */
[----:B------:R-:W-:Y:S01]  /*64fd0*/  STL.64 [R1+0x3a0], R136 ;  /* 0x0003a08801007387 */ /* 0x000fe20000100a00 */
[C---:B------:R-:W-:Y:S03]  /*64fe0*/  HMMA.1688.F32.TF32 R128, R84.reuse, R210, R240 ;  /* 0x000000d25480723c */ /* 0x040fe600000810f0 */
[----:B------:R1:W-:Y:S06]  /*64ff0*/  STL.64 [R1+0x3a8], R138 ;  /* 0x0003a88a01007387 */ /* 0x0003ec0000100a00 */
[----:B------:R-:W-:Y:S04]  /*65000*/  STL.64 [R1+0x380], R140 ;  /* 0x0003808c01007387 */ /* 0x000fe80000100a00 */
[----:B------:R-:W-:Y:S01]  /*65010*/  STL.64 [R1+0x388], R142 ;  /* 0x0003888e01007387 */ /* 0x000fe20000100a00 */
[C---:B-1----:R-:W-:Y:S03]  /*65020*/  HMMA.1688.F32.TF32 R136, R84.reuse, R6, R180 ;  /* 0x000000065488723c */ /* 0x042fe600000810b4 */
[----:B------:R-:W-:Y:S04]  /*65030*/  STL.64 [R1+0x360], R132 ;  /* 0x0003608401007387 */ /* 0x000fe80000100a00 */
[----:B------:R1:W-:Y:S02]  /*65040*/  STL.64 [R1+0x368], R134 ;  /* 0x0003688601007387 */ /* 0x0003e40000100a00 */
[C---:B-1----:R-:W-:Y:S08]  /*65050*/  HMMA.1688.F32.TF32 R132, R84.reuse, R206, R96 ;  /* 0x000000ce5484723c */ /* 0x042ff00000081060 */
[C---:B------:R-:W-:Y:S02]  /*65060*/  HMMA.1688.F32.TF32 R96, R84.reuse, R202, R160 ;  /* 0x000000ca5460723c */ /* 0x040fe400000810a0 */
[----:B------:R-:W-:Y:S04]  /*65070*/  STL.64 [R1+0x340], R136 ;  /* 0x0003408801007387 */ /* 0x000fe80000100a00 */
[----:B------:R-:W-:Y:S04]  /*65080*/  STL.64 [R1+0x348], R138 ;  /* 0x0003488a01007387 */ /* 0x000fe80000100a00 */
[----:B------:R-:W-:Y:S04]  /*65090*/  STL.64 [R1+0x320], R128 ;  /* 0x0003208001007387 */ /* 0x000fe80000100a00 */
[----:B------:R1:W-:Y:S04]  /*650a0*/  STL.64 [R1+0x328], R130 ;  /* 0x0003288201007387 */ /* 0x0003e80000100a00 */
[----:B------:R-:W-:Y:S04]  /*650b0*/  STL.64 [R1+0x300], R132 ;  /* 0x0003008401007387 */ /* 0x000fe80000100a00 */
[----:B------:R-:W-:Y:S01]  /*650c0*/  STL.64 [R1+0x308], R134 ;  /* 0x0003088601007387 */ /* 0x000fe20000100a00 */
[C---:B-1----:R-:W-:Y:S03]  /*650d0*/  HMMA.1688.F32.TF32 R128, R84.reuse, R166, R124 ;  /* 0x000000a65480723c */ /* 0x042fe6000008107c */
[----:B------:R-:W-:Y:S04]  /*650e0*/  STL.64 [R1+0x2e0], R96 ;  /* 0x0002e06001007387 */ /* 0x000fe80000100a00 */
[----:B------:R1:W-:Y:S01]  /*650f0*/  STL.64 [R1+0x2e8], R98 ;  /* 0x0002e86201007387 */ /* 0x0003e20000100a00 */
[C---:B------:R-:W-:Y:S08]  /*65100*/  HMMA.1688.F32.TF32 R124, R84.reuse, R170, R92 ;  /* 0x000000aa547c723c */ /* 0x040ff0000008105c */
[C---:B-1----:R-:W-:Y:S08]  /*65110*/  HMMA.1688.F32.TF32 R96, R84.reuse, R198, R88 ;  /* 0x000000c65460723c */ /* 0x042ff00000081058 */
[C---:B------:R-:W-:Y:S01]  /*65120*/  HMMA.1688.F32.TF32 R92, R84.reuse, R194, R120 ;  /* 0x000000c2545c723c */ /* 0x040fe20000081078 */
[----:B------:R-:W-:Y:S07]  /*65130*/  STL.64 [R1+0x2c0], R128 ;  /* 0x0002c08001007387 */ /* 0x000fee0000100a00 */
[----:B------:R-:W-:Y:S01]  /*65140*/  HMMA.1688.F32.TF32 R88, R84, R190, R108 ;  /* 0x000000be5458723c */ /* 0x000fe2000008106c */
[----:B------:R-:W-:Y:S04]  /*65150*/  LDS R195, [R9+UR12+0x5100] ;  /* 0x0051000c09c37984 */ /* 0x000fe80008000800 */
[----:B------:R-:W-:Y:S03]  /*65160*/  LDS R128, [R2+UR12+0x4080] ;  /* 0x0040800c02807984 */ /* 0x000fe60008000800 */
        /* <DEDUP_REMOVED lines=8> */
[----:B------:R-:W2:Y:S04]  /*651f0*/  LDL.LU R112, [R1+0xea0] ;  /* 0x000ea00001707983 */ /* 0x000ea80000300800 */
[----:B------:R-:W-:Y:S04]  /*65200*/  STL.64 [R1+0x30], R88 ;  /* 0x0000305801007387 */ /* 0x000fe80000100a00 */
[----:B------:R-:W-:Y:S04]  /*65210*/  STL.64 [R1+0x38], R90 ;  /* 0x0000385a01007387 */ /* 0x000fe80000100a00 */
[----:B------:R-:W-:Y:S04]  /*65220*/  STL.64 [R1+0x20], R84 ;  /* 0x0000205401007387 */ /* 0x000fe80000100a00 */
[----:B------:R1:W-:Y:S04]  /*65230*/  STL.64 [R1+0x28], R86 ;  /* 0x0000285601007387 */ /* 0x0003e80000100a00 */
[----:B------:R-:W2:Y:S04]  /*65240*/  LDL.LU R113, [R1+0xea4] ;  /* 0x000ea40001717983 */ /* 0x000ea80000300800 */
[----:B------:R-:W2:Y:S04]  /*65250*/  LDL.LU R114, [R1+0xea8] ;  /* 0x000ea80001727983 */ /* 0x000ea80000300800 */
[----:B------:R-:W2:Y:S01]  /*65260*/  LDL.LU R115, [R1+0xeac] ;  /* 0x000eac0001737983 */ /* 0x000ea20000300800 */
[----:B-1----:R-:W-:Y:S03]  /*65270*/  HMMA.1688.F32.TF32 R84, R80, R68, R104 ;  /* 0x000000445054723c */ /* 0x002fe60000081068 */
[----:B------:R-:W-:Y:S04]  /*65280*/  LDS R130, [R2+UR12+0x5080] ;  /* 0x0050800c02827984 */ /* 0x000fe80008000800 */
[----:B------:R-:W-:Y:S04]  /*65290*/  LDS R129, [R252+UR12+0x4080] ;  /* 0x0040800cfc817984 */ /* 0x000fe80008000800 */
[----:B------:R-:W-:Y:S04]  /*652a0*/  LDS R131, [R252+UR12+0x5080] ;  /* 0x0050800cfc837984 */ /* 0x000fe80008000800 */
[----:B------:R-:W-:Y:S04]  /*652b0*/  LDS R194, [R0+UR12+0x5100] ;  /* 0x0051000c00c27984 */ /* 0x000fe80008000800 */
[----:B------:R-:W-:Y:S01]  /*652c0*/  IMAD.MOV.U32 R66, RZ, RZ, R85 ;  /* 0x000000ffff427224 */ /* 0x000fe200078e0055 */
[----:B------:R-:W-:Y:S01]  /*652d0*/  MOV R67, R86 ;  /* 0x0000005600437202 */ /* 0x000fe20000000f00 */
[----:B------:R1:W-:Y:S01]  /*652e0*/  STL [R1+0x10], R84 ;  /* 0x0000105401007387 */ /* 0x0003e20000100800 */
[----:B------:R-:W-:-:S02]  /*652f0*/  IMAD.MOV.U32 R70, RZ, RZ, R87 ;  /* 0x000000ffff467224 */ /* 0x000fc400078e0057 */
[C---:B-1----:R-:W-:Y:S08]  /*65300*/  HMMA.1688.F32.TF32 R84, R80.reuse, R64, R116 ;  /* 0x000000405054723c */ /* 0x042ff00000081074 */
[----:B------:R-:W-:Y:S11]  /*65310*/  HMMA.1688.F32.TF32 R88, R80, R60, R100 ;  /* 0x0000003c5058723c */ /* 0x000ff60000081064 */
[----:B------:R-:W-:Y:S01]  /*65320*/  IMAD.MOV.U32 R71, RZ, RZ, R84 ;  /* 0x000000ffff477224 */ /* 0x000fe200078e0054 */
[----:B------:R-:W-:Y:S01]  /*65330*/  MOV R75, R86 ;  /* 0x00000056004b7202 */ /* 0x000fe20000000f00 */
[----:B------:R-:W-:-:S02]  /*65340*/  IMAD.MOV.U32 R74, RZ, RZ, R85 ;  /* 0x000000ffff4a7224 */ /* 0x000fc400078e0055 */
[----:B------:R-:W-:Y:S02]  /*65350*/  IMAD.MOV.U32 R3, RZ, RZ, R87 ;  /* 0x000000ffff037224 */ /* 0x000fe400078e0057 */
[----:B------:R-:W-:Y:S02]  /*65360*/  HMMA.1688.F32.TF32 R84, R80, R56, R248 ;  /* 0x000000385054723c */ /* 0x000fe400000810f8 */
[----:B------:R-:W-:Y:S04]  /*65370*/  STL.64 [R1+0x80], R88 ;  /* 0x0000805801007387 */ /* 0x000fe80000100a00 */
[----:B------:R-:W-:-:S13]  /*65380*/  STL.64 [R1+0x88], R90 ;  /* 0x0000885a01007387 */ /* 0x000fda0000100a00 */
[----:B------:R2:W-:Y:S04]  /*65390*/  STL.64 [R1+0x70], R84 ;  /* 0x0000705401007387 */ /* 0x0005e80000100a00 */
        /* <DEDUP_REMOVED lines=12> */
[----:B------:R-:W-:-:S02]  /*65460*/  IMAD.MOV.U32 R19, RZ, RZ, R87 ;  /* 0x000000ffff137224 */ /* 0x000fc400078e0057 */
[----:B------:R-:W-:Y:S01]  /*65470*/  IMAD.MOV.U32 R18, RZ, RZ, R86 ;  /* 0x000000ffff127224 */ /* 0x000fe200078e0056 */
[----:B------:R-:W4:Y:S04]  /*65480*/  LDL.LU R248, [R1+0x280] ;  /* 0x0002800001f87983 */ /* 0x000f280000300800 */
[----:B------:R-:W4:Y:S04]  /*65490*/  LDL.LU R249, [R1+0x284] ;  /* 0x0002840001f97983 */ /* 0x000f280000300800 */
[----:B------:R-:W4:Y:S04]  /*654a0*/  LDL.LU R250, [R1+0x288] ;  /* 0x0002880001fa7983 */ /* 0x000f280000300800 */
[----:B------:R-:W4:Y:S04]  /*654b0*/  LDL.LU R251, [R1+0x28c] ;  /* 0x00028c0001fb7983 */ /* 0x000f280000300800 */
[----:B------:R1:W-:Y:S04]  /*654c0*/  STL [R1+0x6fbc], R19 ;  /* 0x006fbc1301007387 */ /* 0x0003e80000100800 */
[----:B------:R1:W-:Y:S04]  /*654d0*/  STL [R1+0x6fb8], R18 ;  /* 0x006fb81201007387 */ /* 0x0003e80000100800 */
        /* <DEDUP_REMOVED lines=9> */
[----:B------:R-:W-:Y:S01]  /*65570*/  MOV R26, R84 ;  /* 0x00000054001a7202 */ /* 0x000fe20000000f00 */
[----:B------:R-:W-:-:S02]  /*65580*/  IMAD.MOV.U32 R27, RZ, RZ, R85 ;  /* 0x000000ffff1b7224 */ /* 0x000fc400078e0055 */
[----:B------:R-:W-:Y:S02]  /*65590*/  IMAD.MOV.U32 R22, RZ, RZ, R86 ;  /* 0x000000ffff167224 */ /* 0x000fe400078e0056 */
[----:B------:R-:W-:-:S05]  /*655a0*/  IMAD.MOV.U32 R23, RZ, RZ, R87 ;  /* 0x000000ffff177224 */ /* 0x000fca00078e0057 */
[----:B------:R-:W-:Y:S04]  /*655b0*/  STL [R1+0x6fcc], R23 ;  /* 0x006fcc1701007387 */ /* 0x000fe80000100800 */
[----:B------:R-:W-:Y:S04]  /*655c0*/  STL [R1+0x6fc8], R22 ;  /* 0x006fc81601007387 */ /* 0x000fe80000100800 */
[----:B------:R-:W-:Y:S04]  /*655d0*/  STL [R1+0x6fc4], R27 ;  /* 0x006fc41b01007387 */ /* 0x000fe80000100800 */
[----:B------:R-:W-:Y:S01]  /*655e0*/  STL [R1+0x6fc0], R26 ;  /* 0x006fc01a01007387 */ /* 0x000fe20000100800 */
[----:B---3--:R-:W-:-:S15]  /*655f0*/  HMMA.1688.F32.TF32 R84, R80, R48, R108 ;  /* 0x000000305054723c */ /* 0x008fde000008106c */
[----:B------:R-:W-:-:S04]  /*65600*/  NOP ;  /* 0x0000000000007918 */ /* 0x000fc80000000000 */
[----:B-1----:R-:W-:Y:S01]  /*65610*/  MOV R19, R86 ;  /* 0x0000005600137202 */ /* 0x002fe20000000f00 */
[----:B------:R4:W-:Y:S01]  /*65620*/  STL.64 [R1+0x50], R84 ;  /* 0x0000505401007387 */ /* 0x0009e20000100a00 */
[----:B------:R-:W-:Y:S02]  /*65630*/  IMAD.MOV.U32 R18, RZ, RZ, R87 ;  /* 0x000000ffff127224 */ /* 0x000fe400078e0057 */
[----:B----4-:R-:W-:-:S15]  /*65640*/  HMMA.1688.F32.TF32 R84, R80, R44, R104 ;  /* 0x0000002c5054723c */ /* 0x010fde0000081068 */
[----:B------:R-:W-:-:S04]  /*65650*/  NOP ;  /* 0x0000000000007918 */ /* 0x000fc80000000000 */
[----:B------:R-:W-:Y:S01]  /*65660*/  IMAD.MOV.U32 R14, RZ, RZ, R84 ;  /* 0x000000ffff0e7224 */ /* 0x000fe200078e0054 */
[----:B------:R-:W-:Y:S01]  /*65670*/  MOV R30, R86 ;  /* 0x00000056001e7202 */ /* 0x000fe20000000f00 */
[----:B------:R-:W-:Y:S02]  /*65680*/  IMAD.MOV.U32 R15, RZ, RZ, R85 ;  /* 0x000000ffff0f7224 */ /* 0x000fe400078e0055 */
[----:B------:R-:W-:Y:S02]  /*65690*/  IMAD.MOV.U32 R31, RZ, RZ, R87 ;  /* 0x000000ffff1f7224 */ /* 0x000fe400078e0057 */
[C---:B------:R-:W-:Y:S08]  /*656a0*/  HMMA.1688.F32.TF32 R84, R80.reuse, R36, R116 ;  /* 0x000000245054723c */ /* 0x040ff00000081074 */
[----:B------:R-:W-:Y:S11]  /*656b0*/  HMMA.1688.F32.TF32 R248, R80, R40, R248 ;  /* 0x0000002850f8723c */ /* 0x000ff600000810f8 */
[----:B------:R-:W-:Y:S01]  /*656c0*/  IMAD.MOV.U32 R34, RZ, RZ, R84 ;  /* 0x000000ffff227224 */ /* 0x000fe200078e0054 */
[----:B------:R-:W-:Y:S01]  /*656d0*/  MOV R38, R86 ;  /* 0x0000005600267202 */ /* 0x000fe20000000f00 */
[----:B------:R-:W-:-:S02]  /*656e0*/  IMAD.MOV.U32 R35, RZ, RZ, R85 ;  /* 0x000000ffff237224 */ /* 0x000fc400078e0055 */
[----:B------:R-:W-:Y:S02]  /*656f0*/  IMAD.MOV.U32 R39, RZ, RZ, R87 ;  /* 0x000000ffff277224 */ /* 0x000fe400078e0057 */
[----:B------:R-:W-:Y:S01]  /*65700*/  HMMA.1688.F32.TF32 R84, R80, R32, R100 ;  /* 0x000000205054723c */ /* 0x000fe20000081064 */
[----:B------:R-:W-:Y:S04]  /*65710*/  STL [R1+0x6fd4], R18 ;  /* 0x006fd41201007387 */ /* 0x000fe80000100800 */
[----:B------:R-:W-:Y:S04]  /*65720*/  STL [R1+0x6fd0], R19 ;  /* 0x006fd01301007387 */ /* 0x000fe80000100800 */
[----:B------:R-:W-:Y:S04]  /*65730*/  STL [R1+0x6fe4], R31 ;  /* 0x006fe41f01007387 */ /* 0x000fe80000100800 */
[----:B------:R-:W-:Y:S04]  /*65740*/  STL [R1+0x6fe0], R30 ;  /* 0x006fe01e01007387 */ /* 0x000fe80000100800 */
[----:B------:R1:W-:Y:S02]  /*65750*/  STL [R1+0x6fdc], R15 ;  /* 0x006fdc0f01007387 */ /* 0x0003e40000100800 */
[----:B------:R-:W-:Y:S01]  /*65760*/  IMAD.MOV.U32 R23, RZ, RZ, R84 ;  /* 0x000000ffff177224 */ /* 0x000fe200078e0054 */
[----:B------:R-:W-:Y:S01]  /*65770*/  MOV R27, R86 ;  /* 0x00000056001b7202 */ /* 0x000fe20000000f00 */
[----:B------:R3:W-:Y:S01]  /*65780*/  STL [R1+0x6fd8], R14 ;  /* 0x006fd80e01007387 */ /* 0x0007e20000100800 */
[----:B------:R-:W-:-:S02]  /*65790*/  IMAD.MOV.U32 R22, RZ, RZ, R85 ;  /* 0x000000ffff167224 */ /* 0x000fc400078e0055 */
[----:B------:R-:W-:Y:S01]  /*657a0*/  IMAD.MOV.U32 R26, RZ, RZ, R87 ;  /* 0x000000ffff1a7224 */ /* 0x000fe200078e0057 */
[----:B------:R4:W-:Y:S04]  /*657b0*/  STL [R1+0x6fec], R250 ;  /* 0x006fecfa01007387 */ /* 0x0009e80000100800 */
[----:B------:R1:W-:Y:S01]  /*657c0*/  STL [R1+0x6fe8], R251 ;  /* 0x006fe8fb01007387 */ /* 0x0003e20000100800 */
[----:B--2---:R-:W-:Y:S03]  /*657d0*/  HMMA.1688.F32.TF32 R84, R80, R28, R112 ;  /* 0x0000001c5054723c */ /* 0x004fe60000081070 */
        /* <DEDUP_REMOVED lines=56> */
[----:B--2---:R-:W-:-:S15]  /*65b60*/  HMMA.1688.F32.TF32 R84, R80, R12, R180 ;  /* 0x0000000c5054723c */ /* 0x004fde00000810b4 */
[----:B------:R-:W-:-:S04]  /*65b70*/  NOP ;  /* 0x0000000000007918 */ /* 0x000fc80000000000 */
[----:B-1----:R-:W-:Y:S01]  /*65b80*/  IMAD.MOV.U32 R15, RZ, RZ, R84 ;  /* 0x000000ffff0f7224 */ /* 0x002fe200078e0054 */
[----:B------:R-:W-:Y:S01]  /*65b90*/  MOV R18, R86 ;  /* 0x0000005600127202 */ /* 0x000fe20000000f00 */
[----:B---3--:R-:W-:Y:S02]  /*65ba0*/  IMAD.MOV.U32 R14, RZ, RZ, R85 ;  /* 0x000000ffff0e7224 */ /* 0x008fe400078e0055 */
[----:B------:R-:W-:Y:S02]  /*65bb0*/  IMAD.MOV.U32 R19, RZ, RZ, R87 ;  /* 0x000000ffff137224 */ /* 0x000fe400078e0057 */
[----:B------:R-:W-:-:S15]  /*65bc0*/  HMMA.1688.F32.TF32 R84, R80, R20, R240 ;  /* 0x000000145054723c */ /* 0x000fde00000810f0 */
[----:B------:R-:W-:-:S04]  /*65bd0*/  NOP ;  /* 0x0000000000007918 */ /* 0x000fc80000000000 */
[----:B----4-:R-:W-:Y:S01]  /*65be0*/  IMAD.MOV.U32 R250, RZ, RZ, R84 ;  /* 0x000000fffffa7224 */ /* 0x010fe200078e0054 */
        /* <DEDUP_REMOVED lines=9> */
[C---:B------:R-:W-:Y:S02]  /*65c80*/  HMMA.1688.F32.TF32 R84, R76.reuse, R68, R92 ;  /* 0x000000444c54723c */ /* 0x040fe4000008105c */
[----:B------:R-:W-:Y:S01]  /*65c90*/  IMAD.MOV.U32 R54, RZ, RZ, R80 ;  /* 0x000000ffff367224 */ /* 0x000fe200078e0050 */
[----:B------:R-:W-:Y:S01]  /*65ca0*/  MOV R59, R82 ;  /* 0x00000052003b7202 */ /* 0x000fe20000000f00 */
[----:B------:R-:W-:Y:S02]  /*65cb0*/  IMAD.MOV.U32 R58, RZ, RZ, R81 ;  /* 0x000000ffff3a7224 */ /* 0x000fe400078e0051 */
[----:B------:R-:W-:Y:S02]  /*65cc0*/  IMAD.MOV.U32 R55, RZ, RZ, R83 ;  /* 0x000000ffff377224 */ /* 0x000fe400078e0053 */
[C---:B------:R-:W-:Y:S08]  /*65cd0*/  HMMA.1688.F32.TF32 R80, R76.reuse, R64, R88 ;  /* 0x000000404c50723c */ /* 0x040ff00000081058 */
[----:B------:R-:W-:Y:S01]  /*65ce0*/  HMMA.1688.F32.TF32 R96, R76, R72, R124 ;  /* 0x000000484c60723c */ /* 0x000fe2000008107c */
[----:B------:R-:W-:Y:S04]  /*65cf0*/  STL.64 [R1+0x7010], R250 ;  /* 0x007010fa01007387 */ /* 0x000fe80000100a00 */
[----:B------:R-:W-:-:S14]  /*65d00*/  STL.64 [R1+0x7008], R248 ;  /* 0x007008f801007387 */ /* 0x000fdc0000100a00 */
[----:B------:R-:W-:Y:S04]  /*65d10*/  STL.64 [R1+0x2a0], R96 ;  /* 0x0002a06001007387 */ /* 0x000fe80000100a00 */
        /* <DEDUP_REMOVED lines=9> */
[----:B------:R-:W-:Y:S04]  /*65db0*/  LDS R97, [R9+UR12+0x4080] ;  /* 0x0040800c09617984 */ /* 0x000fe80008000800 */
[----:B------:R-:W1:Y:S01]  /*65dc0*/  LDS R99, [R9+UR12+0x5080] ;  /* 0x0050800c09637984 */ /* 0x000e620008000800 */
[C---:B------:R-:W-:Y:S11]  /*65dd0*/  HMMA.1688.F32.TF32 R84, R76.reuse, R56, R108 ;  /* 0x000000384c54723c */ /* 0x040ff6000008106c */
[----:B------:R-:W-:Y:S04]  /*65de0*/  STL.64 [R1+0x270], R80 ;  /* 0x0002705001007387 */ /* 0x000fe80000100a00 */
[----:B------:R2:W-:Y:S02]  /*65df0*/  STL.64 [R1+0x278], R82 ;  /* 0x0002785201007387 */ /* 0x0005e40000100a00 */
[C---:B--2---:R-:W-:Y:S02]  /*65e00*/  HMMA.1688.F32.TF32 R80, R76.reuse, R52, R104 ;  /* 0x000000344c50723c */ /* 0x044fe40000081068 */
[----:B------:R-:W-:Y:S04]  /*65e10*/  STL.64 [R1+0x260], R84 ;  /* 0x0002605401007387 */ /* 0x000fe80000100a00 */
[----:B------:R2:W-:Y:S02]  /*65e20*/  STL.64 [R1+0x268], R86 ;  /* 0x0002685601007387 */ /* 0x0005e40000100a00 */
[C---:B--2---:R-:W-:Y:S11]  /*65e30*/  HMMA.1688.F32.TF32 R84, R76.reuse, R44, R100 ;  /* 0x0000002c4c54723c */ /* 0x044ff60000081064 */
[----:B------:R-:W-:Y:S04]  /*65e40*/  STL.64 [R1+0x250], R80 ;  /* 0x0002505001007387 */ /* 0x000fe80000100a00 */
[----:B------:R2:W-:Y:S02]  /*65e50*/  STL.64 [R1+0x258], R82 ;  /* 0x0002585201007387 */ /* 0x0005e40000100a00 */
[----:B--2---:R-:W-:Y:S02]  /*65e60*/  HMMA.1688.F32.TF32 R80, R76, R40, R112 ;  /* 0x000000284c50723c */ /* 0x004fe40000081070 */
[----:B------:R2:W-:Y:S04]  /*65e70*/  STL.64 [R1+0x240], R88 ;  /* 0x0002405801007387 */ /* 0x0005e80000100a00 */
[----:B------:R3:W-:Y:S04]  /*65e80*/  STL.64 [R1+0x248], R90 ;  /* 0x0002485a01007387 */ /* 0x0007e80000100a00 */
[----:B------:R-:W4:Y:S04]  /*65e90*/  LDL.LU R112, [R1+0x1400] ;  /* 0x0014000001707983 */ /* 0x000f280000300800 */
[----:B------:R-:W-:Y:S04]  /*65ea0*/  STL.64 [R1+0x230], R84 ;  /* 0x0002305401007387 */ /* 0x000fe80000100a00 */
[----:B------:R-:W-:Y:S04]  /*65eb0*/  STL.64 [R1+0x238], R86 ;  /* 0x0002385601007387 */ /* 0x000fe80000100a00 */
[----:B------:R-:W-:Y:S04]  /*65ec0*/  STL.64 [R1+0x220], R80 ;  /* 0x0002205001007387 */ /* 0x000fe80000100a00 */
        /* <DEDUP_REMOVED lines=48> */
[----:B------:R-:W1:Y:S04]  /*661d0*/  LDL.LU R152, [R1+0x14d0] ;  /* 0x0014d00001987983 */ /* 0x000e680000300800 */
[----:B------:R-:W1:Y:S04]  /*661e0*/  LDL.LU R153, [R1+0x14d4] ;  /* 0x0014d40001997983 */ /* 0x000e680000300800 */
[----:B------:R-:W1:Y:S04]  /*661f0*/  LDL.LU R154, [R1+0x14d8] ;  /* 0x0014d800019a7983 */ /* 0x000e680000300800 */
[----:B------:R-:W1:Y:S04]  /*66200*/  LDL.LU R155, [R1+0x14dc] ;  /* 0x0014dc00019b7983 */ /* 0x000e680000300800 */
        /* <DEDUP_REMOVED lines=26> */
[----:B------:R-:W-:-:S02]  /*663b0*/  MOV R103, R8 ;  /* 0x0000000800677202 */ /* 0x000fc40000000f00 */
[----:B------:R-:W-:Y:S01]  /*663c0*/  LDS R193, [R9+UR12+0x4100] ;  /* 0x0041000c09c17984 */ /* 0x000fe20008000800 */
[----:B------:R-:W-:-:S03]  /*663d0*/  IMAD.MOV.U32 R102, RZ, RZ, R192 ;  /* 0x000000ffff667224 */ /* 0x000fc600078e00c0 */
[----:B------:R-:W1:Y:S02]  /*663e0*/  LDS R192, [R0+UR12+0x4100] ;  /* 0x0041000c00c07984 */ /* 0x000e640008000800 */
[C---:B-1----:R-:W-:Y:S08]  /*663f0*/  HMMA.1688.F32.TF32 R80, R76.reuse, R36, R152 ;  /* 0x000000244c50723c */ /* 0x042ff00000081098 */
[C---:B--2---:R-:W-:Y:S11]  /*66400*/  HMMA.1688.F32.TF32 R84, R76.reuse, R32, R148 ;  /* 0x000000204c54723c */ /* 0x044ff60000081094 */
[----:B------:R-:W-:Y:S04]  /*66410*/  STL.64 [R1+0x210], R80 ;  /* 0x0002105001007387 */ /* 0x000fe80000100a00 */
[----:B------:R3:W-:Y:S02]  /*66420*/  STL.64 [R1+0x218], R82 ;  /* 0x0002185201007387 */ /* 0x0007e40000100a00 */
[C---:B---3--:R-:W-:Y:S02]  /*66430*/  HMMA.1688.F32.TF32 R80, R76.reuse, R28, R144 ;  /* 0x0000001c4c50723c */ /* 0x048fe40000081090 */
[----:B------:R-:W-:Y:S04]  /*66440*/  STL.64 [R1+0x200], R84 ;  /* 0x0002005401007387 */ /* 0x000fe80000100a00 */
[----:B------:R1:W-:Y:S02]  /*66450*/  STL.64 [R1+0x208], R86 ;  /* 0x0002085601007387 */ /* 0x0003e40000100a00 */
[C---:B------:R-:W-:Y:S08]  /*66460*/  HMMA.1688.F32.TF32 R144, R76.reuse, R12, R176 ;  /* 0x0000000c4c90723c */ /* 0x040ff000000810b0 */
[----:B-1----:R-:W-:Y:S03]  /*66470*/  HMMA.1688.F32.TF32 R84, R76, R20, R140 ;  /* 0x000000144c54723c */ /* 0x002fe6000008108c */
[----:B------:R-:W-:Y:S04]  /*66480*/  STL.64 [R1+0x1f0], R80 ;  /* 0x0001f05001007387 */ /* 0x000fe80000100a00 */
[----:B------:R1:W-:Y:S01]  /*66490*/  STL.64 [R1+0x1f8], R82 ;  /* 0x0001f85201007387 */ /* 0x0003e20000100a00 */
[----:B----4-:R-:W-:Y:S08]  /*664a0*/  HMMA.1688.F32.TF32 R8, R96, R72, R172 ;  /* 0x000000486008723c */ /* 0x010ff000000810ac */
[C---:B-1----:R-:W-:Y:S08]  /*664b0*/  HMMA.1688.F32.TF32 R80, R76.reuse, R24, R136 ;  /* 0x000000184c50723c */ /* 0x042ff00000081088 */
        /* <DEDUP_REMOVED lines=31> */
[----:B-1----:R-:W-:Y:S03]  /*666b0*/  HMMA.1688.F32.TF32 R8, R96, R36, R104 ;  /* 0x000000246008723c */ /* 0x002fe60000081068 */
[----:B------:R-:W-:Y:S04]  /*666c0*/  STL.64 [R1+0x130], R80 ;  /* 0x0001305001007387 */ /* 0x000fe80000100a00 */
[----:B------:R1:W-:-:S12]  /*666d0*/  STL.64 [R1+0x138], R82 ;  /* 0x0001385201007387 */ /* 0x0003d80000100a00 */
[----:B------:R-:W-:Y:S04]  /*666e0*/  STL.64 [R1+0x6de8], R10 ;  /* 0x006de80a01007387 */ /* 0x000fe80000100a00 */
[----:B------:R-:W-:Y:S01]  /*666f0*/  STL.64 [R1+0x120], R76 ;  /* 0x0001204c01007387 */ /* 0x000fe20000100a00 */
[C---:B-1----:R-:W-:Y:S03]  /*66700*/  HMMA.1688.F32.TF32 R80, R96.reuse, R28, R100 ;  /* 0x0000001c6050723c */ /* 0x042fe60000081064 */
[----:B------:R1:W-:Y:S05]  /*66710*/  STL.64 [R1+0x128], R78 ;  /* 0x0001284e01007387 */ /* 0x0003ea0000100a00 */
[----:B-1----:R-:W-:Y:S01]  /*66720*/  HMMA.1688.F32.TF32 R76, R96, R32, R116 ;  /* 0x00000020604c723c */ /* 0x002fe20000081074 */
[----:B------:R1:W-:-:S15]  /*66730*/  STL.64 [R1+0x6de0], R8 ;  /* 0x006de00801007387 */ /* 0x0003de0000100a00 */
[----:B------:R-:W-:-:S03]  /*66740*/  NOP ;  /* 0x0000000000007918 */ /* 0x000fc60000000000 */
[----:B------:R2:W-:Y:S04]  /*66750*/  STL.64 [R1+0x6df8], R78 ;  /* 0x006df84e01007387 */ /* 0x0005e80000100a00 */
[----:B------:R3:W-:Y:S04]  /*66760*/  STL.64 [R1+0x6df0], R76 ;  /* 0x006df04c01007387 */ /* 0x0007e80000100a00 */
[----:B------:R-:W-:Y:S04]  /*66770*/  STL.64 [R1+0x6e08], R82 ;  /* 0x006e085201007387 */ /* 0x000fe80000100a00 */
[----:B------:R-:W-:Y:S04]  /*66780*/  STL.64 [R1+0x6e00], R80 ;  /* 0x006e005001007387 */ /* 0x000fe80000100a00 */
        /* <DEDUP_REMOVED lines=40> */
[----:B------:R-:W-:Y:S01]  /*66a10*/  HMMA.1688.F32.TF32 R84, R96, R12, R112 ;  /* 0x0000000c6054723c */ /* 0x000fe20000081070 */
[----:B------:R-:W-:Y:S01]  /*66a20*/  IMAD.MOV.U32 R114, RZ, RZ, R217 ;  /* 0x000000ffff727224 */ /* 0x000fe200078e00d9 */
[----:B------:R-:W-:Y:S01]  /*66a30*/  MOV R115, R216 ;  /* 0x000000d800737202 */ /* 0x000fe20000000f00 */
[----:B------:R-:W-:-:S02]  /*66a40*/  IMAD.MOV.U32 R112, RZ, RZ, R221 ;  /* 0x000000ffff707224 */ /* 0x000fc400078e00dd */
[----:B------:R-:W-:-:S14]  /*66a50*/  IMAD.MOV.U32 R113, RZ, RZ, R220 ;  /* 0x000000ffff717224 */ /* 0x000fdc00078e00dc */
[----:B------:R-:W-:Y:S04]  /*66a60*/  STL.64 [R1+0x6e18], R86 ;  /* 0x006e185601007387 */ /* 0x000fe80000100a00 */
[----:B------:R-:W-:Y:S01]  /*66a70*/  STL.64 [R1+0x6e10], R84 ;  /* 0x006e105401007387 */ /* 0x000fe20000100a00 */
[C---:B----4-:R-:W-:Y:S08]  /*66a80*/  HMMA.1688.F32.TF32 R220, R128.reuse, R48, R116 ;  /* 0x0000003080dc723c */ /* 0x050ff00000081074 */
[----:B--2---:R-:W-:Y:S08]  /*66a90*/  HMMA.1688.F32.TF32 R216, R128, R64, R160 ;  /* 0x0000004080d8723c */ /* 0x004ff000000810a0 */
[C---:B---3--:R-:W-:Y:S08]  /*66aa0*/  HMMA.1688.F32.TF32 R92, R96.reuse, R24, R92 ;  /* 0x00000018605c723c */ /* 0x048ff0000008105c */
[C---:B------:R-:W-:Y:S08]  /*66ab0*/  HMMA.1688.F32.TF32 R88, R96.reuse, R20, R88 ;  /* 0x000000146058723c */ /* 0x040ff00000081058 */
[----:B------:R-:W-:Y:S11]  /*66ac0*/  HMMA.1688.F32.TF32 R96, R96, R16, R240 ;  /* 0x000000106060723c */ /* 0x000ff600000810f0 */
[----:B------:R-:W-:Y:S01]  /*66ad0*/  STL.64 [R1+0x6e28], R90 ;  /* 0x006e285a01007387 */ /* 0x000fe20000100a00 */
[C---:B------:R-:W-:Y:S03]  /*66ae0*/  HMMA.1688.F32.TF32 R100, R128.reuse, R72, R100 ;  /* 0x000000488064723c */ /* 0x040fe60000081064 */
[----:B------:R-:W-:Y:S05]  /*66af0*/  STL.64 [R1+0x6e20], R88 ;  /* 0x006e205801007387 */ /* 0x000fea0000100a00 */
[C---:B------:R-:W-:Y:S01]  /*66b00*/  HMMA.1688.F32.TF32 R104, R128.reuse, R68, R104 ;  /* 0x000000448068723c */ /* 0x040fe20000081068 */
[----:B------:R-:W-:Y:S04]  /*66b10*/  STL.64 [R1+0x6e38], R94 ;  /* 0x006e385e01007387 */ /* 0x000fe80000100a00 */
[----:B------:R-:W-:Y:S03]  /*66b20*/  STL.64 [R1+0x6e30], R92 ;  /* 0x006e305c01007387 */ /* 0x000fe60000100a00 */
[C---:B------:R-:W-:Y:S01]  /*66b30*/  HMMA.1688.F32.TF32 R108, R128.reuse, R60, R108 ;  /* 0x0000003c806c723c */ /* 0x040fe2000008106c */
[----:B------:R2:W-:Y:S04]  /*66b40*/  STL.64 [R1+0x6e48], R98 ;  /* 0x006e486201007387 */ /* 0x0005e80000100a00 */
[----:B------:R-:W-:Y:S03]  /*66b50*/  STL.64 [R1+0x6e40], R96 ;  /* 0x006e406001007387 */ /* 0x000fe60000100a00 */
[C---:B------:R-:W-:Y:S01]  /*66b60*/  HMMA.1688.F32.TF32 R136, R128.reuse, R56, R124 ;  /* 0x000000388088723c */ /* 0x040fe2000008107c */
[----:B------:R-:W-:Y:S04]  /*66b70*/  STL.64 [R1+0x6e58], R102 ;  /* 0x006e586601007387 */ /* 0x000fe80000100a00 */
[----:B------:R-:W-:Y:S03]  /*66b80*/  STL.64 [R1+0x6e50], R100 ;  /* 0x006e506401007387 */ /* 0x000fe60000100a00 */
        /* <DEDUP_REMOVED lines=13> */
[----:B------:R-:W3:Y:S04]  /*66c60*/  LDL.LU R176, [R1+0xda0] ;  /* 0x000da00001b07983 */ /* 0x000ee80000300800 */
[----:B------:R-:W3:Y:S04]  /*66c70*/  LDL.LU R177, [R1+0xda4] ;  /* 0x000da40001b17983 */ /* 0x000ee80000300800 */
[----:B------:R-:W3:Y:S04]  /*66c80*/  LDL.LU R178, [R1+0xda8] ;  /* 0x000da80001b27983 */ /* 0x000ee80000300800 */
[----:B------:R-:W3:Y:S04]  /*66c90*/  LDL.LU R179, [R1+0xdac] ;  /* 0x000dac0001b37983 */ /* 0x000ee80000300800 */
[----:B------:R-:W4:Y:S04]  /*66ca0*/  LDL.LU R160, [R1+0xdf0] ;  /* 0x000df00001a07983 */ /* 0x000f280000300800 */
[----:B------:R-:W4:Y:S04]  /*66cb0*/  LDL.LU R161, [R1+0xdf4] ;  /* 0x000df40001a17983 */ /* 0x000f280000300800 */
[----:B------:R-:W4:Y:S04]  /*66cc0*/  LDL.LU R162, [R1+0xdf8] ;  /* 0x000df80001a27983 */ /* 0x000f280000300800 */
[----:B------:R-:W4:Y:S01]  /*66cd0*/  LDL.LU R163, [R1+0xdfc] ;  /* 0x000dfc0001a37983 */ /* 0x000f220000300800 */
[----:B------:R-:W-:Y:S03]  /*66ce0*/  HMMA.1688.F32.TF32 R120, R128, R44, R112 ;  /* 0x0000002c8078723c */ /* 0x000fe60000081070 */
        /* <DEDUP_REMOVED lines=27> */
[----:B------:R-:W2:Y:S01]  /*66ea0*/  LDL.LU R183, [R1+0x62c] ;  /* 0x00062c0001b77983 */ /* 0x000ea20000300800 */
[----:B------:R-:W-:-:S03]  /*66eb0*/  IMAD.MOV.U32 R242, RZ, RZ, R5 ;  /* 0x000000fffff27224 */ /* 0x000fc600078e0005 */
[----:B------:R-:W-:Y:S01]  /*66ec0*/  STL.64 [R1+0x6ec8], R122 ;  /* 0x006ec87a01007387 */ /* 0x000fe20000100a00 */
[----:B------:R-:W-:-:S03]  /*66ed0*/  IMAD.MOV.U32 R243, RZ, RZ, R4 ;  /* 0x000000fffff37224 */ /* 0x000fc600078e0004 */
[----:B------:R-:W-:Y:S04]  /*66ee0*/  STL.64 [R1+0x6ec0], R120 ;  /* 0x006ec07801007387 */ /* 0x000fe80000100a00 */
[----:B------:R-:W2:Y:S04]  /*66ef0*/  LDL.LU R240, [R1+0x330] ;  /* 0x0003300001f07983 */ /* 0x000ea80000300800 */
[----:B------:R-:W2:Y:S01]  /*66f00*/  LDL.LU R241, [R1+0x334] ;  /* 0x0003340001f17983 */ /* 0x000ea20000300800 */
[C---:B---3--:R-:W-:Y:S08]  /*66f10*/  HMMA.1688.F32.TF32 R144, R128.reuse, R20, R176 ;  /* 0x000000148090723c */ /* 0x048ff000000810b0 */
[C---:B----4-:R-:W-:Y:S08]  /*66f20*/  HMMA.1688.F32.TF32 R160, R128.reuse, R40, R160 ;  /* 0x0000002880a0723c */ /* 0x050ff000000810a0 */
[C---:B--2---:R-:W-:Y:S08]  /*66f30*/  HMMA.1688.F32.TF32 R132, R128.reuse, R36, R132 ;  /* 0x000000248084723c */ /* 0x044ff00000081084 */
[C---:B------:R-:W-:Y:S03]  /*66f40*/  HMMA.1688.F32.TF32 R112, R128.reuse, R32, R112 ;  /* 0x000000208070723c */ /* 0x040fe60000081070 */
[----:B------:R-:W-:Y:S05]  /*66f50*/  STL.64 [R1+0x6ed8], R162 ;  /* 0x006ed8a201007387 */ /* 0x000fea0000100a00 */
[C---:B------:R-:W-:Y:S01]  /*66f60*/  HMMA.1688.F32.TF32 R116, R128.reuse, R28, R116 ;  /* 0x0000001c8074723c */ /* 0x040fe20000081074 */
[----:B------:R-:W-:Y:S07]  /*66f70*/  STL.64 [R1+0x6ed0], R160 ;  /* 0x006ed0a001007387 */ /* 0x000fee0000100a00 */
        /* <DEDUP_REMOVED lines=19> */
[----:B------:R-:W2:Y:S04]  /*670b0*/  LDL.LU R157, [R1+0xd84] ;  /* 0x000d8400019d7983 */ /* 0x000ea80000300800 */
[----:B------:R-:W-:Y:S04]  /*670c0*/  STL [R1+0x6d88], R4 ;  /* 0x006d880401007387 */ /* 0x000fe80000100800 */
[----:B------:R-:W-:Y:S04]  /*670d0*/  STL [R1+0x6d84], R5 ;  /* 0x006d840501007387 */ /* 0x000fe80000100800 */
[----:B------:R-:W-:Y:S04]  /*670e0*/  STL [R1+0x6d80], R6 ;  /* 0x006d800601007387 */ /* 0x000fe80000100800 */
[----:B------:R-:W-:Y:S01]  /*670f0*/  STL [R1+0x6d7c], R7 ;  /* 0x006d7c0701007387 */ /* 0x000fe20000100800 */
[----:B------:R-:W-:-:S03]  /*67100*/  IMAD.MOV.U32 R176, RZ, RZ, R244 ;  /* 0x000000ffffb07224 */ /* 0x000fc600078e00f4 */
[----:B------:R-:W3:Y:S01]  /*67110*/  LDL.LU R184, [R1+0xd70] ;  /* 0x000d700001b87983 */ /* 0x000ee20000300800 */
[----:B------:R-:W-:-:S03]  /*67120*/  IMAD.MOV.U32 R177, RZ, RZ, R245 ;  /* 0x000000ffffb17224 */ /* 0x000fc600078e00f5 */
[----:B------:R-:W3:Y:S01]  /*67130*/  LDL.LU R185, [R1+0xd74] ;  /* 0x000d740001b97983 */ /* 0x000ee20000300800 */
[----:B------:R-:W-:-:S03]  /*67140*/  IMAD.MOV.U32 R178, RZ, RZ, R246 ;  /* 0x000000ffffb27224 */ /* 0x000fc600078e00f6 */
[----:B------:R-:W3:Y:S01]  /*67150*/  LDL.LU R186, [R1+0xd78] ;  /* 0x000d780001ba7983 */ /* 0x000ee20000300800 */
[----:B------:R-:W-:-:S03]  /*67160*/  MOV R179, R247 ;  /* 0x000000f700b37202 */ /* 0x000fc60000000f00 */
[----:B------:R-:W3:Y:S04]  /*67170*/  LDL.LU R187, [R1+0xd7c] ;  /* 0x000d7c0001bb7983 */ /* 0x000ee80000300800 */
[----:B------:R-:W4:Y:S04]  /*67180*/  LDL.LU R244, [R1+0x70a8] ;  /* 0x0070a80001f47983 */ /* 0x000f280000300800 */
[----:B------:R-:W4:Y:S04]  /*67190*/  LDL.LU R245, [R1+0x70a4] ;  /* 0x0070a40001f57983 */ /* 0x000f280000300800 */
[----:B------:R-:W4:Y:S04]  /*671a0*/  LDL.LU R246, [R1+0x70a0] ;  /* 0x0070a00001f67983 */ /* 0x000f280000300800 */
[----:B------:R-:W4:Y:S01]  /*671b0*/  LDL.LU R247, [R1+0x709c] ;  /* 0x00709c0001f77983 */ /* 0x000f220000300800 */
[----:B------:R-:W-:Y:S01]  /*671c0*/  IMAD.MOV.U32 R158, RZ, RZ, R225 ;  /* 0x000000ffff9e7224 */ /* 0x000fe200078e00e1 */
[----:B------:R-:W-:-:S02]  /*671d0*/  MOV R159, R224 ;  /* 0x000000e0009f7202 */ /* 0x000fc40000000f00 */
[C---:B------:R-:W-:Y:S01]  /*671e0*/  HMMA.1688.F32.TF32 R224, R192.reuse, R68, R240 ;  /* 0x00000044c0e0723c */ /* 0x040fe200000810f0 */
[----:B------:R-:W-:Y:S01]  /*671f0*/  IMAD.MOV.U32 R174, RZ, RZ, R229 ;  /* 0x000000ffffae7224 */ /* 0x000fe200078e00e5 */
[----:B------:R-:W-:Y:S01]  /*67200*/  MOV R175, R228 ;  /* 0x000000e400af7202 */ /* 0x000fe20000000f00 */
[----:B------:R-:W-:Y:S02]  /*67210*/  IMAD.MOV.U32 R172, RZ, RZ, R233 ;  /* 0x000000ffffac7224 */ /* 0x000fe400078e00e9 */
[----:B------:R-:W-:Y:S01]  /*67220*/  IMAD.MOV.U32 R173, RZ, RZ, R232 ;  /* 0x000000ffffad7224 */ /* 0x000fe200078e00e8 */
[----:B------:R-:W-:Y:S01]  /*67230*/  MOV R183, R200 ;  /* 0x000000c800b77202 */ /* 0x000fe20000000f00 */
[----:B------:R-:W-:Y:S01]  /*67240*/  IMAD.MOV.U32 R182, RZ, RZ, R201 ;  /* 0x000000ffffb67224 */ /* 0x000fe200078e00c9 */
[C---:B------:R-:W-:Y:S01]  /*67250*/  HMMA.1688.F32.TF32 R232, R192.reuse, R52, R176 ;  /* 0x00000034c0e8723c */ /* 0x040fe200000810b0 */
[----:B-1----:R-:W-:Y:S02]  /*67260*/  IMAD.MOV.U32 R8, RZ, RZ, R213 ;  /* 0x000000ffff087224 */ /* 0x002fe400078e00d5 */
[----:B------:R-:W-:Y:S01]  /*67270*/  IMAD.MOV.U32 R9, RZ, RZ, R164 ;  /* 0x000000ffff097224 */ /* 0x000fe200078e00a4 */
[----:B------:R-:W-:Y:S01]  /*67280*/  MOV R11, R208 ;  /* 0x000000d0000b7202 */ /* 0x000fe20000000f00 */
[----:B------:R-:W-:Y:S01]  /*67290*/  IMAD.MOV.U32 R10, RZ, RZ, R165 ;  /* 0x000000ffff0a7224 */ /* 0x000fe200078e00a5 */
[----:B------:R-:W-:Y:S01]  /*672a0*/  MOV R79, R188 ;  /* 0x000000bc004f7202 */ /* 0x000fe20000000f00 */
[----:B------:R-:W-:Y:S01]  /*672b0*/  IMAD.MOV.U32 R76, RZ, RZ, R209 ;  /* 0x000000ffff4c7224 */ /* 0x000fe200078e00d1 */
[----:B------:R-:W-:Y:S01]  /*672c0*/  HMMA.1688.F32.TF32 R200, R192, R48, R172 ;  /* 0x00000030c0c8723c */ /* 0x000fe200000810ac */
[----:B------:R-:W-:Y:S01]  /*672d0*/  IMAD.MOV.U32 R77, RZ, RZ, R212 ;  /* 0x000000ffff4d7224 */ /* 0x000fe200078e00d4 */
[----:B------:R-:W-:Y:S04]  /*672e0*/  LDS R240, [R2+UR12+0x4100] ;  /* 0x0041000c02f07984 */ /* 0x000fe80008000800 */
[----:B------:R-:W-:Y:S04]  /*672f0*/  STL [R1+0x6d98], R224 ;  /* 0x006d98e001007387 */ /* 0x000fe80000100800 */
[----:B------:R-:W-:Y:S04]  /*67300*/  STL [R1+0x6d94], R225 ;  /* 0x006d94e101007387 */ /* 0x000fe80000100800 */
[----:B------:R-:W-:Y:S04]  /*67310*/  STL [R1+0x6d90], R226 ;  /* 0x006d90e201007387 */ /* 0x000fe80000100800 */
[----:B------:R-:W-:Y:S01]  /*67320*/  STL [R1+0x6d8c], R227 ;  /* 0x006d8ce301007387 */ /* 0x000fe20000100800 */
[----:B------:R-:W-:-:S02]  /*67330*/  IMAD.MOV.U32 R78, RZ, RZ, R189 ;  /* 0x000000ffff4e7224 */ /* 0x000fc400078e00bd */
[----:B------:R-:W-:Y:S01]  /*67340*/  IMAD.MOV.U32 R198, RZ, RZ, R169 ;  /* 0x000000ffffc67224 */ /* 0x000fe200078e00a9 */
[----:B------:R-:W-:Y:S01]  /*67350*/  LDS R242, [R2+UR12+0x5100] ;  /* 0x0051000c02f27984 */ /* 0x000fe20008000800 */
[----:B------:R-:W-:Y:S02]  /*67360*/  IMAD.MOV.U32 R199, RZ, RZ, R168 ;  /* 0x000000ffffc77224 */ /* 0x000fe400078e00a8 */
[----:B------:R-:W-:Y:S01]  /*67370*/  IMAD.MOV.U32 R180, RZ, RZ, R205 ;  /* 0x000000ffffb47224 */ /* 0x000fe200078e00cd */
[----:B------:R-:W-:Y:S01]  /*67380*/  LDS R241, [R252+UR12+0x4100] ;  /* 0x0041000cfcf17984 */ /* 0x000fe20008000800 */
[----:B------:R-:W-:-:S03]  /*67390*/  IMAD.MOV.U32 R181, RZ, RZ, R204 ;  /* 0x000000ffffb57224 */ /* 0x000fc600078e00cc */
[----:B------:R-:W1:Y:S01]  /*673a0*/  LDS R243, [R252+UR12+0x5100] ;  /* 0x0051000cfcf37984 */ /* 0x000e620008000800 */
[C---:B--2---:R-:W-:Y:S08]  /*673b0*/  HMMA.1688.F32.TF32 R156, R192.reuse, R60, R156 ;  /* 0x0000003cc09c723c */ /* 0x044ff0000008109c */
[C---:B---3--:R-:W-:Y:S08]  /*673c0*/  HMMA.1688.F32.TF32 R228, R192.reuse, R56, R184 ;  /* 0x00000038c0e4723c */ /* 0x048ff000000810b8 */
[C---:B----4-:R-:W-:Y:S01]  /*673d0*/  HMMA.1688.F32.TF32 R152, R192.reuse, R64, R244 ;  /* 0x00000040c098723c */ /* 0x050fe200000810f4 */
[----:B------:R-:W-:Y:S01]  /*673e0*/  LOP3.LUT R99, R0, 0x20, RZ, 0x3c, !PT ;  /* 0x0000002000637812 */ /* 0x000fe200078e3cff */
[----:B------:R-:W-:Y:S04]  /*673f0*/  LDS R244, [R0+UR12+0x4180] ;  /* 0x0041800c00f47984 */ /* 0x000fe80008000800 */
[----:B------:R-:W-:Y:S02]  /*67400*/  LDS R246, [R0+UR12+0x5180] ;  /* 0x0051800c00f67984 */ /* 0x000fe40008000800 */
[----:B------:R-:W-:Y:S02]  /*67410*/  HMMA.1688.F32.TF32 R204, R192, R44, R180 ;  /* 0x0000002cc0cc723c */ /* 0x000fe400000810b4 */
[----:B------:R-:W-:Y:S04]  /*67420*/  LDS R245, [R99+UR12+0x4180] ;  /* 0x0041800c63f57984 */ /* 0x000fe80008000800 */
[----:B------:R-:W2:Y:S05]  /*67430*/  LDS R247, [R99+UR12+0x5180] ;  /* 0x0051800c63f77984 */ /* 0x000eaa0008000800 */
        /* <DEDUP_REMOVED lines=20> */
[----:B------:R-:W4:Y:S04]  /*67580*/  LDL.LU R213, [R1+0x7098] ;  /* 0x0070980001d57983 */ /* 0x000f280000300800 */
        /* <DEDUP_REMOVED lines=8> */
[----:B------:R-:W3:Y:S01]  /*67610*/  LDL.LU R168, [R1+0x7074] ;  /* 0x0070740001a87983 */ /* 0x000ee20000300800 */
[----:B--2---:R-:W-:-:S03]  /*67620*/  IMAD.MOV.U32 R236, RZ, RZ, R208 ;  /* 0x000000ffffec7224 */ /* 0x004fc600078e00d0 */
[----:B------:R-:W2:Y:S01]  /*67630*/  LDL.LU R208, [R1+0x7070] ;  /* 0x0070700001d07983 */ /* 0x000ea20000300800 */
[----:B------:R-:W-:Y:S01]  /*67640*/  MOV R237, R165 ;  /* 0x000000a500ed7202 */ /* 0x000fe20000000f00 */
[----:B------:R-:W-:Y:S02]  /*67650*/  IMAD.MOV.U32 R238, RZ, RZ, R164 ;  /* 0x000000ffffee7224 */ /* 0x000fe400078e00a4 */
[----:B------:R-:W2:Y:S01]  /*67660*/  LDL.LU R165, [R1+0x706c] ;  /* 0x00706c0001a57983 */ /* 0x000ea20000300800 */
[----:B----4-:R-:W-:Y:S01]  /*67670*/  IMAD.MOV.U32 R239, RZ, RZ, R213 ;  /* 0x000000ffffef7224 */ /* 0x010fe200078e00d5 */
[----:B---3--:R-:W-:Y:S01]  /*67680*/  MOV R191, R209 ;  /* 0x000000d100bf7202 */ /* 0x008fe20000000f00 */
[----:B------:R-:W-:Y:S01]  /*67690*/  IMAD.MOV.U32 R190, RZ, RZ, R212 ;  /* 0x000000ffffbe7224 */ /* 0x000fe200078e00d4 */
[----:B------:R-:W3:Y:S04]  /*676a0*/  LDL.LU R164, [R1+0x7068] ;  /* 0x0070680001a47983 */ /* 0x000ee80000300800 */
[----:B------:R-:W4:Y:S04]  /*676b0*/  LDL.LU R213, [R1+0x7064] ;  /* 0x0070640001d57983 */ /* 0x000f280000300800 */
[----:B------:R-:W4:Y:S04]  /*676c0*/  LDL.LU R212, [R1+0x7060] ;  /* 0x0070600001d47983 */ /* 0x000f280000300800 */
[----:B------:R-:W3:Y:S04]  /*676d0*/  LDL.LU R209, [R1+0x705c] ;  /* 0x00705c0001d17983 */ /* 0x000ee80000300800 */
[----:B------:R-:W3:Y:S04]  /*676e0*/  LDL.LU R172, [R1+0x5c0] ;  /* 0x0005c00001ac7983 */ /* 0x000ee80000300800 */
[----:B------:R-:W3:Y:S04]  /*676f0*/  LDL.LU R173, [R1+0x5c4] ;  /* 0x0005c40001ad7983 */ /* 0x000ee80000300800 */
[----:B------:R-:W3:Y:S04]  /*67700*/  LDL.LU R174, [R1+0x5c8] ;  /* 0x0005c80001ae7983 */ /* 0x000ee80000300800 */
[----:B------:R-:W3:Y:S01]  /*67710*/  LDL.LU R175, [R1+0x5cc] ;  /* 0x0005cc0001af7983 */ /* 0x000ee20000300800 */
[----:B--2---:R-:W-:-:S03]  /*67720*/  IMAD.MOV.U32 R166, RZ, RZ, R208 ;  /* 0x000000ffffa67224 */ /* 0x004fc600078e00d0 */
        /* <DEDUP_REMOVED lines=20> */
[----:B------:R-:W-:Y:S04]  /*67870*/  STL.64 [R1+0x7020], R206 ;  /* 0x007020ce01007387 */ /* 0x000fe80000100a00 */
[----:B------:R-:W-:Y:S04]  /*67880*/  STL.64 [R1+0x7018], R204 ;  /* 0x007018cc01007387 */ /* 0x000fe80000100a00 */
[----:B------:R-:W4:Y:S04]  /*67890*/  LDL.LU R248, [R1+0x1330] ;  /* 0x0013300001f87983 */ /* 0x000f280000300800 */
[----:B------:R-:W4:Y:S04]  /*678a0*/  LDL.LU R249, [R1+0x1334] ;  /* 0x0013340001f97983 */ /* 0x000f280000300800 */
[----:B------:R-:W4:Y:S04]  /*678b0*/  LDL.LU R250, [R1+0x1338] ;  /* 0x0013380001fa7983 */ /* 0x000f280000300800 */
[----:B------:R-:W4:Y:S01]  /*678c0*/  LDL.LU R251, [R1+0x133c] ;  /* 0x00133c0001fb7983 */ /* 0x000f220000300800 */
[----:B---3--:R-:W-:Y:S08]  /*678d0*/  HMMA.1688.F32.TF32 R172, R192, R40, R172 ;  /* 0x00000028c0ac723c */ /* 0x008ff000000810ac */
[C---:B-1----:R-:W-:Y:S08]  /*678e0*/  HMMA.1688.F32.TF32 R76, R240.reuse, R60, R76 ;  /* 0x0000003cf04c723c */ /* 0x042ff0000008104c */
[----:B------:R-:W-:Y:S03]  /*678f0*/  HMMA.1688.F32.TF32 R4, R240, R56, R8 ;  /* 0x00000038f004723c */ /* 0x000fe60000081008 */
[----:B------:R-:W-:Y:S04]  /*67900*/  STL.64 [R1+0x7030], R174 ;  /* 0x007030ae01007387 */ /* 0x000fe80000100a00 */
[----:B------:R-:W-:-:S12]  /*67910*/  STL.64 [R1+0x7028], R172 ;  /* 0x007028ac01007387 */ /* 0x000fd80000100a00 */
[----:B------:R-:W-:Y:S01]  /*67920*/  IMAD.MOV.U32 R154, RZ, RZ, R4 ;  /* 0x000000ffff9a7224 */ /* 0x000fe200078e0004 */
[----:B------:R-:W-:Y:S01]  /*67930*/  MOV R225, R6 ;  /* 0x0000000600e17202 */ /* 0x000fe20000000f00 */
[----:B------:R-:W-:Y:S02]  /*67940*/  IMAD.MOV.U32 R224, RZ, RZ, R5 ;  /* 0x000000ffffe07224 */ /* 0x000fe400078e0005 */
[----:B------:R-:W-:Y:S01]  /*67950*/  IMAD.MOV.U32 R226, RZ, RZ, R7 ;  /* 0x000000ffffe27224 */ /* 0x000fe200078e0007 */
[C---:B--2---:R-:W-:Y:S08]  /*67960*/  HMMA.1688.F32.TF32 R176, R192.reuse, R36, R176 ;  /* 0x00000024c0b0723c */ /* 0x044ff000000810b0 */
[----:B----4-:R-:W-:Y:S11]  /*67970*/  HMMA.1688.F32.TF32 R208, R192, R32, R208 ;  /* 0x00000020c0d0723c */ /* 0x010ff600000810d0 */
[----:B------:R-:W-:Y:S04]  /*67980*/  STL.64 [R1+0x7040], R178 ;  /* 0x007040b201007387 */ /* 0x000fe80000100a00 */
[----:B------:R-:W-:Y:S04]  /*67990*/  STL.64 [R1+0x7038], R176 ;  /* 0x007038b001007387 */ /* 0x000fe80000100a00 */
[----:B------:R-:W-:Y:S04]  /*679a0*/  STL.64 [R1+0x7050], R210 ;  /* 0x007050d201007387 */ /* 0x000fe80000100a00 */
[----:B------:R-:W-:Y:S04]  /*679b0*/  STL.64 [R1+0x7048], R208 ;  /* 0x007048d001007387 */ /* 0x000fe80000100a00 */
[----:B------:R1:W-:Y:S04]  /*679c0*/  STL.64 [R1+0x2d0], R76 ;  /* 0x0002d04c01007387 */ /* 0x0003e80000100a00 */
[----:B------:R2:W-:Y:S01]  /*679d0*/  STL.64 [R1+0x2d8], R78 ;  /* 0x0002d84e01007387 */ /* 0x0005e20000100a00 */
[----:B------:R-:W-:Y:S03]  /*679e0*/  HMMA.1688.F32.TF32 R4, R240, R52, R248 ;  /* 0x00000034f004723c */ /* 0x000fe600000810f8 */
        /* <DEDUP_REMOVED lines=8> */
[----:B-1----:R-:W3:Y:S04]  /*67a70*/  LDL.LU R76, [R1+0x8b0] ;  /* 0x0008b000014c7983 */ /* 0x002ee80000300800 */
[----:B------:R-:W3:Y:S04]  /*67a80*/  LDL.LU R77, [R1+0x8b4] ;  /* 0x0008b400014d7983 */ /* 0x000ee80000300800 */
[----:B--2---:R-:W3:Y:S04]  /*67a90*/  LDL.LU R78, [R1+0x8b8] ;  /* 0x0008b800014e7983 */ /* 0x004ee80000300800 */
        /* <DEDUP_REMOVED lines=52> */
[----:B------:R-:W-:Y:S01]  /*67de0*/  IMAD.MOV.U32 R153, RZ, RZ, R7 ;  /* 0x000000ffff997224 */ /* 0x000fe200078e0007 */
[----:B--2---:R-:W-:-:S15]  /*67df0*/  HMMA.1688.F32.TF32 R112, R240, R48, R120 ;  /* 0x00000030f070723c */ /* 0x004fde0000081078 */
[----:B------:R-:W-:-:S04]  /*67e00*/  NOP ;  /* 0x0000000000007918 */ /* 0x000fc80000000000 */
[----:B------:R-:W-:Y:S01]  /*67e10*/  IMAD.MOV.U32 R227, RZ, RZ, R112 ;  /* 0x000000ffffe37224 */ /* 0x000fe200078e0070 */
[----:B------:R-:W-:Y:S01]  /*67e20*/  MOV R5, R114 ;  /* 0x0000007200057202 */ /* 0x000fe20000000f00 */
[----:B------:R-:W-:Y:S02]  /*67e30*/  IMAD.MOV.U32 R4, RZ, RZ, R113 ;  /* 0x000000ffff047224 */ /* 0x000fe400078e0071 */
[----:B------:R-:W-:Y:S02]  /*67e40*/  IMAD.MOV.U32 R6, RZ, RZ, R115 ;  /* 0x000000ffff067224 */ /* 0x000fe400078e0073 */
[----:B---3--:R-:W-:-:S15]  /*67e50*/  HMMA.1688.F32.TF32 R112, R240, R44, R220 ;  /* 0x0000002cf070723c */ /* 0x008fde00000810dc */
[----:B------:R-:W-:-:S04]  /*67e60*/  NOP ;  /* 0x0000000000007918 */ /* 0x000fc80000000000 */
[----:B------:R-:W-:Y:S01]  /*67e70*/  IMAD.MOV.U32 R228, RZ, RZ, R112 ;  /* 0x000000ffffe47224 */ /* 0x000fe200078e0070 */
[----:B------:R-:W-:Y:S01]  /*67e80*/  MOV R230, R114 ;  /* 0x0000007200e67202 */ /* 0x000fe20000000f00 */
[----:B------:R-:W-:Y:S02]  /*67e90*/  IMAD.MOV.U32 R229, RZ, RZ, R113 ;  /* 0x000000ffffe57224 */ /* 0x000fe400078e0071 */
        /* <DEDUP_REMOVED lines=8> */
[C---:B------:R-:W-:Y:S11]  /*67f20*/  HMMA.1688.F32.TF32 R108, R240.reuse, R32, R108 ;  /* 0x00000020f06c723c */ /* 0x040ff6000008106c */
[----:B------:R-:W-:Y:S01]  /*67f30*/  IMAD.MOV.U32 R200, RZ, RZ, R112 ;  /* 0x000000ffffc87224 */ /* 0x000fe200078e0070 */
[----:B------:R-:W-:Y:S01]  /*67f40*/  MOV R202, R114 ;  /* 0x0000007200ca7202 */ /* 0x000fe20000000f00 */
[----:B------:R-:W-:Y:S01]  /*67f50*/  HMMA.1688.F32.TF32 R116, R240, R28, R216 ;  /* 0x0000001cf074723c */ /* 0x000fe200000810d8 */
[----:B------:R-:W-:-:S02]  /*67f60*/  IMAD.MOV.U32 R201, RZ, RZ, R113 ;  /* 0x000000ffffc97224 */ /* 0x000fc400078e0071 */
[----:B------:R-:W-:-:S03]  /*67f70*/  IMAD.MOV.U32 R203, RZ, RZ, R115 ;  /* 0x000000ffffcb7224 */ /* 0x000fc600078e0073 */
[----:B------:R-:W-:Y:S01]  /*67f80*/  IMAD.MOV.U32 R7, RZ, RZ, R108 ;  /* 0x000000ffff077224 */ /* 0x000fe200078e006c */
[----:B------:R-:W-:Y:S01]  /*67f90*/  MOV R159, R110 ;  /* 0x0000006e009f7202 */ /* 0x000fe20000000f00 */
[----:B------:R-:W-:Y:S02]  /*67fa0*/  IMAD.MOV.U32 R155, RZ, RZ, R109 ;  /* 0x000000ffff9b7224 */ /* 0x000fe400078e006d */
[----:B------:R-:W-:Y:S02]  /*67fb0*/  IMAD.MOV.U32 R231, RZ, RZ, R111 ;  /* 0x000000ffffe77224 */ /* 0x000fe400078e006f */
[C---:B------:R-:W-:Y:S08]  /*67fc0*/  HMMA.1688.F32.TF32 R108, R240.reuse, R20, R100 ;  /* 0x00000014f06c723c */ /* 0x040ff00000081064 */
[C---:B------:R-:W-:Y:S08]  /*67fd0*/  HMMA.1688.F32.TF32 R112, R240.reuse, R12, R104 ;  /* 0x0000000cf070723c */ /* 0x040ff00000081068 */
[C---:B------:R-:W-:Y:S08]  /*67fe0*/  HMMA.1688.F32.TF32 R104, R240.reuse, R24, R92 ;  /* 0x00000018f068723c */ /* 0x040ff0000008105c */
[----:B------:R-:W-:Y:S08]  /*67ff0*/  HMMA.1688.F32.TF32 R100, R240, R16, R88 ;  /* 0x00000010f064723c */ /* 0x000ff00000081058 */
        /* <DEDUP_REMOVED lines=118> */
[C---:B------:R-:W-:Y:S08]  /*68760*/  HMMA.1688.F32.TF32 R164, R192.reuse, R12, R164 ;  /* 0x0000000cc0a4723c */ /* 0x040ff000000810a4 */
[C---:B------:R-:W-:Y:S08]  /*68770*/  HMMA.1688.F32.TF32 R168, R192.reuse, R20, R168 ;  /* 0x00000014c0a8723c */ /* 0x040ff000000810a8 */
[C---:B------:R-:W-:Y:S08]  /*68780*/  HMMA.1688.F32.TF32 R188, R192.reuse, R24, R188 ;  /* 0x00000018c0bc723c */ /* 0x040ff000000810bc */
[----:B------:R-:W-:Y:S01]  /*68790*/  HMMA.1688.F32.TF32 R192, R192, R16, R236 ;  /* 0x00000010c0c0723c */ /* 0x000fe200000810ec */
[----:B------:R-:W-:Y:S04]  /*687a0*/  LDS R236, [R2+UR12+0x4180] ;  /* 0x0041800c02ec7984 */ /* 0x000fe80008000800 */
[----:B------:R-:W-:Y:S04]  /*687b0*/  LDS R238, [R2+UR12+0x5180] ;  /* 0x0051800c02ee7984 */ /* 0x000fe80008000800 */
[----:B------:R-:W-:Y:S04]  /*687c0*/  LDS R237, [R252+UR12+0x4180] ;  /* 0x0041800cfced7984 */ /* 0x000fe80008000800 */
[----:B------:R-:W1:Y:S01]  /*687d0*/  LDS R239, [R252+UR12+0x5180] ;  /* 0x0051800cfcef7984 */ /* 0x000e620008000800 */
[C---:B--2---:R-:W-:Y:S08]  /*687e0*/  HMMA.1688.F32.TF32 R124, R244.reuse, R48, R124 ;  /* 0x00000030f47c723c */ /* 0x044ff0000008107c */
[C---:B---3--:R-:W-:Y:S08]  /*687f0*/  HMMA.1688.F32.TF32 R128, R244.reuse, R52, R128 ;  /* 0x00000034f480723c */ /* 0x048ff00000081080 */
[C---:B------:R-:W-:Y:S11]  /*68800*/  HMMA.1688.F32.TF32 R144, R244.reuse, R44, R144 ;  /* 0x0000002cf490723c */ /* 0x040ff60000081090 */
[----:B------:R-:W-:Y:S04]  /*68810*/  STL.64 [R1+0x660], R128 ;  /* 0x0006608001007387 */ /* 0x000fe80000100a00 */
[----:B------:R2:W-:Y:S04]  /*68820*/  STL.64 [R1+0x668], R130 ;  /* 0x0006688201007387 */ /* 0x0005e80000100a00 */
[----:B------:R-:W-:Y:S04]  /*68830*/  STL.64 [R1+0x670], R124 ;  /* 0x0006707c01007387 */ /* 0x000fe80000100a00 */
[----:B------:R3:W-:Y:S01]  /*68840*/  STL.64 [R1+0x678], R126 ;  /* 0x0006787e01007387 */ /* 0x0007e20000100a00 */
[C---:B--2---:R-:W-:Y:S08]  /*68850*/  HMMA.1688.F32.TF32 R128, R244.reuse, R40, R140 ;  /* 0x00000028f480723c */ /* 0x044ff0000008108c */
[C---:B---3--:R-:W-:Y:S08]  /*68860*/  HMMA.1688.F32.TF32 R124, R244.reuse, R36, R116 ;  /* 0x00000024f47c723c */ /* 0x048ff00000081074 */
[C---:B------:R-:W-:Y:S08]  /*68870*/  HMMA.1688.F32.TF32 R116, R244.reuse, R32, R112 ;  /* 0x00000020f474723c */ /* 0x040ff00000081070 */
[C---:B------:R-:W-:Y:S01]  /*68880*/  HMMA.1688.F32.TF32 R112, R244.reuse, R28, R132 ;  /* 0x0000001cf470723c */ /* 0x040fe20000081084 */
        /* <DEDUP_REMOVED lines=11> */
[C---:B---3--:R-:W-:Y:S08]  /*68940*/  HMMA.1688.F32.TF32 R116, R244.reuse, R20, R120 ;  /* 0x00000014f474723c */ /* 0x048ff00000081078 */
[C---:B--2---:R-:W-:Y:S03]  /*68950*/  HMMA.1688.F32.TF32 R112, R244.reuse, R24, R220 ;  /* 0x00000018f470723c */ /* 0x044fe600000810dc */
[----:B------:R-:W-:Y:S04]  /*68960*/  STL.64 [R1+0x6e0], R124 ;  /* 0x0006e07c01007387 */ /* 0x000fe80000100a00 */
[----:B------:R-:W-:Y:S01]  /*68970*/  STL.64 [R1+0x6e8], R126 ;  /* 0x0006e87e01007387 */ /* 0x000fe20000100a00 */
[----:B------:R-:W-:Y:S03]  /*68980*/  HMMA.1688.F32.TF32 R120, R244, R16, R148 ;  /* 0x00000010f478723c */ /* 0x000fe60000081094 */
[----:B------:R-:W-:Y:S04]  /*68990*/  STL.64 [R1+0x6d0], R116 ;  /* 0x0006d07401007387 */ /* 0x000fe80000100a00 */
[----:B------:R2:W-:Y:S01]  /*689a0*/  STL.64 [R1+0x6d8], R118 ;  /* 0x0006d87601007387 */ /* 0x0005e20000100a00 */
[C---:B-1----:R-:W-:Y:S03]  /*689b0*/  HMMA.1688.F32.TF32 R104, R236.reuse, R60, R104 ;  /* 0x0000003cec68723c */ /* 0x042fe60000081068 */
[----:B------:R-:W-:Y:S04]  /*689c0*/  LDS R244, [R2+UR12+0x4200] ;  /* 0x0042000c02f47984 */ /* 0x000fe80008000800 */
[----:B------:R-:W-:Y:S01]  /*689d0*/  STL.64 [R1+0x6c0], R112 ;  /* 0x0006c07001007387 */ /* 0x000fe20000100a00 */
[C---:B--2---:R-:W-:Y:S03]  /*689e0*/  HMMA.1688.F32.TF32 R116, R236.reuse, R72, R136 ;  /* 0x00000048ec74723c */ /* 0x044fe60000081088 */
[----:B------:R1:W-:Y:S04]  /*689f0*/  STL.64 [R1+0x6c8], R114 ;  /* 0x0006c87201007387 */ /* 0x0003e80000100a00 */
[----:B------:R-:W-:Y:S01]  /*68a00*/  LDS R246, [R2+UR12+0x5200] ;  /* 0x0052000c02f67984 */ /* 0x000fe20008000800 */
[C---:B------:R-:W-:Y:S03]  /*68a10*/  HMMA.1688.F32.TF32 R100, R236.reuse, R56, R100 ;  /* 0x00000038ec64723c */ /* 0x040fe60000081064 */
[----:B------:R-:W-:Y:S04]  /*68a20*/  LDS R245, [R252+UR12+0x4200] ;  /* 0x0042000cfcf57984 */ /* 0x000fe80008000800 */
[----:B------:R-:W-:Y:S01]  /*68a30*/  LDS R247, [R252+UR12+0x5200] ;  /* 0x0052000cfcf77984 */ /* 0x000fe20008000800 */
[C---:B-1----:R-:W-:Y:S08]  /*68a40*/  HMMA.1688.F32.TF32 R112, R236.reuse, R68, R108 ;  /* 0x00000044ec70723c */ /* 0x042ff0000008106c */
        /* <DEDUP_REMOVED lines=10> */
[C---:B----4-:R-:W-:Y:S01]  /*68af0*/  HMMA.1688.F32.TF32 R76, R236.reuse, R36, R76 ;  /* 0x00000024ec4c723c */ /* 0x050fe2000008104c */
        /* <DEDUP_REMOVED lines=18> */
[----:B------:R-:W3:Y:S05]  /*68c20*/  LDL.LU R8, [R1+0xa00] ;  /* 0x000a000001087983 */ /* 0x000eea0000300800 */
[----:B--2---:R-:W-:Y:S11]  /*68c30*/  HMMA.1688.F32.TF32 R76, R236, R28, R248 ;  /* 0x0000001cec4c723c */ /* 0x004ff600000810f8 */
[----:B------:R-:W-:Y:S04]  /*68c40*/  STL.64 [R1+0x750], R80 ;  /* 0x0007505001007387 */ /* 0x000fe80000100a00 */
[----:B------:R-:W-:Y:S04]  /*68c50*/  STL.64 [R1+0x758], R82 ;  /* 0x0007585201007387 */ /* 0x000fe80000100a00 */
[----:B------:R1:W-:Y:S04]  /*68c60*/  STL.64 [R1+0x740], R76 ;  /* 0x0007404c01007387 */ /* 0x0003e80000100a00 */
[----:B------:R2:W-:Y:S04]  /*68c70*/  STL.64 [R1+0x748], R78 ;  /* 0x0007484e01007387 */ /* 0x0005e80000100a00 */
[----:B------:R-:W3:Y:S04]  /*68c80*/  LDL.LU R9, [R1+0xa04] ;  /* 0x000a040001097983 */ /* 0x000ee80000300800 */
[----:B------:R-:W3:Y:S04]  /*68c90*/  LDL.LU R10, [R1+0xa08] ;  /* 0x000a0800010a7983 */ /* 0x000ee80000300800 */
[----:B------:R-:W3:Y:S04]  /*68ca0*/  LDL.LU R11, [R1+0xa0c] ;  /* 0x000a0c00010b7983 */ /* 0x000ee80000300800 */
[----:B-1----:R-:W4:Y:S04]  /*68cb0*/  LDL.LU R76, [R1+0xa10] ;  /* 0x000a1000014c7983 */ /* 0x002f280000300800 */
[----:B------:R-:W4:Y:S04]  /*68cc0*/  LDL.LU R77, [R1+0xa14] ;  /* 0x000a1400014d7983 */ /* 0x000f280000300800 */
[----:B--2---:R-:W4:Y:S04]  /*68cd0*/  LDL.LU R78, [R1+0xa18] ;  /* 0x000a1800014e7983 */ /* 0x004f280000300800 */
        /* <DEDUP_REMOVED lines=103> */
[----:B------:R-:W-:Y:S01]  /*69350*/  HMMA.1688.F32.TF32 R196, R240, R64, R196 ;  /* 0x00000040f0c4723c */ /* 0x000fe200000810c4 */
[----:B------:R-:W-:Y:S04]  /*69360*/  LDS R240, [R0+UR12+0x4200] ;  /* 0x0042000c00f07984 */ /* 0x000fe80008000800 */
[----:B------:R-:W-:Y:S04]  /*69370*/  LDS R242, [R0+UR12+0x5200] ;  /* 0x0052000c00f27984 */ /* 0x000fe80008000800 */
[----:B------:R-:W-:Y:S04]  /*69380*/  LDS R241, [R99+UR12+0x4200] ;  /* 0x0042000c63f17984 */ /* 0x000fe80008000800 */
[----:B------:R-:W2:Y:S02]  /*69390*/  LDS R243, [R99+UR12+0x5200] ;  /* 0x0052000c63f37984 */ /* 0x000ea40008000800 */
[C---:B--2---:R-:W-:Y:S08]  /*693a0*/  HMMA.1688.F32.TF32 R112, R240.reuse, R52, R112 ;  /* 0x00000034f070723c */ /* 0x044ff00000081070 */
[----:B---3--:R-:W-:Y:S08]  /*693b0*/  HMMA.1688.F32.TF32 R116, R240, R56, R116 ;  /* 0x00000038f074723c */ /* 0x008ff00000081074 */
[----:B----4-:R-:W-:-:S15]  /*693c0*/  HMMA.1688.F32.TF32 R208, R236, R12, R208 ;  /* 0x0000000cecd0723c */ /* 0x010fde00000810d0 */
[----:B------:R-:W-:-:S04]  /*693d0*/  NOP ;  /* 0x0000000000007918 */ /* 0x000fc80000000000 */
[----:B------:R-:W-:Y:S04]  /*693e0*/  STL.64 [R1+0x730], R208 ;  /* 0x000730d001007387 */ /* 0x000fe80000100a00 */
[----:B------:R1:W-:Y:S02]  /*693f0*/  STL.64 [R1+0x738], R210 ;  /* 0x000738d201007387 */ /* 0x0003e40000100a00 */
[C---:B-1----:R-:W-:Y:S08]  /*69400*/  HMMA.1688.F32.TF32 R208, R236.reuse, R20, R176 ;  /* 0x00000014ecd0723c */ /* 0x042ff000000810b0 */
[C---:B------:R-:W-:Y:S08]  /*69410*/  HMMA.1688.F32.TF32 R176, R236.reuse, R24, R172 ;  /* 0x00000018ecb0723c */ /* 0x040ff000000810ac */
[----:B------:R-:W-:Y:S01]  /*69420*/  HMMA.1688.F32.TF32 R172, R236, R16, R204 ;  /* 0x00000010ecac723c */ /* 0x000fe200000810cc */
[----:B------:R-:W-:Y:S04]  /*69430*/  LDS R236, [R0+UR12+0x4280] ;  /* 0x0042800c00ec7984 */ /* 0x000fe80008000800 */
[----:B------:R-:W-:Y:S04]  /*69440*/  STL.64 [R1+0x720], R208 ;  /* 0x000720d001007387 */ /* 0x000fe80000100a00 */
[----:B------:R-:W-:Y:S04]  /*69450*/  STL.64 [R1+0x728], R210 ;  /* 0x000728d201007387 */ /* 0x000fe80000100a00 */
[----:B------:R-:W-:Y:S04]  /*69460*/  STL.64 [R1+0x710], R176 ;  /* 0x000710b001007387 */ /* 0x000fe80000100a00 */
[----:B------:R1:W-:Y:S04]  /*69470*/  STL.64 [R1+0x718], R178 ;  /* 0x000718b201007387 */ /* 0x0003e80000100a00 */
[----:B------:R-:W-:Y:S04]  /*69480*/  STL.64 [R1+0x6b0], R172 ;  /* 0x0006b0ac01007387 */ /* 0x000fe80000100a00 */
[----:B------:R2:W-:Y:S01]  /*69490*/  STL.64 [R1+0x6b8], R174 ;  /* 0x0006b8ae01007387 */ /* 0x0005e20000100a00 */
[C---:B-1----:R-:W-:Y:S03]  /*694a0*/  HMMA.1688.F32.TF32 R176, R240.reuse, R72, R128 ;  /* 0x00000048f0b0723c */ /* 0x042fe60000081080 */
[----:B------:R-:W-:Y:S04]  /*694b0*/  LDS R238, [R0+UR12+0x5280] ;  /* 0x0052800c00ee7984 */ /* 0x000fe80008000800 */
[----:B------:R-:W-:Y:S01]  /*694c0*/  LDS R237, [R99+UR12+0x4280] ;  /* 0x0042800c63ed7984 */ /* 0x000fe20008000800 */
[C---:B--2---:R-:W-:Y:S03]  /*694d0*/  HMMA.1688.F32.TF32 R172, R240.reuse, R68, R124 ;  /* 0x00000044f0ac723c */ /* 0x044fe6000008107c */
[----:B------:R-:W1:Y:S05]  /*694e0*/  LDS R239, [R99+UR12+0x5280] ;  /* 0x0052800c63ef7984 */ /* 0x000e6a0008000800 */
[C---:B------:R-:W-:Y:S08]  /*694f0*/  HMMA.1688.F32.TF32 R128, R240.reuse, R64, R144 ;  /* 0x00000040f080723c */ /* 0x040ff00000081090 */
        /* <DEDUP_REMOVED lines=18> */
[C---:B------:R-:W-:Y:S03]  /*69620*/  HMMA.1688.F32.TF32 R120, R240.reuse, R36, R220 ;  /* 0x00000024f078723c */ /* 0x040fe600000810dc */
[----:B------:R-:W-:Y:S04]  /*69630*/  STL.64 [R1+0x870], R116 ;  /* 0x0008707401007387 */ /* 0x000fe80000100a00 */
[----:B------:R2:W-:Y:S04]  /*69640*/  STL.64 [R1+0x878], R118 ;  /* 0x0008787601007387 */ /* 0x0005e80000100a00 */
[----:B------:R-:W-:Y:S01]  /*69650*/  STL.64 [R1+0x880], R112 ;  /* 0x0008807001007387 */ /* 0x000fe20000100a00 */
[C---:B------:R-:W-:Y:S03]  /*69660*/  HMMA.1688.F32.TF32 R108, R240.reuse, R12, R108 ;  /* 0x0000000cf06c723c */ /* 0x040fe6000008106c */
[----:B------:R3:W-:Y:S05]  /*69670*/  STL.64 [R1+0x888], R114 ;  /* 0x0008887201007387 */ /* 0x0007ea0000100a00 */
[C---:B--2---:R-:W-:Y:S08]  /*69680*/  HMMA.1688.F32.TF32 R116, R240.reuse, R32, R148 ;  /* 0x00000020f074723c */ /* 0x044ff00000081094 */
[C---:B---3--:R-:W-:Y:S01]  /*69690*/  HMMA.1688.F32.TF32 R112, R240.reuse, R28, R136 ;  /* 0x0000001cf070723c */ /* 0x048fe20000081088 */
[----:B------:R-:W-:Y:S04]  /*696a0*/  STL.64 [R1+0x890], R120 ;  /* 0x0008907801007387 */ /* 0x000fe80000100a00 */
[----:B------:R-:W-:Y:S06]  /*696b0*/  STL.64 [R1+0x898], R122 ;  /* 0x0008987a01007387 */ /* 0x000fec0000100a00 */
        /* <DEDUP_REMOVED lines=8> */
[----:B--2---:R-:W-:Y:S01]  /*69740*/  HMMA.1688.F32.TF32 R108, R240, R16, R100 ;  /* 0x00000010f06c723c */ /* 0x004fe20000081064 */
[----:B------:R-:W-:Y:S04]  /*69750*/  LDS R240, [R0+UR12+0x4300] ;  /* 0x0043000c00f07984 */ /* 0x000fe80008000800 */
[----:B------:R-:W-:Y:S03]  /*69760*/  STL.64 [R1+0xc20], R116 ;  /* 0x000c207401007387 */ /* 0x000fe60000100a00 */
[C---:B------:R-:W-:Y:S01]  /*69770*/  HMMA.1688.F32.TF32 R104, R244.reuse, R72, R92 ;  /* 0x00000048f468723c */ /* 0x040fe2000008105c */
[----:B------:R-:W-:Y:S04]  /*69780*/  LDS R242, [R0+UR12+0x5300] ;  /* 0x0053000c00f27984 */ /* 0x000fe80008000800 */
[----:B------:R-:W-:Y:S03]  /*69790*/  LDS R241, [R99+UR12+0x4300] ;  /* 0x0043000c63f17984 */ /* 0x000fe60008000800 */
[C---:B------:R-:W-:Y:S01]  /*697a0*/  HMMA.1688.F32.TF32 R100, R244.reuse, R68, R88 ;  /* 0x00000044f464723c */ /* 0x040fe20000081058 */
[----:B------:R-:W-:Y:S07]  /*697b0*/  LDS R243, [R99+UR12+0x5300] ;  /* 0x0053000c63f37984 */ /* 0x000fee0008000800 */
[C---:B------:R-:W-:Y:S08]  /*697c0*/  HMMA.1688.F32.TF32 R92, R244.reuse, R64, R84 ;  /* 0x00000040f45c723c */ /* 0x040ff00000081054 */
        /* <DEDUP_REMOVED lines=22> */
[----:B------:R3:W-:Y:S04]  /*69930*/  STL.64 [R1+0xcf0], R76 ;  /* 0x000cf04c01007387 */ /* 0x0007e80000100a00 */
[----:B------:R4:W-:Y:S04]  /*69940*/  STL.64 [R1+0xcf8], R78 ;  /* 0x000cf84e01007387 */ /* 0x0009e80000100a00 */
        /* <DEDUP_REMOVED lines=11> */
[----:B------:R-:W1:Y:S04]  /*69a00*/  LDL.LU R92, [R1+0x8e0] ;  /* 0x0008e000015c7983 */ /* 0x000e680000300800 */
[----:B------:R-:W1:Y:S04]  /*69a10*/  LDL.LU R93, [R1+0x8e4] ;  /* 0x0008e400015d7983 */ /* 0x000e680000300800 */
[----:B------:R-:W1:Y:S04]  /*69a20*/  LDL.LU R94, [R1+0x8e8] ;  /* 0x0008e800015e7983 */ /* 0x000e680000300800 */
[----:B------:R-:W1:Y:S04]  /*69a30*/  LDL.LU R95, [R1+0x8ec] ;  /* 0x0008ec00015f7983 */ /* 0x000e680000300800 */
        /* <DEDUP_REMOVED lines=76> */
[C---:B-1----:R-:W-:Y:S08]  /*69f00*/  HMMA.1688.F32.TF32 R92, R236.reuse, R44, R92 ;  /* 0x0000002cec5c723c */ /* 0x042ff0000008105c */
[C---:B--2---:R-:W-:Y:S08]  /*69f10*/  HMMA.1688.F32.TF32 R100, R236.reuse, R48, R100 ;  /* 0x00000030ec64723c */ /* 0x044ff00000081064 */
[----:B----4-:R-:W-:Y:S08]  /*69f20*/  HMMA.1688.F32.TF32 R88, R236, R40, R88 ;  /* 0x00000028ec58723c */ /* 0x010ff00000081058 */
[C---:B---3--:R-:W-:Y:S08]  /*69f30*/  HMMA.1688.F32.TF32 R112, R244.reuse, R12, R112 ;  /* 0x0000000cf470723c */ /* 0x048ff00000081070 */
[C---:B------:R-:W-:Y:S08]  /*69f40*/  HMMA.1688.F32.TF32 R116, R244.reuse, R28, R116 ;  /* 0x0000001cf474723c */ /* 0x040ff00000081074 */
        /* <DEDUP_REMOVED lines=18> */
[----:B-1----:R-:W-:Y:S01]  /*6a070*/  HMMA.1688.F32.TF32 R112, R244, R16, R120 ;  /* 0x00000010f470723c */ /* 0x002fe20000081078 */
[----:B------:R-:W-:Y:S04]  /*6a080*/  LDS R244, [R2+UR12+0x4280] ;  /* 0x0042800c02f47984 */ /* 0x000fe80008000800 */
[----:B------:R-:W-:Y:S03]  /*6a090*/  STL.64 [R1+0xae0], R124 ;  /* 0x000ae07c01007387 */ /* 0x000fe60000100a00 */
[C---:B------:R-:W-:Y:S01]  /*6a0a0*/  HMMA.1688.F32.TF32 R120, R236.reuse, R72, R220 ;  /* 0x00000048ec78723c */ /* 0x040fe200000810dc */
        /* <DEDUP_REMOVED lines=9> */
[----:B------:R-:W-:Y:S04]  /*6a140*/  STL.64 [R1+0xa80], R120 ;  /* 0x000a807801007387 */ /* 0x000fe80000100a00 */
[----:B------:R-:W-:Y:S01]  /*6a150*/  STL.64 [R1+0xa88], R122 ;  /* 0x000a887a01007387 */ /* 0x000fe20000100a00 */
[C---:B------:R-:W-:Y:S03]  /*6a160*/  HMMA.1688.F32.TF32 R104, R236.reuse, R52, R104 ;  /* 0x00000034ec68723c */ /* 0x040fe60000081068 */
[----:B------:R-:W1:Y:S04]  /*6a170*/  LDS R247, [R252+UR12+0x5280] ;  /* 0x0052800cfcf77984 */ /* 0x000e680008000800 */
[----:B------:R-:W-:Y:S04]  /*6a180*/  STL.64 [R1+0xa40], R116 ;  /* 0x000a407401007387 */ /* 0x000fe80000100a00 */
[----:B------:R-:W-:Y:S04]  /*6a190*/  STL.64 [R1+0xa48], R118 ;  /* 0x000a487601007387 */ /* 0x000fe80000100a00 */
[----:B------:R-:W-:Y:S04]  /*6a1a0*/  STL.64 [R1+0xa10], R112 ;  /* 0x000a107001007387 */ /* 0x000fe80000100a00 */
[----:B------:R2:W-:Y:S02]  /*6a1b0*/  STL.64 [R1+0xa18], R114 ;  /* 0x000a187201007387 */ /* 0x0005e40000100a00 */
[C---:B--2---:R-:W-:Y:S08]  /*6a1c0*/  HMMA.1688.F32.TF32 R112, R236.reuse, R60, R108 ;  /* 0x0000003cec70723c */ /* 0x044ff0000008106c */
        /* <DEDUP_REMOVED lines=12> */
[----:B------:R2:W-:Y:S01]  /*6a290*/  STL.64 [R1+0x958], R90 ;  /* 0x0009585a01007387 */ /* 0x0005e20000100a00 */
[C---:B------:R-:W-:Y:S08]  /*6a2a0*/  HMMA.1688.F32.TF32 R76, R236.reuse, R28, R76 ;  /* 0x0000001cec4c723c */ /* 0x040ff0000008104c */
[C---:B--2---:R-:W-:Y:S08]  /*6a2b0*/  HMMA.1688.F32.TF32 R88, R236.reuse, R36, R84 ;  /* 0x00000024ec58723c */ /* 0x044ff00000081054 */
[C---:B------:R-:W-:Y:S08]  /*6a2c0*/  HMMA.1688.F32.TF32 R84, R236.reuse, R32, R80 ;  /* 0x00000020ec54723c */ /* 0x040ff00000081050 */
[C---:B------:R-:W-:Y:S08]  /*6a2d0*/  HMMA.1688.F32.TF32 R80, R236.reuse, R12, R8 ;  /* 0x0000000cec50723c */ /* 0x040ff00000081008 */
[----:B------:R-:W-:Y:S01]  /*6a2e0*/  HMMA.1688.F32.TF32 R8, R236, R20, R248 ;  /* 0x00000014ec08723c */ /* 0x000fe200000810f8 */
[----:B------:R-:W-:Y:S04]  /*6a2f0*/  STL.64 [R1+0x940], R88 ;  /* 0x0009405801007387 */ /* 0x000fe80000100a00 */
[----:B------:R-:W-:Y:S04]  /*6a300*/  STL.64 [R1+0x948], R90 ;  /* 0x0009485a01007387 */ /* 0x000fe80000100a00 */
[----:B------:R-:W-:Y:S04]  /*6a310*/  STL.64 [R1+0x930], R84 ;  /* 0x0009305401007387 */ /* 0x000fe80000100a00 */
[----:B------:R-:W-:Y:S04]  /*6a320*/  STL.64 [R1+0x938], R86 ;  /* 0x0009385601007387 */ /* 0x000fe80000100a00 */
[----:B------:R2:W-:Y:S04]  /*6a330*/  STL.64 [R1+0x920], R76 ;  /* 0x0009204c01007387 */ /* 0x0005e80000100a00 */
[----:B------:R3:W-:Y:S04]  /*6a340*/  STL.64 [R1+0x928], R78 ;  /* 0x0009284e01007387 */ /* 0x0007e80000100a00 */
[----:B--2---:R-:W2:Y:S04]  /*6a350*/  LDL.LU R76, [R1+0x4a0] ;  /* 0x0004a000014c7983 */ /* 0x004ea80000300800 */
[----:B------:R4:W-:Y:S04]  /*6a360*/  STL.64 [R1+0x910], R80 ;  /* 0x0009105001007387 */ /* 0x0009e80000100a00 */
[----:B------:R1:W-:Y:S04]  /*6a370*/  STL.64 [R1+0x918], R82 ;  /* 0x0009185201007387 */ /* 0x0003e80000100a00 */
[----:B------:R1:W-:Y:S04]  /*6a380*/  STL.64 [R1+0x900], R8 ;  /* 0x0009000801007387 */ /* 0x0003e80000100a00 */
[----:B------:R1:W-:Y:S04]  /*6a390*/  STL.64 [R1+0x908], R10 ;  /* 0x0009080a01007387 */ /* 0x0003e80000100a00 */
[----:B------:R-:W2:Y:S04]  /*6a3a0*/  LDL.LU R77, [R1+0x4a4] ;  /* 0x0004a400014d7983 */ /* 0x000ea80000300800 */
[----:B---3--:R-:W2:Y:S04]  /*6a3b0*/  LDL.LU R78, [R1+0x4a8] ;  /* 0x0004a800014e7983 */ /* 0x008ea80000300800 */
[----:B------:R-:W2:Y:S04]  /*6a3c0*/  LDL.LU R79, [R1+0x4ac] ;  /* 0x0004ac00014f7983 */ /* 0x000ea80000300800 */
[----:B----4-:R-:W3:Y:S04]  /*6a3d0*/  LDL.LU R80, [R1+0x4b0] ;  /* 0x0004b00001507983 */ /* 0x010ee80000300800 */
[----:B------:R-:W3:Y:S04]  /*6a3e0*/  LDL.LU R81, [R1+0x4b4] ;  /* 0x0004b40001517983 */ /* 0x000ee80000300800 */
[----:B-1----:R-:W3:Y:S04]  /*6a3f0*/  LDL.LU R82, [R1+0x4b8] ;  /* 0x0004b80001527983 */ /* 0x002ee80000300800 */
        /* <DEDUP_REMOVED lines=103> */
[----:B----4-:R-:W-:Y:S08]  /*6aa70*/  HMMA.1688.F32.TF32 R248, R244, R64, R248 ;  /* 0x00000040f4f8723c */ /* 0x010ff000000810f8 */
[C---:B------:R-:W-:Y:S08]  /*6aa80*/  HMMA.1688.F32.TF32 R208, R236.reuse, R24, R208 ;  /* 0x00000018ecd0723c */ /* 0x040ff000000810d0 */
[----:B------:R-:W-:Y:S08]  /*6aa90*/  HMMA.1688.F32.TF32 R236, R236, R16, R176 ;  /* 0x00000010ecec723c */ /* 0x000ff000000810b0 */
[C---:B------:R-:W-:Y:S03]  /*6aaa0*/  HMMA.1688.F32.TF32 R204, R244.reuse, R68, R204 ;  /* 0x00000044f4cc723c */ /* 0x040fe600000810cc */
[----:B------:R-:W-:Y:S05]  /*6aab0*/  STL.64 [R1+0x8f0], R208 ;  /* 0x0008f0d001007387 */ /* 0x000fea0000100a00 */
[C---:B------:R-:W-:Y:S01]  /*6aac0*/  HMMA.1688.F32.TF32 R172, R244.reuse, R72, R172 ;  /* 0x00000048f4ac723c */ /* 0x040fe200000810ac */
[----:B------:R1:W-:Y:S04]  /*6aad0*/  STL.64 [R1+0x8f8], R210 ;  /* 0x0008f8d201007387 */ /* 0x0003e80000100a00 */
[----:B-1----:R-:W2:Y:S04]  /*6aae0*/  LDL.LU.64 R210, [R1+0x7050] ;  /* 0x0070500001d27983 */ /* 0x002ea80000300a00 */
[----:B------:R-:W2:Y:S04]  /*6aaf0*/  LDL.LU.64 R208, [R1+0x7048] ;  /* 0x0070480001d07983 */ /* 0x000ea80000300a00 */
[----:B------:R-:W3:Y:S04]  /*6ab00*/  LDL.LU.64 R178, [R1+0x7040] ;  /* 0x0070400001b27983 */ /* 0x000ee80000300a00 */
[----:B------:R-:W3:Y:S04]  /*6ab10*/  LDL.LU.64 R176, [R1+0x7038] ;  /* 0x0070380001b07983 */ /* 0x000ee80000300a00 */
[----:B------:R-:W-:Y:S04]  /*6ab20*/  STL.64 [R1+0x830], R236 ;  /* 0x000830ec01007387 */ /* 0x000fe80000100a00 */
[----:B------:R-:W-:Y:S04]  /*6ab30*/  STL.64 [R1+0x838], R238 ;  /* 0x000838ee01007387 */ /* 0x000fe80000100a00 */
[----:B------:R-:W-:Y:S04]  /*6ab40*/  STL.64 [R1+0x8d0], R172 ;  /* 0x0008d0ac01007387 */ /* 0x000fe80000100a00 */
[----:B------:R1:W-:Y:S01]  /*6ab50*/  STL.64 [R1+0x8d8], R174 ;  /* 0x0008d8ae01007387 */ /* 0x0003e20000100a00 */
[C---:B------:R-:W-:Y:S03]  /*6ab60*/  HMMA.1688.F32.TF32 R140, R244.reuse, R48, R140 ;  /* 0x00000030f48c723c */ /* 0x040fe6000008108c */
[----:B------:R-:W-:Y:S04]  /*6ab70*/  LDS R236, [R2+UR12+0x4300] ;  /* 0x0043000c02ec7984 */ /* 0x000fe80008000800 */
[----:B------:R-:W-:Y:S04]  /*6ab80*/  LDS R238, [R2+UR12+0x5300] ;  /* 0x0053000c02ee7984 */ /* 0x000fe80008000800 */
[----:B-1----:R-:W4:Y:S04]  /*6ab90*/  LDL.LU.64 R174, [R1+0x7030] ;  /* 0x0070300001ae7983 */ /* 0x002f280000300a00 */
[----:B------:R-:W4:Y:S04]  /*6aba0*/  LDL.LU.64 R172, [R1+0x7028] ;  /* 0x0070280001ac7983 */ /* 0x000f280000300a00 */
[----:B------:R-:W-:Y:S04]  /*6abb0*/  STL.64 [R1+0x8e0], R204 ;  /* 0x0008e0cc01007387 */ /* 0x000fe80000100a00 */
[----:B------:R1:W-:Y:S04]  /*6abc0*/  STL.64 [R1+0x8e8], R206 ;  /* 0x0008e8ce01007387 */ /* 0x0003e80000100a00 */
        /* <DEDUP_REMOVED lines=11> */
[C---:B------:R-:W-:Y:S11]  /*6ac80*/  HMMA.1688.F32.TF32 R124, R244.reuse, R52, R144 ;  /* 0x00000034f47c723c */ /* 0x040ff60000081090 */
[----:B------:R-:W-:Y:S04]  /*6ac90*/  STL.64 [R1+0x9a0], R128 ;  /* 0x0009a08001007387 */ /* 0x000fe80000100a00 */
[----:B------:R1:W-:Y:S04]  /*6aca0*/  STL.64 [R1+0x9a8], R130 ;  /* 0x0009a88201007387 */ /* 0x0003e80000100a00 */
[----:B------:R-:W-:Y:S04]  /*6acb0*/  STL.64 [R1+0x9c0], R124 ;  /* 0x0009c07c01007387 */ /* 0x000fe80000100a00 */
[----:B------:R1:W-:Y:S02]  /*6acc0*/  STL.64 [R1+0x9c8], R126 ;  /* 0x0009c87e01007387 */ /* 0x0003e40000100a00 */
[C---:B-1----:R-:W-:Y:S08]  /*6acd0*/  HMMA.1688.F32.TF32 R128, R244.reuse, R44, R116 ;  /* 0x0000002cf480723c */ /* 0x042ff00000081074 */
[C---:B------:R-:W-:Y:S08]  /*6ace0*/  HMMA.1688.F32.TF32 R124, R244.reuse, R40, R112 ;  /* 0x00000028f47c723c */ /* 0x040ff00000081070 */
        /* <DEDUP_REMOVED lines=12> */
[C---:B-1----:R-:W-:Y:S08]  /*6adb0*/  HMMA.1688.F32.TF32 R116, R244.reuse, R12, R220 ;  /* 0x0000000cf474723c */ /* 0x042ff000000810dc */
[C---:B------:R-:W-:Y:S01]  /*6adc0*/  HMMA.1688.F32.TF32 R112, R244.reuse, R20, R148 ;  /* 0x00000014f470723c */ /* 0x040fe20000081094 */
[----:B------:R-:W-:Y:S04]  /*6add0*/  STL.64 [R1+0xad0], R120 ;  /* 0x000ad07801007387 */ /* 0x000fe80000100a00 */
[----:B------:R1:W-:Y:S06]  /*6ade0*/  STL.64 [R1+0xad8], R122 ;  /* 0x000ad87a01007387 */ /* 0x0003ec0000100a00 */
[----:B------:R-:W-:Y:S04]  /*6adf0*/  STL.64 [R1+0xb10], R116 ;  /* 0x000b107401007387 */ /* 0x000fe80000100a00 */
[----:B------:R1:W-:Y:S02]  /*6ae00*/  STL.64 [R1+0xb18], R118 ;  /* 0x000b187601007387 */ /* 0x0003e40000100a00 */
[C---:B-1----:R-:W-:Y:S02]  /*6ae10*/  HMMA.1688.F32.TF32 R120, R244.reuse, R24, R136 ;  /* 0x00000018f478723c */ /* 0x042fe40000081088 */
[----:B------:R-:W-:Y:S04]  /*6ae20*/  STL.64 [R1+0xbc0], R112 ;  /* 0x000bc07001007387 */ /* 0x000fe80000100a00 */
[----:B------:R1:W-:Y:S02]  /*6ae30*/  STL.64 [R1+0xbc8], R114 ;  /* 0x000bc87201007387 */ /* 0x0003e40000100a00 */
[----:B------:R-:W-:Y:S08]  /*6ae40*/  HMMA.1688.F32.TF32 R116, R244, R16, R108 ;  /* 0x00000010f474723c */ /* 0x000ff0000008106c */
        /* <DEDUP_REMOVED lines=125> */
[C---:B------:R-:W-:Y:S08]  /*6b620*/  HMMA.1688.F32.TF32 R84, R236.reuse, R12, R84 ;  /* 0x0000000cec54723c */ /* 0x040ff00000081054 */
[----:B------:R-:W-:Y:S08]  /*6b630*/  HMMA.1688.F32.TF32 R80, R236, R20, R80 ;  /* 0x00000014ec50723c */ /* 0x000ff00000081050 */
[C---:B----4-:R-:W-:Y:S08]  /*6b640*/  HMMA.1688.F32.TF32 R116, R240.reuse, R24, R116 ;  /* 0x00000018f074723c */ /* 0x050ff00000081074 */
[C---:B------:R-:W-:Y:S08]  /*6b650*/  HMMA.1688.F32.TF32 R128, R240.reuse, R32, R128 ;  /* 0x00000020f080723c */ /* 0x040ff00000081080 */
[----:B------:R-:W-:-:S15]  /*6b660*/  HMMA.1688.F32.TF32 R244, R240, R36, R244 ;  /* 0x00000024f0f4723c */ /* 0x000fde00000810f4 */
[----:B------:R-:W-:-:S04]  /*6b670*/  NOP ;  /* 0x0000000000007918 */ /* 0x000fc80000000000 */
[----:B------:R-:W-:Y:S04]  /*6b680*/  STL.64 [R1+0xd60], R244 ;  /* 0x000d60f401007387 */ /* 0x000fe80000100a00 */
[----:B------:R1:W-:Y:S04]  /*6b690*/  STL.64 [R1+0xd68], R246 ;  /* 0x000d68f601007387 */ /* 0x0003e80000100a00 */
[----:B------:R-:W-:Y:S04]  /*6b6a0*/  STL.64 [R1+0xc40], R128 ;  /* 0x000c408001007387 */ /* 0x000fe80000100a00 */
[----:B------:R2:W-:Y:S01]  /*6b6b0*/  STL.64 [R1+0xc48], R130 ;  /* 0x000c488201007387 */ /* 0x0005e20000100a00 */
[C---:B-1----:R-:W-:Y:S08]  /*6b6c0*/  HMMA.1688.F32.TF32 R244, R240.reuse, R28, R124 ;  /* 0x0000001cf0f4723c */ /* 0x042ff0000008107c */
[C---:B--2---:R-:W-:Y:S08]  /*6b6d0*/  HMMA.1688.F32.TF32 R128, R240.reuse, R12, R144 ;  /* 0x0000000cf080723c */ /* 0x044ff00000081090 */
        /* <DEDUP_REMOVED lines=29> */
[----:B------:R-:W-:Y:S01]  /*6b8b0*/  LDS R241, [R252+UR12+0x4380] ;  /* 0x0043800cfcf17984 */ /* 0x000fe20008000800 */
[C---:B------:R-:W-:Y:S03]  /*6b8c0*/  HMMA.1688.F32.TF32 R120, R236.reuse, R56, R148 ;  /* 0x00000038ec78723c */ /* 0x040fe60000081094 */
[----:B------:R-:W1:Y:S05]  /*6b8d0*/  LDS R243, [R252+UR12+0x5380] ;  /* 0x0053800cfcf37984 */ /* 0x000e6a0008000800 */
[C---:B------:R-:W-:Y:S03]  /*6b8e0*/  HMMA.1688.F32.TF32 R116, R236.reuse, R52, R136 ;  /* 0x00000034ec74723c */ /* 0x040fe60000081088 */
[----:B------:R-:W-:Y:S04]  /*6b8f0*/  STL.64 [R1+0x590], R112 ;  /* 0x0005907001007387 */ /* 0x000fe80000100a00 */
[----:B------:R2:W-:Y:S01]  /*6b900*/  STL.64 [R1+0x598], R114 ;  /* 0x0005987201007387 */ /* 0x0005e20000100a00 */
[C---:B------:R-:W-:Y:S08]  /*6b910*/  HMMA.1688.F32.TF32 R88, R236.reuse, R28, R88 ;  /* 0x0000001cec58723c */ /* 0x040ff00000081058 */
[C---:B--2---:R-:W-:Y:S08]  /*6b920*/  HMMA.1688.F32.TF32 R112, R236.reuse, R48, R108 ;  /* 0x00000030ec70723c */ /* 0x044ff0000008106c */
        /* <DEDUP_REMOVED lines=23> */
[----:B------:R-:W-:Y:S04]  /*6baa0*/  LDS R236, [R0+UR12+0x6000] ;  /* 0x0060000c00ec7984 */ /* 0x000fe80008000800 */
        /* <DEDUP_REMOVED lines=86> */
[----:B-1----:R-:W4:Y:S04]  /*6c010*/  LDL.LU R78, [R1+0x3a8] ;  /* 0x0003a800014e7983 */ /* 0x002f280000300800 */
[----:B------:R-:W4:Y:S04]  /*6c020*/  LDL.LU R79, [R1+0x3ac] ;  /* 0x0003ac00014f7983 */ /* 0x000f280000300800 */
[----:B------:R-:W4:Y:S04]  /*6c030*/  LDL.LU R8, [R1+0x380] ;  /* 0x0003800001087983 */ /* 0x000f280000300800 */
[----:B------:R-:W4:Y:S04]  /*6c040*/  LDL.LU R9, [R1+0x384] ;  /* 0x0003840001097983 */ /* 0x000f280000300800 */
[----:B------:R-:W4:Y:S04]  /*6c050*/  LDL.LU R10, [R1+0x388] ;  /* 0x00038800010a7983 */ /* 0x000f280000300800 */
[----:B------:R-:W4:Y:S01]  /*6c060*/  LDL.LU R11, [R1+0x38c] ;  /* 0x00038c00010b7983 */ /* 0x000f220000300800 */
[----:B--2---:R-:W-:Y:S03]  /*6c070*/  HMMA.1688.F32.TF32 R92, R240, R72, R92 ;  /* 0x00000048f05c723c */ /* 0x004fe6000008105c */
[----:B------:R-:W-:Y:S04]  /*6c080*/  LDS R238, [R0+UR12+0x7000] ;  /* 0x0070000c00ee7984 */ /* 0x000fe80008000800 */
[----:B------:R-:W-:Y:S01]  /*6c090*/  LDS R237, [R99+UR12+0x6000] ;  /* 0x0060000c63ed7984 */ /* 0x000fe20008000800 */
[----:B---3--:R-:W-:Y:S03]  /*6c0a0*/  HMMA.1688.F32.TF32 R100, R244, R16, R100 ;  /* 0x00000010f464723c */ /* 0x008fe60000081064 */
[----:B------:R-:W1:Y:S05]  /*6c0b0*/  LDS R239, [R99+UR12+0x7000] ;  /* 0x0070000c63ef7984 */ /* 0x000e6a0008000800 */
[C---:B------:R-:W-:Y:S08]  /*6c0c0*/  HMMA.1688.F32.TF32 R88, R240.reuse, R68, R88 ;  /* 0x00000044f058723c */ /* 0x040ff00000081058 */
[----:B------:R-:W-:Y:S08]  /*6c0d0*/  HMMA.1688.F32.TF32 R80, R240, R60, R80 ;  /* 0x0000003cf050723c */ /* 0x000ff00000081050 */
[C---:B------:R-:W-:Y:S08]  /*6c0e0*/  HMMA.1688.F32.TF32 R124, R244.reuse, R68, R124 ;  /* 0x00000044f47c723c */ /* 0x040ff0000008107c */
[C---:B------:R-:W-:Y:S08]  /*6c0f0*/  HMMA.1688.F32.TF32 R128, R244.reuse, R72, R128 ;  /* 0x00000048f480723c */ /* 0x040ff00000081080 */
        /* <DEDUP_REMOVED lines=27> */
[----:B------:R-:W-:Y:S04]  /*6c2b0*/  STL.64 [R1+0x570], R112 ;  /* 0x0005707001007387 */ /* 0x000fe80000100a00 */
[----:B------:R3:W-:Y:S01]  /*6c2c0*/  STL.64 [R1+0x578], R114 ;  /* 0x0005787201007387 */ /* 0x0007e20000100a00 */
[C---:B--2---:R-:W-:Y:S08]  /*6c2d0*/  HMMA.1688.F32.TF32 R116, R244.reuse, R28, R136 ;  /* 0x0000001cf474723c */ /* 0x044ff00000081088 */
[C---:B---3--:R-:W-:Y:S08]  /*6c2e0*/  HMMA.1688.F32.TF32 R112, R244.reuse, R12, R108 ;  /* 0x0000000cf470723c */ /* 0x048ff0000008106c */
[C---:B------:R-:W-:Y:S08]  /*6c2f0*/  HMMA.1688.F32.TF32 R108, R244.reuse, R20, R216 ;  /* 0x00000014f46c723c */ /* 0x040ff000000810d8 */
[----:B------:R-:W-:Y:S01]  /*6c300*/  HMMA.1688.F32.TF32 R104, R244, R24, R104 ;  /* 0x00000018f468723c */ /* 0x000fe20000081068 */
        /* <DEDUP_REMOVED lines=16> */
[----:B------:R3:W-:Y:S01]  /*6c410*/  STL.64 [R1+0xb38], R90 ;  /* 0x000b385a01007387 */ /* 0x0007e20000100a00 */
[C---:B----4-:R-:W-:Y:S03]  /*6c420*/  HMMA.1688.F32.TF32 R76, R240.reuse, R56, R76 ;  /* 0x00000038f04c723c */ /* 0x050fe6000008104c */
        /* <DEDUP_REMOVED lines=8> */
[----:B------:R-:W2:Y:S01]  /*6c4b0*/  LDL.LU R91, [R1+0x36c] ;  /* 0x00036c00015b7983 */ /* 0x000ea20000300800 */
[C---:B------:R-:W-:Y:S03]  /*6c4c0*/  HMMA.1688.F32.TF32 R8, R240.reuse, R52, R8 ;  /* 0x00000034f008723c */ /* 0x040fe60000081008 */
[----:B----4-:R-:W3:Y:S04]  /*6c4d0*/  LDL.LU R84, [R1+0x340] ;  /* 0x0003400001547983 */ /* 0x010ee80000300800 */
[----:B------:R4:W-:Y:S04]  /*6c4e0*/  STL.64 [R1+0x530], R76 ;  /* 0x0005304c01007387 */ /* 0x0009e80000100a00 */
[----:B------:R4:W-:Y:S04]  /*6c4f0*/  STL.64 [R1+0x538], R78 ;  /* 0x0005384e01007387 */ /* 0x0009e80000100a00 */
[----:B------:R-:W3:Y:S04]  /*6c500*/  LDL.LU R85, [R1+0x344] ;  /* 0x0003440001557983 */ /* 0x000ee80000300800 */
[----:B-1----:R-:W3:Y:S04]  /*6c510*/  LDL.LU R86, [R1+0x348] ;  /* 0x0003480001567983 */ /* 0x002ee80000300800 */
[----:B------:R-:W3:Y:S04]  /*6c520*/  LDL.LU R87, [R1+0x34c] ;  /* 0x00034c0001577983 */ /* 0x000ee80000300800 */
[----:B------:R-:W3:Y:S04]  /*6c530*/  LDL.LU R80, [R1+0x320] ;  /* 0x0003200001507983 */ /* 0x000ee80000300800 */
[----:B------:R1:W-:Y:S04]  /*6c540*/  STL.64 [R1+0x3e0], R8 ;  /* 0x0003e00801007387 */ /* 0x0003e80000100a00 */
[----:B------:R1:W-:Y:S04]  /*6c550*/  STL.64 [R1+0x3e8], R10 ;  /* 0x0003e80a01007387 */ /* 0x0003e80000100a00 */
[----:B------:R-:W3:Y:S04]  /*6c560*/  LDL.LU R81, [R1+0x324] ;  /* 0x0003240001517983 */ /* 0x000ee80000300800 */
[----:B------:R-:W3:Y:S04]  /*6c570*/  LDL.LU R82, [R1+0x328] ;  /* 0x0003280001527983 */ /* 0x000ee80000300800 */
[----:B------:R-:W3:Y:S04]  /*6c580*/  LDL.LU R83, [R1+0x32c] ;  /* 0x00032c0001537983 */ /* 0x000ee80000300800 */
[----:B----4-:R-:W4:Y:S04]  /*6c590*/  LDL.LU R76, [R1+0x300] ;  /* 0x00030000014c7983 */ /* 0x010f280000300800 */
        /* <DEDUP_REMOVED lines=19> */
[----:B------:R-:W-:Y:S04]  /*6c6d0*/  LDS R247, [R99+UR12+0x7080] ;  /* 0x0070800c63f77984 */ /* 0x000fe80008000800 */
[----:B------:R-:W-:Y:S04]  /*6c6e0*/  LDS R244, [R0+UR12+0x6080] ;  /* 0x0060800c00f47984 */ /* 0x000fe80008000800 */
[----:B------:R-:W1:Y:S01]  /*6c6f0*/  LDS R246, [R0+UR12+0x7080] ;  /* 0x0070800c00f67984 */ /* 0x000e620008000800 */
[----:B--2---:R-:W-:Y:S03]  /*6c700*/  HMMA.1688.F32.TF32 R108, R240, R48, R88 ;  /* 0x00000030f06c723c */ /* 0x004fe60000081058 */
[----:B------:R-:W2:-:S15]  /*6c710*/  LDL.LU R88, [R1+0x90] ;  /* 0x0000900001587983 */ /* 0x000e9e0000300800 */
[----:B------:R-:W-:Y:S01]  /*6c720*/  NOP ;  /* 0x0000000000007918 */ /* 0x000fe20000000000 */
[----:B------:R-:W-:Y:S04]  /*6c730*/  STL.64 [R1+0x3a0], R108 ;  /* 0x0003a06c01007387 */ /* 0x000fe80000100a00 */
[----:B------:R3:W-:Y:S04]  /*6c740*/  STL.64 [R1+0x3a8], R110 ;  /* 0x0003a86e01007387 */ /* 0x0007e80000100a00 */
[----:B------:R-:W2:Y:S04]  /*6c750*/  LDL.LU R89, [R1+0x94] ;  /* 0x0000940001597983 */ /* 0x000ea80000300800 */
[----:B------:R-:W2:Y:S01]  /*6c760*/  LDL.LU R90, [R1+0x98] ;  /* 0x00009800015a7983 */ /* 0x000ea20000300800 */
[----:B---3--:R-:W-:Y:S03]  /*6c770*/  HMMA.1688.F32.TF32 R108, R240, R44, R84 ;  /* 0x0000002cf06c723c */ /* 0x008fe60000081054 */
[----:B------:R-:W2:Y:S04]  /*6c780*/  LDL.LU R91, [R1+0x9c] ;  /* 0x00009c00015b7983 */ /* 0x000ea80000300800 */
[----:B------:R-:W3:-:S12]  /*6c790*/  LDL.LU R84, [R1+0x30] ;  /* 0x0000300001547983 */ /* 0x000ed80000300800 */
[----:B------:R-:W-:Y:S04]  /*6c7a0*/  STL.64 [R1+0x380], R108 ;  /* 0x0003806c01007387 */ /* 0x000fe80000100a00 */
[----:B------:R1:W-:Y:S04]  /*6c7b0*/  STL.64 [R1+0x388], R110 ;  /* 0x0003886e01007387 */ /* 0x0003e80000100a00 */
[----:B------:R-:W3:Y:S04]  /*6c7c0*/  LDL.LU R85, [R1+0x34] ;  /* 0x0000340001557983 */ /* 0x000ee80000300800 */
[----:B------:R-:W3:Y:S01]  /*6c7d0*/  LDL.LU R86, [R1+0x38] ;  /* 0x0000380001567983 */ /* 0x000ee20000300800 */
[----:B-1----:R-:W-:Y:S03]  /*6c7e0*/  HMMA.1688.F32.TF32 R108, R240, R40, R80 ;  /* 0x00000028f06c723c */ /* 0x002fe60000081050 */
[----:B------:R-:W3:Y:S04]  /*6c7f0*/  LDL.LU R87, [R1+0x3c] ;  /* 0x00003c0001577983 */ /* 0x000ee80000300800 */
[----:B------:R-:W2:-:S12]  /*6c800*/  LDL.LU R80, [R1+0x20] ;  /* 0x0000200001507983 */ /* 0x000e980000300800 */
[----:B------:R-:W-:Y:S04]  /*6c810*/  STL.64 [R1+0x340], R108 ;  /* 0x0003406c01007387 */ /* 0x000fe80000100a00 */
[----:B------:R4:W-:Y:S04]  /*6c820*/  STL.64 [R1+0x348], R110 ;  /* 0x0003486e01007387 */ /* 0x0009e80000100a00 */
[----:B------:R-:W2:Y:S04]  /*6c830*/  LDL.LU R81, [R1+0x24] ;  /* 0x0000240001517983 */ /* 0x000ea80000300800 */
[----:B------:R-:W2:Y:S01]  /*6c840*/  LDL.LU R82, [R1+0x28] ;  /* 0x0000280001527983 */ /* 0x000ea20000300800 */
[----:B----4-:R-:W-:Y:S03]  /*6c850*/  HMMA.1688.F32.TF32 R108, R240, R36, R76 ;  /* 0x00000024f06c723c */ /* 0x010fe6000008104c */
[----:B------:R-:W2:Y:S04]  /*6c860*/  LDL.LU R83, [R1+0x2c] ;  /* 0x00002c0001537983 */ /* 0x000ea80000300800 */
[----:B------:R-:W4:-:S12]  /*6c870*/  LDL.LU R76, [R1+0x10] ;  /* 0x00001000014c7983 */ /* 0x000f180000300800 */
[----:B------:R-:W-:Y:S04]  /*6c880*/  STL.64 [R1+0x300], R108 ;  /* 0x0003006c01007387 */ /* 0x000fe80000100a00 */
[----:B------:R1:W-:Y:S02]  /*6c890*/  STL.64 [R1+0x308], R110 ;  /* 0x0003086e01007387 */ /* 0x0003e40000100a00 */
[----:B-1----:R-:W-:Y:S01]  /*6c8a0*/  HMMA.1688.F32.TF32 R108, R240, R32, R8 ;  /* 0x00000020f06c723c */ /* 0x002fe20000081008 */
[----:B------:R-:W-:Y:S01]  /*6c8b0*/  IMAD.MOV.U32 R77, RZ, RZ, R66 ;  /* 0x000000ffff4d7224 */ /* 0x000fe200078e0042 */
[----:B------:R-:W-:Y:S01]  /*6c8c0*/  MOV R79, R70 ;  /* 0x00000046004f7202 */ /* 0x000fe20000000f00 */
[----:B------:R-:W2:Y:S01]  /*6c8d0*/  LDL.LU R66, [R1+0x7004] ;  /* 0x0070040001427983 */ /* 0x000ea20000300800 */
[----:B------:R-:W-:-:S02]  /*6c8e0*/  IMAD.MOV.U32 R78, RZ, RZ, R67 ;  /* 0x000000ffff4e7224 */ /* 0x000fc400078e0043 */
[----:B------:R-:W-:Y:S01]  /*6c8f0*/  IMAD.MOV.U32 R8, RZ, RZ, R71 ;  /* 0x000000ffff087224 */ /* 0x000fe200078e0047 */
[----:B------:R-:W2:Y:S01]  /*6c900*/  LDL.LU R67, [R1+0x7000] ;  /* 0x0070000001437983 */ /* 0x000ea20000300800 */
[----:B------:R-:W-:-:S03]  /*6c910*/  IMAD.MOV.U32 R9, RZ, RZ, R74 ;  /* 0x000000ffff097224 */ /* 0x000fc600078e004a */
[----:B------:R-:W4:Y:S01]  /*6c920*/  LDL.LU R70, [R1+0x6ffc] ;  /* 0x006ffc0001467983 */ /* 0x000f220000300800 */
[----:B------:R-:W-:-:S03]  /*6c930*/  IMAD.MOV.U32 R10, RZ, RZ, R75 ;  /* 0x000000ffff0a7224 */ /* 0x000fc600078e004b */
[----:B------:R-:W4:Y:S04]  /*6c940*/  LDL.LU R71, [R1+0x6ff8] ;  /* 0x006ff80001477983 */ /* 0x000f280000300800 */
[----:B------:R1:W-:Y:S04]  /*6c950*/  STL.64 [R1+0x2e0], R108 ;  /* 0x0002e06c01007387 */ /* 0x0003e80000100a00 */
[----:B------:R1:W-:Y:S04]  /*6c960*/  STL.64 [R1+0x2e8], R110 ;  /* 0x0002e86e01007387 */ /* 0x0003e80000100a00 */
[----:B------:R-:W2:Y:S04]  /*6c970*/  LDL.LU R74, [R1+0x6ff4] ;  /* 0x006ff400014a7983 */ /* 0x000ea80000300800 */
[----:B------:R-:W2:Y:S01]  /*6c980*/  LDL.LU R75, [R1+0x6ff0] ;  /* 0x006ff000014b7983 */ /* 0x000ea20000300800 */
[C---:B------:R-:W-:Y:S08]  /*6c990*/  HMMA.1688.F32.TF32 R104, R240.reuse, R28, R104 ;  /* 0x0000001cf068723c */ /* 0x040ff00000081068 */
[C---:B------:R-:W-:Y:S08]  /*6c9a0*/  HMMA.1688.F32.TF32 R100, R240.reuse, R12, R100 ;  /* 0x0000000cf064723c */ /* 0x040ff00000081064 */
[C---:B------:R-:W-:Y:S03]  /*6c9b0*/  HMMA.1688.F32.TF32 R92, R240.reuse, R20, R92 ;  /* 0x00000014f05c723c */ /* 0x040fe6000008105c */
[----:B------:R1:W-:Y:S04]  /*6c9c0*/  STL.64 [R1+0xd50], R104 ;  /* 0x000d506801007387 */ /* 0x0003e80000100a00 */
[----:B------:R1:W-:Y:S04]  /*6c9d0*/  STL.64 [R1+0xd58], R106 ;  /* 0x000d586a01007387 */ /* 0x0003e80000100a00 */
[----:B------:R1:W-:Y:S01]  /*6c9e0*/  STL [R1+0x2b0], R100 ;  /* 0x0002b06401007387 */ /* 0x0003e20000100800 */
[----:B---3--:R-:W-:-:S15]  /*6c9f0*/  HMMA.1688.F32.TF32 R84, R240, R16, R84 ;  /* 0x00000010f054723c */ /* 0x008fde0000081054 */
[----:B------:R-:W-:-:S04]  /*6ca00*/  NOP ;  /* 0x0000000000007918 */ /* 0x000fc80000000000 */
[----:B------:R-:W-:Y:S01]  /*6ca10*/  MOV R45, R84 ;  /* 0x00000054002d7202 */ /* 0x000fe20000000f00 */
[----:B------:R-:W-:Y:S01]  /*6ca20*/  IMAD.MOV.U32 R44, RZ, RZ, R85 ;  /* 0x000000ffff2c7224 */ /* 0x000fe200078e0055 */
[----:B------:R-:W-:Y:S01]  /*6ca30*/  MOV R84, R15 ;  /* 0x0000000f00547202 */ /* 0x000fe20000000f00 */
[----:B------:R-:W-:Y:S02]  /*6ca40*/  IMAD.MOV.U32 R13, RZ, RZ, R86 ;  /* 0x000000ffff0d7224 */ /* 0x000fe400078e0056 */
[----:B------:R-:W-:Y:S02]  /*6ca50*/  IMAD.MOV.U32 R85, RZ, RZ, R14 ;  /* 0x000000ffff557224 */ /* 0x000fe400078e000e */
[----:B------:R-:W-:Y:S02]  /*6ca60*/  IMAD.MOV.U32 R12, RZ, RZ, R87 ;  /* 0x000000ffff0c7224 */ /* 0x000fe400078e0057 */
[----:B------:R-:W-:Y:S02]  /*6ca70*/  IMAD.MOV.U32 R86, RZ, RZ, R18 ;  /* 0x000000ffff567224 */ /* 0x000fe400078e0012 */
[----:B------:R-:W-:Y:S01]  /*6ca80*/  IMAD.MOV.U32 R87, RZ, RZ, R19 ;  /* 0x000000ffff577224 */ /* 0x000fe200078e0013 */
[----:B--2---:R-:W-:-:S15]  /*6ca90*/  HMMA.1688.F32.TF32 R80, R236, R74, R80 ;  /* 0x0000004aec50723c */ /* 0x004fde0000081050 */
[----:B------:R-:W-:-:S04]  /*6caa0*/  NOP ;  /* 0x0000000000007918 */ /* 0x000fc80000000000 */
[----:B------:R-:W-:Y:S01]  /*6cab0*/  MOV R41, R80 ;  /* 0x0000005000297202 */ /* 0x000fe20000000f00 */
[----:B------:R-:W-:Y:S01]  /*6cac0*/  IMAD.MOV.U32 R40, RZ, RZ, R81 ;  /* 0x000000ffff287224 */ /* 0x000fe200078e0051 */
[----:B------:R-:W-:Y:S01]  /*6cad0*/  MOV R80, R250 ;  /* 0x000000fa00507202 */ /* 0x000fe20000000f00 */
[----:B------:R-:W-:Y:S01]  /*6cae0*/  IMAD.MOV.U32 R21, RZ, RZ, R82 ;  /* 0x000000ffff157224 */ /* 0x000fe200078e0052 */
[----:B------:R-:W2:Y:S01]  /*6caf0*/  LDL.LU R250, [R1+0x6fec] ;  /* 0x006fec0001fa7983 */ /* 0x000ea20000300800 */
[----:B------:R-:W-:Y:S02]  /*6cb00*/  IMAD.MOV.U32 R81, RZ, RZ, R251 ;  /* 0x000000ffff517224 */ /* 0x000fe400078e00fb */
[----:B------:R-:W-:Y:S01]  /*6cb10*/  IMAD.MOV.U32 R20, RZ, RZ, R83 ;  /* 0x000000ffff147224 */ /* 0x000fe200078e0053 */
[----:B------:R-:W2:Y:S01]  /*6cb20*/  LDL.LU R251, [R1+0x6fe8] ;  /* 0x006fe80001fb7983 */ /* 0x000ea20000300800 */
[----:B------:R-:W-:Y:S02]  /*6cb30*/  IMAD.MOV.U32 R82, RZ, RZ, R31 ;  /* 0x000000ffff527224 */ /* 0x000fe400078e001f */
[----:B------:R-:W-:Y:S01]  /*6cb40*/  IMAD.MOV.U32 R83, RZ, RZ, R30 ;  /* 0x000000ffff537224 */ /* 0x000fe200078e001e */
[----:B------:R-:W3:Y:S04]  /*6cb50*/  LDL.LU R31, [R1+0x6fe4] ;  /* 0x006fe400011f7983 */ /* 0x000ee80000300800 */
[----:B------:R-:W2:Y:S04]  /*6cb60*/  LDL.LU R30, [R1+0x6fe0] ;  /* 0x006fe000011e7983 */ /* 0x000ea80000300800 */
[----:B------:R-:W2:Y:S04]  /*6cb70*/  LDL.LU R15, [R1+0x6fdc] ;  /* 0x006fdc00010f7983 */ /* 0x000ea80000300800 */
[----:B------:R-:W2:Y:S04]  /*6cb80*/  LDL.LU R14, [R1+0x6fd8] ;  /* 0x006fd800010e7983 */ /* 0x000ea80000300800 */
[----:B------:R-:W2:Y:S04]  /*6cb90*/  LDL.LU R18, [R1+0x6fd4] ;  /* 0x006fd40001127983 */ /* 0x000ea80000300800 */
[----:B------:R-:W3:Y:S01]  /*6cba0*/  LDL.LU R19, [R1+0x6fd0] ;  /* 0x006fd00001137983 */ /* 0x000ee20000300800 */
[----:B------:R-:W-:Y:S01]  /*6cbb0*/  MOV R65, R92 ;  /* 0x0000005c00417202 */ /* 0x000fe20000000f00 */
[----:B------:R-:W-:Y:S01]  /*6cbc0*/  IMAD.MOV.U32 R64, RZ, RZ, R93 ;  /* 0x000000ffff407224 */ /* 0x000fe200078e005d */
[----:B------:R-:W-:Y:S01]  /*6cbd0*/  MOV R92, R23 ;  /* 0x00000017005c7202 */ /* 0x000fe20000000f00 */
[----:B------:R-:W-:Y:S01]  /*6cbe0*/  IMAD.MOV.U32 R49, RZ, RZ, R94 ;  /* 0x000000ffff317224 */ /* 0x000fe200078e005e */
[----:B------:R-:W4:Y:S01]  /*6cbf0*/  LDL.LU R23, [R1+0x6fcc] ;  /* 0x006fcc0001177983 */ /* 0x000f220000300800 */
[----:B------:R-:W-:-:S02]  /*6cc00*/  IMAD.MOV.U32 R93, RZ, RZ, R22 ;  /* 0x000000ffff5d7224 */ /* 0x000fc400078e0016 */
[----:B------:R-:W-:Y:S01]  /*6cc10*/  IMAD.MOV.U32 R48, RZ, RZ, R95 ;  /* 0x000000ffff307224 */ /* 0x000fe200078e005f */
[----:B------:R-:W4:Y:S01]  /*6cc20*/  LDL.LU R22, [R1+0x6fc8] ;  /* 0x006fc80001167983 */ /* 0x000f220000300800 */
[----:B------:R-:W-:Y:S02]  /*6cc30*/  IMAD.MOV.U32 R94, RZ, RZ, R27 ;  /* 0x000000ffff5e7224 */ /* 0x000fe400078e001b */
[----:B------:R-:W-:Y:S01]  /*6cc40*/  IMAD.MOV.U32 R95, RZ, RZ, R26 ;  /* 0x000000ffff5f7224 */ /* 0x000fe200078e001a */
[----:B------:R-:W4:Y:S04]  /*6cc50*/  LDL.LU R27, [R1+0x6fc4] ;  /* 0x006fc400011b7983 */ /* 0x000f280000300800 */
[----:B------:R-:W1:Y:S04]  /*6cc60*/  LDL.LU R26, [R1+0x6fc0] ;  /* 0x006fc000011a7983 */ /* 0x000e680000300800 */
[----:B------:R-:W4:Y:S04]  /*6cc70*/  LDL.LU R216, [R1+0x50] ;  /* 0x0000500001d87983 */ /* 0x000f280000300800 */
[----:B------:R-:W4:Y:S01]  /*6cc80*/  LDL.LU R217, [R1+0x54] ;  /* 0x0000540001d97983 */ /* 0x000f220000300800 */
[----:B--2---:R-:W-:Y:S01]  /*6cc90*/  IMAD.MOV.U32 R219, RZ, RZ, R18 ;  /* 0x000000ffffdb7224 */ /* 0x004fe200078e0012 */
[----:B---3--:R-:W-:-:S02]  /*6cca0*/  MOV R218, R19 ;  /* 0x0000001300da7202 */ /* 0x008fc40000000f00 */
[----:B------:R-:W2:Y:S04]  /*6ccb0*/  LDL.LU R19, [R1+0x6fbc] ;  /* 0x006fbc0001137983 */ /* 0x000ea80000300800 */
[----:B------:R-:W3:Y:S01]  /*6ccc0*/  LDL.LU R18, [R1+0x6fb8] ;  /* 0x006fb80001127983 */ /* 0x000ee20000300800 */
[----:B------:R-:W-:Y:S03]  /*6ccd0*/  HMMA.1688.F32.TF32 R88, R240, R24, R88 ;  /* 0x00000018f058723c */ /* 0x000fe60000081058 */
[----:B------:R-:W3:Y:S04]  /*6cce0*/  LDL.LU R148, [R1+0x80] ;  /* 0x0000800001947983 */ /* 0x000ee80000300800 */
[----:B------:R-:W3:Y:S01]  /*6ccf0*/  LDL.LU R149, [R1+0x84] ;  /* 0x0000840001957983 */ /* 0x000ee20000300800 */
[----:B----4-:R-:W-:Y:S03]  /*6cd00*/  HMMA.1688.F32.TF32 R76, R236, R70, R76 ;  /* 0x00000046ec4c723c */ /* 0x010fe6000008104c */
[----:B------:R-:W4:Y:S04]  /*6cd10*/  LDL.LU R150, [R1+0x88] ;  /* 0x0000880001967983 */ /* 0x000f280000300800 */
[----:B------:R-:W4:Y:S01]  /*6cd20*/  LDL.LU R151, [R1+0x8c] ;  /* 0x00008c0001977983 */ /* 0x000f220000300800 */
[----:B-1----:R-:W-:-:S03]  /*6cd30*/  MOV R108, R26 ;  /* 0x0000001a006c7202 */ /* 0x002fc60000000f00 */
[----:B------:R-:W4:Y:S01]  /*6cd40*/  LDL.LU R136, [R1+0x70] ;  /* 0x0000700001887983 */ /* 0x000f220000300800 */
[----:B------:R-:W-:-:S03]  /*6cd50*/  IMAD.MOV.U32 R109, RZ, RZ, R27 ;  /* 0x000000ffff6d7224 */ /* 0x000fc600078e001b */
[----:B------:R-:W4:Y:S01]  /*6cd60*/  LDL.LU R137, [R1+0x74] ;  /* 0x0000740001897983 */ /* 0x000f220000300800 */
[----:B------:R-:W-:Y:S01]  /*6cd70*/  IMAD.MOV.U32 R110, RZ, RZ, R22 ;  /* 0x000000ffff6e7224 */ /* 0x000fe200078e0016 */
[----:B------:R-:W-:Y:S01]  /*6cd80*/  MOV R104, R14 ;  /* 0x0000000e00687202 */ /* 0x000fe20000000f00 */
[----:B------:R-:W-:Y:S02]  /*6cd90*/  IMAD.MOV.U32 R111, RZ, RZ, R23 ;  /* 0x000000ffff6f7224 */ /* 0x000fe400078e0017 */
[----:B------:R-:W-:Y:S01]  /*6cda0*/  IMAD.MOV.U32 R105, RZ, RZ, R15 ;  /* 0x000000ffff697224 */ /* 0x000fe200078e000f */
[----:B------:R-:W-:Y:S01]  /*6cdb0*/  MOV R11, R3 ;  /* 0x00000003000b7202 */ /* 0x000fe20000000f00 */
[----:B------:R-:W-:Y:S01]  /*6cdc0*/  IMAD.MOV.U32 R106, RZ, RZ, R30 ;  /* 0x000000ffff6a7224 */ /* 0x000fe200078e001e */
[----:B------:R-:W-:Y:S01]  /*6cdd0*/  MOV R100, R34 ;  /* 0x0000002200647202 */ /* 0x000fe20000000f00 */
[----:B------:R-:W-:Y:S01]  /*6cde0*/  IMAD.MOV.U32 R107, RZ, RZ, R31 ;  /* 0x000000ffff6b7224 */ /* 0x000fe200078e001f */
[----:B------:R-:W-:Y:S01]  /*6cdf0*/  LDS R240, [R2+UR12+0x6000] ;  /* 0x0060000c02f07984 */ /* 0x000fe20008000800 */
[----:B------:R-:W-:-:S02]  /*6ce00*/  IMAD.MOV.U32 R3, RZ, RZ, R101 ;  /* 0x000000ffff037224 */ /* 0x000fc400078e0065 */
[----:B------:R-:W-:Y:S01]  /*6ce10*/  IMAD.MOV.U32 R69, RZ, RZ, R102 ;  /* 0x000000ffff457224 */ /* 0x000fe200078e0066 */
[----:B------:R-:W-:Y:S01]  /*6ce20*/  LDS R242, [R2+UR12+0x7000] ;  /* 0x0070000c02f27984 */ /* 0x000fe20008000800 */
[----:B------:R-:W-:Y:S01]  /*6ce30*/  IMAD.MOV.U32 R101, RZ, RZ, R35 ;  /* 0x000000ffff657224 */ /* 0x000fe200078e0023 */
[----:B------:R-:W-:Y:S01]  /*6ce40*/  MOV R33, R88 ;  /* 0x0000005800217202 */ /* 0x000fe20000000f00 */
[----:B------:R-:W-:Y:S01]  /*6ce50*/  IMAD.MOV.U32 R68, RZ, RZ, R103 ;  /* 0x000000ffff447224 */ /* 0x000fe200078e0067 */
[----:B------:R-:W-:Y:S01]  /*6ce60*/  LDS R241, [R252+UR12+0x6000] ;  /* 0x0060000cfcf17984 */ /* 0x000fe20008000800 */
[----:B------:R-:W-:Y:S01]  /*6ce70*/  IMAD.MOV.U32 R102, RZ, RZ, R38 ;  /* 0x000000ffff667224 */ /* 0x000fe200078e0026 */
[----:B------:R-:W-:Y:S01]  /*6ce80*/  MOV R88, R42 ;  /* 0x0000002a00587202 */ /* 0x000fe20000000f00 */
[----:B------:R-:W-:Y:S01]  /*6ce90*/  IMAD.MOV.U32 R103, RZ, RZ, R39 ;  /* 0x000000ffff677224 */ /* 0x000fe200078e0027 */
[----:B------:R-:W1:Y:S01]  /*6cea0*/  LDS R243, [R252+UR12+0x7000] ;  /* 0x0070000cfcf37984 */ /* 0x000e620008000800 */
[----:B------:R-:W-:-:S02]  /*6ceb0*/  IMAD.MOV.U32 R32, RZ, RZ, R89 ;  /* 0x000000ffff207224 */ /* 0x000fc400078e0059 */
[----:B------:R-:W-:Y:S02]  /*6cec0*/  IMAD.MOV.U32 R29, RZ, RZ, R90 ;  /* 0x000000ffff1d7224 */ /* 0x000fe400078e005a */
[----:B------:R-:W-:Y:S01]  /*6ced0*/  IMAD.MOV.U32 R89, RZ, RZ, R43 ;  /* 0x000000ffff597224 */ /* 0x000fe200078e002b */
[----:B------:R-:W-:Y:S01]  /*6cee0*/  MOV R37, R76 ;  /* 0x0000004c00257202 */ /* 0x000fe20000000f00 */
[----:B------:R-:W-:Y:S02]  /*6cef0*/  IMAD.MOV.U32 R28, RZ, RZ, R91 ;  /* 0x000000ffff1c7224 */ /* 0x000fe400078e005b */
[----:B------:R-:W-:Y:S01]  /*6cf00*/  IMAD.MOV.U32 R90, RZ, RZ, R46 ;  /* 0x000000ffff5a7224 */ /* 0x000fe200078e002e */
[----:B------:R-:W-:Y:S01]  /*6cf10*/  MOV R76, R50 ;  /* 0x00000032004c7202 */ /* 0x000fe20000000f00 */
[----:B------:R-:W-:Y:S01]  /*6cf20*/  IMAD.MOV.U32 R91, RZ, RZ, R47 ;  /* 0x000000ffff5b7224 */ /* 0x000fe200078e002f */
[----:B------:R-:W-:Y:S01]  /*6cf30*/  HMMA.1688.F32.TF32 R8, R236, R66, R8 ;  /* 0x00000042ec08723c */ /* 0x000fe20000081008 */
[----:B------:R-:W-:-:S02]  /*6cf40*/  IMAD.MOV.U32 R36, RZ, RZ, R77 ;  /* 0x000000ffff247224 */ /* 0x000fc400078e004d */
[----:B------:R-:W-:Y:S02]  /*6cf50*/  IMAD.MOV.U32 R25, RZ, RZ, R78 ;  /* 0x000000ffff197224 */ /* 0x000fe400078e004e */
[----:B------:R-:W-:Y:S02]  /*6cf60*/  IMAD.MOV.U32 R77, RZ, RZ, R51 ;  /* 0x000000ffff4d7224 */ /* 0x000fe400078e0033 */
[----:B------:R-:W-:Y:S02]  /*6cf70*/  IMAD.MOV.U32 R24, RZ, RZ, R79 ;  /* 0x000000ffff187224 */ /* 0x000fe400078e004f */
[----:B------:R-:W-:Y:S02]  /*6cf80*/  IMAD.MOV.U32 R78, RZ, RZ, R62 ;  /* 0x000000ffff4e7224 */ /* 0x000fe400078e003e */
[----:B------:R-:W-:-:S08]  /*6cf90*/  IMAD.MOV.U32 R79, RZ, RZ, R63 ;  /* 0x000000ffff4f7224 */ /* 0x000fd000078e003f */
[----:B------:R-:W-:Y:S01]  /*6cfa0*/  MOV R61, R8 ;  /* 0x00000008003d7202 */ /* 0x000fe20000000f00 */
[----:B------:R-:W-:Y:S01]  /*6cfb0*/  IMAD.MOV.U32 R60, RZ, RZ, R9 ;  /* 0x000000ffff3c7224 */ /* 0x000fe200078e0009 */
[----:B------:R-:W-:Y:S01]  /*6cfc0*/  MOV R8, R54 ;  /* 0x0000003600087202 */ /* 0x000fe20000000f00 */
[----:B------:R-:W-:Y:S02]  /*6cfd0*/  IMAD.MOV.U32 R17, RZ, RZ, R10 ;  /* 0x000000ffff117224 */ /* 0x000fe400078e000a */
[----:B------:R-:W-:Y:S02]  /*6cfe0*/  IMAD.MOV.U32 R9, RZ, RZ, R58 ;  /* 0x000000ffff097224 */ /* 0x000fe400078e003a */
[----:B------:R-:W-:Y:S02]  /*6cff0*/  IMAD.MOV.U32 R10, RZ, RZ, R59 ;  /* 0x000000ffff0a7224 */ /* 0x000fe400078e003b */
[----:B------:R-:W-:Y:S02]  /*6d000*/  IMAD.MOV.U32 R16, RZ, RZ, R11 ;  /* 0x000000ffff107224 */ /* 0x000fe400078e000b */
[----:B------:R-:W-:-:S02]  /*6d010*/  IMAD.MOV.U32 R11, RZ, RZ, R55 ;  /* 0x000000ffff0b7224 */ /* 0x000fc400078e0037 */
[----:B--2---:R-:W-:Y:S02]  /*6d020*/  IMAD.MOV.U32 R139, RZ, RZ, R19 ;  /* 0x000000ffff8b7224 */ /* 0x004fe400078e0013 */
[----:B---3--:R-:W-:Y:S02]  /*6d030*/  IMAD.MOV.U32 R138, RZ, RZ, R18 ;  /* 0x000000ffff8a7224 */ /* 0x008fe400078e0012 */
[----:B------:R-:W2:Y:S04]  /*6d040*/  LDL.LU R18, [R1+0x6fb4] ;  /* 0x006fb40001127983 */ /* 0x000ea80000300800 */
[----:B------:R-:W2:Y:S04]  /*6d050*/  LDL.LU R19, [R1+0x6fb0] ;  /* 0x006fb00001137983 */ /* 0x000ea80000300800 */
[----:B------:R-:W3:Y:S04]  /*6d060*/  LDL.LU R26, [R1+0x6fac] ;  /* 0x006fac00011a7983 */ /* 0x000ee80000300800 */
[----:B------:R-:W3:Y:S04]  /*6d070*/  LDL.LU R27, [R1+0x6fa8] ;  /* 0x006fa800011b7983 */ /* 0x000ee80000300800 */
        /* <DEDUP_REMOVED lines=24> */
[----:B----4-:R-:W-:-:S15]  /*6d200*/  HMMA.1688.F32.TF32 R112, R236, R62, R148 ;  /* 0x0000003eec70723c */ /* 0x010fde0000081094 */
[----:B------:R-:W-:-:S04]  /*6d210*/  NOP ;  /* 0x0000000000007918 */ /* 0x000fc80000000000 */
[----:B------:R-:W-:Y:S01]  /*6d220*/  MOV R57, R112 ;  /* 0x0000007000397202 */ /* 0x000fe20000000f00 */
[----:B------:R-:W-:Y:S02]  /*6d230*/  IMAD.MOV.U32 R56, RZ, RZ, R113 ;  /* 0x000000ffff387224 */ /* 0x000fe400078e0071 */
[----:B------:R-:W-:Y:S02]  /*6d240*/  IMAD.MOV.U32 R53, RZ, RZ, R114 ;  /* 0x000000ffff357224 */ /* 0x000fe400078e0072 */
[----:B------:R-:W-:Y:S02]  /*6d250*/  IMAD.MOV.U32 R52, RZ, RZ, R115 ;  /* 0x000000ffff347224 */ /* 0x000fe400078e0073 */
[C---:B------:R-:W-:Y:S08]  /*6d260*/  HMMA.1688.F32.TF32 R112, R236.reuse, R58, R136 ;  /* 0x0000003aec70723c */ /* 0x040ff00000081088 */
[C---:B------:R-:W-:Y:S08]  /*6d270*/  HMMA.1688.F32.TF32 R116, R236.reuse, R54, R108 ;  /* 0x00000036ec74723c */ /* 0x040ff0000008106c */
[----:B------:R-:W-:Y:S03]  /*6d280*/  HMMA.1688.F32.TF32 R108, R236, R46, R104 ;  /* 0x0000002eec6c723c */ /* 0x000fe60000081068 */
[----:B------:R-:W-:Y:S01]  /*6d290*/  MOV R73, R114 ;  /* 0x0000007200497202 */ /* 0x000fe20000000f00 */
[----:B------:R2:W-:Y:S01]  /*6d2a0*/  STL.64 [R1+0xff0], R112 ;  /* 0x000ff07001007387 */ /* 0x0005e20000100a00 */
[----:B------:R-:W-:-:S03]  /*6d2b0*/  IMAD.MOV.U32 R72, RZ, RZ, R115 ;  /* 0x000000ffff487224 */ /* 0x000fc600078e0073 */
[C---:B------:R-:W-:Y:S08]  /*6d2c0*/  HMMA.1688.F32.TF32 R104, R236.reuse, R42, R248 ;  /* 0x0000002aec68723c */ /* 0x040ff000000810f8 */
[C---:B--2---:R-:W-:Y:S08]  /*6d2d0*/  HMMA.1688.F32.TF32 R112, R236.reuse, R50, R216 ;  /* 0x00000032ec70723c */ /* 0x044ff000000810d8 */
[C---:B------:R-:W-:Y:S08]  /*6d2e0*/  HMMA.1688.F32.TF32 R100, R236.reuse, R38, R100 ;  /* 0x00000026ec64723c */ /* 0x040ff00000081064 */
        /* <DEDUP_REMOVED lines=19> */
[----:B------:R-:W-:Y:S01]  /*6d420*/  STL.64 [R1+0x1560], R80 ;  /* 0x0015605001007387 */ /* 0x000fe20000100a00 */
[C---:B------:R-:W-:Y:S03]  /*6d430*/  HMMA.1688.F32.TF32 R8, R236.reuse, R18, R8 ;  /* 0x00000012ec08723c */ /* 0x040fe60000081008 */
[----:B------:R3:W-:Y:S04]  /*6d440*/  STL.64 [R1+0x1568], R82 ;  /* 0x0015685201007387 */ /* 0x0007e80000100a00 */
[----:B------:R-:W2:Y:S04]  /*6d450*/  LDL.LU R249, [R1+0x124] ;  /* 0x0001240001f97983 */ /* 0x000ea80000300800 */
[----:B------:R-:W2:Y:S01]  /*6d460*/  LDL.LU R250, [R1+0x128] ;  /* 0x0001280001fa7983 */ /* 0x000ea20000300800 */
[----:B---3--:R-:W-:Y:S03]  /*6d470*/  HMMA.1688.F32.TF32 R80, R236, R26, R76 ;  /* 0x0000001aec50723c */ /* 0x008fe6000008104c */
[----:B------:R-:W2:Y:S04]  /*6d480*/  LDL.LU R251, [R1+0x12c] ;  /* 0x00012c0001fb7983 */ /* 0x000ea80000300800 */
[----:B------:R-:W3:Y:S04]  /*6d490*/  LDL.LU R76, [R1+0x150] ;  /* 0x00015000014c7983 */ /* 0x000ee80000300800 */
[----:B------:R-:W-:Y:S04]  /*6d4a0*/  LDS R236, [R2+UR12+0x6080] ;  /* 0x0060800c02ec7984 */ /* 0x000fe80008000800 */
[----:B------:R-:W-:Y:S04]  /*6d4b0*/  LDS R238, [R2+UR12+0x7080] ;  /* 0x0070800c02ee7984 */ /* 0x000fe80008000800 */
[----:B------:R-:W-:Y:S04]  /*6d4c0*/  LDS R237, [R252+UR12+0x6080] ;  /* 0x0060800cfced7984 */ /* 0x000fe80008000800 */
[----:B------:R4:W-:Y:S04]  /*6d4d0*/  STL.64 [R1+0x1550], R80 ;  /* 0x0015505001007387 */ /* 0x0009e80000100a00 */
[----:B------:R1:W-:Y:S04]  /*6d4e0*/  STL.64 [R1+0x1558], R82 ;  /* 0x0015585201007387 */ /* 0x0003e80000100a00 */
[----:B------:R1:W-:Y:S04]  /*6d4f0*/  STL.64 [R1+0xfa0], R8 ;  /* 0x000fa00801007387 */ /* 0x0003e80000100a00 */
[----:B------:R1:W-:Y:S04]  /*6d500*/  STL.64 [R1+0xfa8], R10 ;  /* 0x000fa80a01007387 */ /* 0x0003e80000100a00 */
[----:B------:R-:W3:Y:S04]  /*6d510*/  LDL.LU R77, [R1+0x154] ;  /* 0x00015400014d7983 */ /* 0x000ee80000300800 */
[----:B------:R-:W3:Y:S04]  /*6d520*/  LDL.LU R78, [R1+0x158] ;  /* 0x00015800014e7983 */ /* 0x000ee80000300800 */
[----:B------:R-:W3:Y:S04]  /*6d530*/  LDL.LU R79, [R1+0x15c] ;  /* 0x00015c00014f7983 */ /* 0x000ee80000300800 */
        /* <DEDUP_REMOVED lines=89> */
[----:B------:R-:W1:Y:S05]  /*6dad0*/  LDS R239, [R252+UR12+0x7080] ;  /* 0x0070800cfcef7984 */ /* 0x000e6a0008000800 */
[C---:B---3--:R-:W-:Y:S08]  /*6dae0*/  HMMA.1688.F32.TF32 R216, R240.reuse, R22, R216 ;  /* 0x00000016f0d8723c */ /* 0x048ff000000810d8 */
[C---:B----4-:R-:W-:Y:S08]  /*6daf0*/  HMMA.1688.F32.TF32 R108, R240.reuse, R14, R108 ;  /* 0x0000000ef06c723c */ /* 0x050ff0000008106c */
        /* <DEDUP_REMOVED lines=9> */
[C---:B------:R-:W-:Y:S11]  /*6db90*/  HMMA.1688.F32.TF32 R144, R240.reuse, R66, R144 ;  /* 0x00000042f090723c */ /* 0x040ff60000081090 */
[----:B------:R-:W-:Y:S04]  /*6dba0*/  STL.64 [R1+0x1540], R128 ;  /* 0x0015408001007387 */ /* 0x000fe80000100a00 */
[----:B------:R2:W-:Y:S01]  /*6dbb0*/  STL.64 [R1+0x1548], R130 ;  /* 0x0015488201007387 */ /* 0x0005e20000100a00 */
[C---:B------:R-:W-:Y:S03]  /*6dbc0*/  HMMA.1688.F32.TF32 R132, R240.reuse, R50, R132 ;  /* 0x00000032f084723c */ /* 0x040fe60000081084 */
[----:B--2---:R-:W2:Y:S04]  /*6dbd0*/  LDL.LU.64 R130, [R1+0x6f48] ;  /* 0x006f480001827983 */ /* 0x004ea80000300a00 */
[----:B------:R-:W2:Y:S04]  /*6dbe0*/  LDL.LU.64 R128, [R1+0x6f40] ;  /* 0x006f400001807983 */ /* 0x000ea80000300a00 */
[----:B------:R-:W-:Y:S04]  /*6dbf0*/  STL.64 [R1+0x1530], R124 ;  /* 0x0015307c01007387 */ /* 0x000fe80000100a00 */
[----:B------:R3:W-:Y:S04]  /*6dc00*/  STL.64 [R1+0x1538], R126 ;  /* 0x0015387e01007387 */ /* 0x0007e80000100a00 */
[----:B---3--:R-:W3:Y:S04]  /*6dc10*/  LDL.LU.64 R126, [R1+0x6f38] ;  /* 0x006f3800017e7983 */ /* 0x008ee80000300a00 */
[----:B------:R-:W3:Y:S04]  /*6dc20*/  LDL.LU.64 R124, [R1+0x6f30] ;  /* 0x006f3000017c7983 */ /* 0x000ee80000300a00 */
[----:B------:R-:W-:Y:S04]  /*6dc30*/  STL.64 [R1+0x1520], R144 ;  /* 0x0015209001007387 */ /* 0x000fe80000100a00 */
[----:B------:R4:W-:Y:S01]  /*6dc40*/  STL.64 [R1+0x1528], R146 ;  /* 0x0015289201007387 */ /* 0x0009e20000100a00 */
[C---:B------:R-:W-:Y:S03]  /*6dc50*/  HMMA.1688.F32.TF32 R148, R240.reuse, R34, R148 ;  /* 0x00000022f094723c */ /* 0x040fe60000081094 */
[----:B----4-:R-:W4:Y:S04]  /*6dc60*/  LDL.LU.64 R146, [R1+0x6f28] ;  /* 0x006f280001927983 */ /* 0x010f280000300a00 */
[----:B------:R-:W4:Y:S04]  /*6dc70*/  LDL.LU.64 R144, [R1+0x6f20] ;  /* 0x006f200001907983 */ /* 0x000f280000300a00 */
        /* <DEDUP_REMOVED lines=55> */
[----:B------:R-:W2:Y:S04]  /*6dff0*/  LDL.LU.64 R102, [R1+0x6e58] ;  /* 0x006e580001667983 */ /* 0x000ea80000300a00 */
[----:B------:R-:W2:Y:S04]  /*6e000*/  LDL.LU.64 R100, [R1+0x6e50] ;  /* 0x006e500001647983 */ /* 0x000ea80000300a00 */
[----:B------:R1:W-:Y:S04]  /*6e010*/  STL.64 [R1+0xf90], R240 ;  /* 0x000f90f001007387 */ /* 0x0003e80000100a00 */
[----:B------:R3:W-:Y:S04]  /*6e020*/  STL.64 [R1+0xf98], R242 ;  /* 0x000f98f201007387 */ /* 0x0007e80000100a00 */
[----:B-1----:R-:W2:Y:S04]  /*6e030*/  LDL.LU R240, [R1+0x130] ;  /* 0x0001300001f07983 */ /* 0x002ea80000300800 */
[----:B------:R-:W2:Y:S04]  /*6e040*/  LDL.LU R241, [R1+0x134] ;  /* 0x0001340001f17983 */ /* 0x000ea80000300800 */
[----:B---3--:R-:W2:Y:S04]  /*6e050*/  LDL.LU R242, [R1+0x138] ;  /* 0x0001380001f27983 */ /* 0x008ea80000300800 */
[----:B------:R-:W2:Y:S04]  /*6e060*/  LDL.LU R243, [R1+0x13c] ;  /* 0x00013c0001f37983 */ /* 0x000ea80000300800 */
[----:B------:R-:W-:Y:S04]  /*6e070*/  STL.64 [R1+0xf80], R96 ;  /* 0x000f806001007387 */ /* 0x000fe80000100a00 */
[----:B------:R1:W-:Y:S01]  /*6e080*/  STL.64 [R1+0xf88], R98 ;  /* 0x000f886201007387 */ /* 0x0003e20000100a00 */
[C---:B------:R-:W-:Y:S03]  /*6e090*/  HMMA.1688.F32.TF32 R8, R244.reuse, R50, R8 ;  /* 0x00000032f408723c */ /* 0x040fe60000081008 */
        /* <DEDUP_REMOVED lines=25> */
[----:B------:R-:W3:Y:S01]  /*6e230*/  LDL.LU.64 R8, [R1+0x6de0] ;  /* 0x006de00001087983 */ /* 0x000ee20000300a00 */
[C---:B------:R-:W-:Y:S08]  /*6e240*/  HMMA.1688.F32.TF32 R248, R244.reuse, R42, R248 ;  /* 0x0000002af4f8723c */ /* 0x040ff000000810f8 */
[----:B--2---:R-:W-:-:S15]  /*6e250*/  HMMA.1688.F32.TF32 R240, R244, R46, R240 ;  /* 0x0000002ef4f0723c */ /* 0x004fde00000810f0 */
[----:B------:R-:W-:-:S04]  /*6e260*/  NOP ;  /* 0x0000000000007918 */ /* 0x000fc80000000000 */
[----:B------:R-:W-:Y:S04]  /*6e270*/  STL.64 [R1+0xf10], R240 ;  /* 0x000f10f001007387 */ /* 0x000fe80000100a00 */
[----:B------:R3:W-:Y:S04]  /*6e280*/  STL.64 [R1+0xf18], R242 ;  /* 0x000f18f201007387 */ /* 0x0007e80000100a00 */
[----:B------:R-:W-:Y:S04]  /*6e290*/  STL.64 [R1+0xf00], R248 ;  /* 0x000f00f801007387 */ /* 0x000fe80000100a00 */
[----:B------:R-:W-:Y:S01]  /*6e2a0*/  STL.64 [R1+0xf08], R250 ;  /* 0x000f08fa01007387 */ /* 0x000fe20000100a00 */
[C---:B---3--:R-:W-:Y:S08]  /*6e2b0*/  HMMA.1688.F32.TF32 R240, R244.reuse, R38, R8 ;  /* 0x00000026f4f0723c */ /* 0x048ff00000081008 */
[C---:B------:R-:W-:Y:S08]  /*6e2c0*/  HMMA.1688.F32.TF32 R8, R244.reuse, R34, R76 ;  /* 0x00000022f408723c */ /* 0x040ff0000008104c */
[C---:B------:R-:W-:Y:S03]  /*6e2d0*/  HMMA.1688.F32.TF32 R76, R244.reuse, R30, R80 ;  /* 0x0000001ef44c723c */ /* 0x040fe60000081050 */
[----:B------:R1:W-:Y:S04]  /*6e2e0*/  STL.64 [R1+0xef0], R240 ;  /* 0x000ef0f001007387 */ /* 0x0003e80000100a00 */
[----:B------:R2:W-:Y:S01]  /*6e2f0*/  STL.64 [R1+0xef8], R242 ;  /* 0x000ef8f201007387 */ /* 0x0005e20000100a00 */
[----:B------:R-:W-:Y:S03]  /*6e300*/  HMMA.1688.F32.TF32 R80, R244, R14, R84 ;  /* 0x0000000ef450723c */ /* 0x000fe60000081054 */
[----:B------:R-:W-:Y:S04]  /*6e310*/  STL.64 [R1+0xee0], R8 ;  /* 0x000ee00801007387 */ /* 0x000fe80000100a00 */
[----:B------:R3:W-:Y:S01]  /*6e320*/  STL.64 [R1+0xee8], R10 ;  /* 0x000ee80a01007387 */ /* 0x0007e20000100a00 */
[----:B-1----:R-:W-:-:S02]  /*6e330*/  IMAD.MOV.U32 R240, RZ, RZ, R200 ;  /* 0x000000fffff07224 */ /* 0x002fc400078e00c8 */
[----:B------:R-:W-:Y:S01]  /*6e340*/  IMAD.MOV.U32 R241, RZ, RZ, R201 ;  /* 0x000000fffff17224 */ /* 0x000fe200078e00c9 */
[----:B--2---:R-:W-:Y:S01]  /*6e350*/  MOV R242, R202 ;  /* 0x000000ca00f27202 */ /* 0x004fe20000000f00 */
[----:B------:R-:W-:Y:S02]  /*6e360*/  IMAD.MOV.U32 R243, RZ, RZ, R203 ;  /* 0x000000fffff37224 */ /* 0x000fe400078e00cb */
[----:B------:R-:W-:Y:S02]  /*6e370*/  IMAD.MOV.U32 R248, RZ, RZ, R7 ;  /* 0x000000fffff87224 */ /* 0x000fe400078e0007 */
[----:B------:R-:W-:Y:S01]  /*6e380*/  IMAD.MOV.U32 R249, RZ, RZ, R155 ;  /* 0x000000fffff97224 */ /* 0x000fe200078e009b */
[----:B------:R-:W-:Y:S01]  /*6e390*/  MOV R250, R159 ;  /* 0x0000009f00fa7202 */ /* 0x000fe20000000f00 */
[----:B------:R-:W-:Y:S01]  /*6e3a0*/  IMAD.MOV.U32 R251, RZ, RZ, R231 ;  /* 0x000000fffffb7224 */ /* 0x000fe200078e00e7 */
[C---:B---3--:R-:W-:Y:S01]  /*6e3b0*/  HMMA.1688.F32.TF32 R8, R244.reuse, R22, R88 ;  /* 0x00000016f408723c */ /* 0x048fe20000081058 */
        /* <DEDUP_REMOVED lines=8> */
[----:B------:R1:W-:Y:S04]  /*6e440*/  STL.64 [R1+0xeb8], R10 ;  /* 0x000eb80a01007387 */ /* 0x0003e80000100a00 */
[----:B------:R-:W-:Y:S01]  /*6e450*/  LDS R86, [R0+UR12+0x7200] ;  /* 0x0072000c00567984 */ /* 0x000fe20008000800 */
[C---:B-1----:R-:W-:Y:S03]  /*6e460*/  HMMA.1688.F32.TF32 R8, R236.reuse, R74, R100 ;  /* 0x0000004aec08723c */ /* 0x042fe60000081064 */
[----:B------:R-:W-:Y:S04]  /*6e470*/  STL.64 [R1+0xea0], R76 ;  /* 0x000ea04c01007387 */ /* 0x000fe80000100a00 */
[----:B------:R1:W-:Y:S04]  /*6e480*/  STL.64 [R1+0xea8], R78 ;  /* 0x000ea84e01007387 */ /* 0x0003e80000100a00 */
[----:B------:R-:W-:Y:S04]  /*6e490*/  STL.64 [R1+0xe10], R80 ;  /* 0x000e105001007387 */ /* 0x000fe80000100a00 */
[----:B------:R-:W-:Y:S01]  /*6e4a0*/  STL.64 [R1+0xe18], R82 ;  /* 0x000e185201007387 */ /* 0x000fe20000100a00 */
[C---:B-1----:R-:W-:Y:S08]  /*6e4b0*/  HMMA.1688.F32.TF32 R76, R236.reuse, R70, R104 ;  /* 0x00000046ec4c723c */ /* 0x042ff00000081068 */
[C---:B------:R-:W-:Y:S01]  /*6e4c0*/  HMMA.1688.F32.TF32 R88, R236.reuse, R58, R136 ;  /* 0x0000003aec58723c */ /* 0x040fe20000081088 */
[----:B------:R-:W-:Y:S04]  /*6e4d0*/  STL.64 [R1+0xe00], R8 ;  /* 0x000e000801007387 */ /* 0x000fe80000100a00 */
[----:B------:R1:W-:Y:S03]  /*6e4e0*/  STL.64 [R1+0xe08], R10 ;  /* 0x000e080a01007387 */ /* 0x0003e60000100a00 */
[----:B------:R-:W-:Y:S01]  /*6e4f0*/  HMMA.1688.F32.TF32 R92, R236, R34, R112 ;  /* 0x00000022ec5c723c */ /* 0x000fe20000081070 */
[----:B------:R-:W-:Y:S01]  /*6e500*/  IMAD.MOV.U32 R244, RZ, RZ, R157 ;  /* 0x000000fffff47224 */ /* 0x000fe200078e009d */
[----:B------:R-:W-:Y:S01]  /*6e510*/  MOV R246, R152 ;  /* 0x0000009800f67202 */ /* 0x000fe20000000f00 */
[----:B------:R-:W-:-:S02]  /*6e520*/  IMAD.MOV.U32 R245, RZ, RZ, R158 ;  /* 0x000000fffff57224 */ /* 0x000fc400078e009e */
[----:B------:R-:W-:Y:S02]  /*6e530*/  IMAD.MOV.U32 R247, RZ, RZ, R153 ;  /* 0x000000fffff77224 */ /* 0x000fe400078e0099 */
[----:B------:R-:W-:Y:S01]  /*6e540*/  IMAD.MOV.U32 R100, RZ, RZ, R154 ;  /* 0x000000ffff647224 */ /* 0x000fe200078e009a */
[----:B------:R-:W-:Y:S01]  /*6e550*/  MOV R102, R225 ;  /* 0x000000e100667202 */ /* 0x000fe20000000f00 */
[----:B-1----:R-:W-:Y:S01]  /*6e560*/  HMMA.1688.F32.TF32 R8, R236, R66, R216 ;  /* 0x00000042ec08723c */ /* 0x002fe200000810d8 */
[----:B------:R-:W-:Y:S04]  /*6e570*/  STL.64 [R1+0xdf0], R76 ;  /* 0x000df04c01007387 */ /* 0x000fe80000100a00 */
[----:B------:R1:W-:Y:S01]  /*6e580*/  STL.64 [R1+0xdf8], R78 ;  /* 0x000df84e01007387 */ /* 0x0003e20000100a00 */
[----:B------:R-:W-:-:S02]  /*6e590*/  IMAD.MOV.U32 R101, RZ, RZ, R224 ;  /* 0x000000ffff657224 */ /* 0x000fc400078e00e0 */
[----:B------:R-:W-:Y:S02]  /*6e5a0*/  IMAD.MOV.U32 R103, RZ, RZ, R226 ;  /* 0x000000ffff677224 */ /* 0x000fe400078e00e2 */
[----:B------:R-:W-:Y:S01]  /*6e5b0*/  IMAD.MOV.U32 R96, RZ, RZ, R227 ;  /* 0x000000ffff607224 */ /* 0x000fe200078e00e3 */
[----:B------:R-:W-:Y:S01]  /*6e5c0*/  MOV R98, R5 ;  /* 0x0000000500627202 */ /* 0x000fe20000000f00 */
[----:B------:R-:W-:Y:S01]  /*6e5d0*/  IMAD.MOV.U32 R97, RZ, RZ, R4 ;  /* 0x000000ffff617224 */ /* 0x000fe200078e0004 */
[----:B------:R-:W-:Y:S01]  /*6e5e0*/  LOP3.LUT R87, R0, 0x20, RZ, 0x3c, !PT ;  /* 0x0000002000577812 */ /* 0x000fe200078e3cff */
[----:B------:R-:W-:Y:S01]  /*6e5f0*/  IMAD.MOV.U32 R99, RZ, RZ, R6 ;  /* 0x000000ffff637224 */ /* 0x000fe200078e0006 */
[----:B------:R-:W-:Y:S04]  /*6e600*/  LDS R80, [R0+UR12+0x6100] ;  /* 0x0061000c00507984 */ /* 0x000fe80008000800 */
[----:B------:R-:W-:Y:S04]  /*6e610*/  STL.64 [R1+0xde0], R8 ;  /* 0x000de00801007387 */ /* 0x000fe80000100a00 */
[----:B------:R2:W-:Y:S01]  /*6e620*/  STL.64 [R1+0xde8], R10 ;  /* 0x000de80a01007387 */ /* 0x0005e20000100a00 */
[C---:B-1----:R-:W-:Y:S03]  /*6e630*/  HMMA.1688.F32.TF32 R76, R236.reuse, R50, R220 ;  /* 0x00000032ec4c723c */ /* 0x042fe600000810dc */
[----:B------:R-:W-:Y:S04]  /*6e640*/  LDS R82, [R0+UR12+0x7100] ;  /* 0x0071000c00527984 */ /* 0x000fe80008000800 */
[----:B------:R-:W-:Y:S01]  /*6e650*/  LDS R81, [R87+UR12+0x6100] ;  /* 0x0061000c57517984 */ /* 0x000fe20008000800 */
[----:B--2---:R-:W-:Y:S03]  /*6e660*/  HMMA.1688.F32.TF32 R8, R236, R62, R108 ;  /* 0x0000003eec08723c */ /* 0x004fe6000008106c */
[----:B------:R-:W-:Y:S04]  /*6e670*/  LDS R83, [R87+UR12+0x7100] ;  /* 0x0071000c57537984 */ /* 0x000fe80008000800 */
[----:B------:R-:W-:-:S12]  /*6e680*/  LDS R85, [R87+UR12+0x6200] ;  /* 0x0062000c57557984 */ /* 0x000fd80008000800 */
[----:B------:R-:W-:Y:S04]  /*6e690*/  STL.64 [R1+0xe90], R8 ;  /* 0x000e900801007387 */ /* 0x000fe80000100a00 */
[----:B------:R1:W-:Y:S02]  /*6e6a0*/  STL.64 [R1+0xe98], R10 ;  /* 0x000e980a01007387 */ /* 0x0003e40000100a00 */
[C---:B-1----:R-:W-:Y:S02]  /*6e6b0*/  HMMA.1688.F32.TF32 R8, R236.reuse, R54, R148 ;  /* 0x00000036ec08723c */ /* 0x042fe40000081094 */
[----:B------:R-:W-:Y:S04]  /*6e6c0*/  STL.64 [R1+0xe80], R88 ;  /* 0x000e805801007387 */ /* 0x000fe80000100a00 */
[----:B------:R1:W-:Y:S02]  /*6e6d0*/  STL.64 [R1+0xe88], R90 ;  /* 0x000e885a01007387 */ /* 0x0003e40000100a00 */
[C---:B-1----:R-:W-:Y:S11]  /*6e6e0*/  HMMA.1688.F32.TF32 R88, R236.reuse, R46, R120 ;  /* 0x0000002eec58723c */ /* 0x042ff60000081078 */
[----:B------:R-:W-:Y:S04]  /*6e6f0*/  STL.64 [R1+0xe70], R8 ;  /* 0x000e700801007387 */ /* 0x000fe80000100a00 */
[----:B------:R1:W-:Y:S02]  /*6e700*/  STL.64 [R1+0xe78], R10 ;  /* 0x000e780a01007387 */ /* 0x0003e40000100a00 */
[C---:B-1----:R-:W-:Y:S02]  /*6e710*/  HMMA.1688.F32.TF32 R8, R236.reuse, R42, R160 ;  /* 0x0000002aec08723c */ /* 0x042fe400000810a0 */
        /* <DEDUP_REMOVED lines=14> */
[C---:B--2---:R-:W-:Y:S02]  /*6e800*/  HMMA.1688.F32.TF32 R8, R236.reuse, R14, R140 ;  /* 0x0000000eec08723c */ /* 0x044fe4000008108c */
[----:B------:R-:W-:Y:S04]  /*6e810*/  STL.64 [R1+0x1440], R92 ;  /* 0x0014405c01007387 */ /* 0x000fe80000100a00 */
[----:B------:R4:W-:Y:S04]  /*6e820*/  STL.64 [R1+0x1448], R94 ;  /* 0x0014485e01007387 */ /* 0x0009e80000100a00 */
[----:B------:R-:W-:Y:S04]  /*6e830*/  STL.64 [R1+0x1430], R88 ;  /* 0x0014305801007387 */ /* 0x000fe80000100a00 */
[----:B------:R2:W-:Y:S01]  /*6e840*/  STL.64 [R1+0x1438], R90 ;  /* 0x0014385a01007387 */ /* 0x0005e20000100a00 */
[C---:B----4-:R-:W-:Y:S03]  /*6e850*/  HMMA.1688.F32.TF32 R92, R236.reuse, R22, R144 ;  /* 0x00000016ec5c723c */ /* 0x050fe60000081090 */
[----:B------:R-:W-:Y:S04]  /*6e860*/  LDS R140, [R0+UR12+0x6280] ;  /* 0x0062800c008c7984 */ /* 0x000fe80008000800 */
[----:B------:R-:W-:Y:S01]  /*6e870*/  STL.64 [R1+0x1420], R8 ;  /* 0x0014200801007387 */ /* 0x000fe20000100a00 */
[C---:B--2---:R-:W-:Y:S03]  /*6e880*/  HMMA.1688.F32.TF32 R88, R236.reuse, R26, R124 ;  /* 0x0000001aec58723c */ /* 0x044fe6000008107c */
[----:B------:R2:W-:Y:S04]  /*6e890*/  STL.64 [R1+0x1428], R10 ;  /* 0x0014280a01007387 */ /* 0x0005e80000100a00 */
[----:B------:R-:W-:Y:S01]  /*6e8a0*/  LDS R142, [R0+UR12+0x7280] ;  /* 0x0072800c008e7984 */ /* 0x000fe20008000800 */
[----:B--2---:R-:W-:Y:S03]  /*6e8b0*/  HMMA.1688.F32.TF32 R8, R236, R18, R128 ;  /* 0x00000012ec08723c */ /* 0x004fe60000081080 */
[----:B------:R-:W-:Y:S04]  /*6e8c0*/  STL.64 [R1+0x1410], R92 ;  /* 0x0014105c01007387 */ /* 0x000fe80000100a00 */
[----:B------:R-:W-:Y:S04]  /*6e8d0*/  STL.64 [R1+0x1418], R94 ;  /* 0x0014185e01007387 */ /* 0x000fe80000100a00 */
[----:B------:R2:W-:Y:S04]  /*6e8e0*/  STL.64 [R1+0x1400], R88 ;  /* 0x0014005801007387 */ /* 0x0005e80000100a00 */
[----:B------:R3:W-:Y:S04]  /*6e8f0*/  STL.64 [R1+0x1408], R90 ;  /* 0x0014085a01007387 */ /* 0x0007e80000100a00 */
[----:B------:R-:W4:Y:S04]  /*6e900*/  LDL.LU R200, [R1+0x6ddc] ;  /* 0x006ddc0001c87983 */ /* 0x000f280000300800 */
[----:B------:R-:W-:Y:S01]  /*6e910*/  STL.64 [R1+0xe30], R8 ;  /* 0x000e300801007387 */ /* 0x000fe20000100a00 */
[----:B--2---:R-:W-:-:S03]  /*6e920*/  IMAD.MOV.U32 R88, RZ, RZ, R232 ;  /* 0x000000ffff587224 */ /* 0x004fc600078e00e8 */
[----:B------:R-:W-:Y:S01]  /*6e930*/  STL.64 [R1+0xe38], R10 ;  /* 0x000e380a01007387 */ /* 0x000fe20000100a00 */
[----:B------:R-:W-:-:S03]  /*6e940*/  IMAD.MOV.U32 R89, RZ, RZ, R233 ;  /* 0x000000ffff597224 */ /* 0x000fc600078e00e9 */
[----:B------:R-:W4:Y:S01]  /*6e950*/  LDL.LU R201, [R1+0x6dd8] ;  /* 0x006dd80001c97983 */ /* 0x000f220000300800 */
[----:B---3--:R-:W-:-:S03]  /*6e960*/  MOV R90, R234 ;  /* 0x000000ea005a7202 */ /* 0x008fc60000000f00 */
[----:B------:R-:W4:Y:S01]  /*6e970*/  LDL.LU R202, [R1+0x6dd4] ;  /* 0x006dd40001ca7983 */ /* 0x000f220000300800 */
[----:B------:R-:W-:-:S03]  /*6e980*/  IMAD.MOV.U32 R91, RZ, RZ, R235 ;  /* 0x000000ffff5b7224 */ /* 0x000fc600078e00eb */
[----:B------:R-:W4:Y:S01]  /*6e990*/  LDL.LU R203, [R1+0x6dd0] ;  /* 0x006dd00001cb7983 */ /* 0x000f220000300800 */
[----:B------:R-:W-:-:S03]  /*6e9a0*/  IMAD.MOV.U32 R92, RZ, RZ, R228 ;  /* 0x000000ffff5c7224 */ /* 0x000fc600078e00e4 */
[----:B------:R-:W2:Y:S01]  /*6e9b0*/  LDL.LU R232, [R1+0x6dcc] ;  /* 0x006dcc0001e87983 */ /* 0x000ea20000300800 */
[----:B------:R-:W-:-:S03]  /*6e9c0*/  IMAD.MOV.U32 R93, RZ, RZ, R229 ;  /* 0x000000ffff5d7224 */ /* 0x000fc600078e00e5 */
[----:B------:R-:W2:Y:S01]  /*6e9d0*/  LDL.LU R233, [R1+0x6dc8] ;  /* 0x006dc80001e97983 */ /* 0x000ea20000300800 */
[----:B------:R-:W-:-:S03]  /*6e9e0*/  MOV R94, R230 ;  /* 0x000000e6005e7202 */ /* 0x000fc60000000f00 */
[----:B------:R-:W2:Y:S01]  /*6e9f0*/  LDL.LU R234, [R1+0x6dc4] ;  /* 0x006dc40001ea7983 */ /* 0x000ea20000300800 */
[----:B------:R-:W-:-:S03]  /*6ea00*/  IMAD.MOV.U32 R95, RZ, RZ, R156 ;  /* 0x000000ffff5f7224 */ /* 0x000fc600078e009c */
[----:B------:R-:W2:Y:S04]  /*6ea10*/  LDL.LU R235, [R1+0x6dc0] ;  /* 0x006dc00001eb7983 */ /* 0x000ea80000300800 */
        /* <DEDUP_REMOVED lines=23> */
[----:B------:R-:W4:Y:S01]  /*6eb90*/  LDL.LU R231, [R1+0x6d70] ;  /* 0x006d700001e77983 */ /* 0x000f220000300800 */
[----:B-1----:R-:W-:Y:S03]  /*6eba0*/  HMMA.1688.F32.TF32 R88, R76, R42, R88 ;  /* 0x0000002a4c58723c */ /* 0x002fe60000081058 */
[----:B------:R-:W-:Y:S04]  /*6ebb0*/  LDS R8, [R0+UR12+0x6180] ;  /* 0x0061800c00087984 */ /* 0x000fe80008000800 */
[----:B------:R-:W-:Y:S04]  /*6ebc0*/  LDS R10, [R0+UR12+0x7180] ;  /* 0x0071800c000a7984 */ /* 0x000fe80008000800 */
[----:B------:R-:W-:Y:S04]  /*6ebd0*/  LDS R9, [R87+UR12+0x6180] ;  /* 0x0061800c57097984 */ /* 0x000fe80008000800 */
[----:B------:R-:W1:Y:S04]  /*6ebe0*/  LDS R11, [R87+UR12+0x7180] ;  /* 0x0071800c570b7984 */ /* 0x000e680008000800 */
[----:B------:R-:W-:Y:S04]  /*6ebf0*/  LDS R87, [R87+UR12+0x7200] ;  /* 0x0072000c57577984 */ /* 0x000fe80008000800 */
[----:B------:R-:W-:Y:S04]  /*6ec00*/  LDS R128, [R2+UR12+0x6200] ;  /* 0x0062000c02807984 */ /* 0x000fe80008000800 */
[----:B------:R-:W-:Y:S04]  /*6ec10*/  LDS R130, [R2+UR12+0x7200] ;  /* 0x0072000c02827984 */ /* 0x000fe80008000800 */
[----:B------:R-:W-:Y:S04]  /*6ec20*/  LDS R129, [R252+UR12+0x6200] ;  /* 0x0062000cfc817984 */ /* 0x000fe80008000800 */
[----:B------:R-:W-:Y:S01]  /*6ec30*/  LDS R131, [R252+UR12+0x7200] ;  /* 0x0072000cfc837984 */ /* 0x000fe20008000800 */
[C---:B--2---:R-:W-:Y:S03]  /*6ec40*/  HMMA.1688.F32.TF32 R112, R80.reuse, R70, R224 ;  /* 0x000000465070723c */ /* 0x044fe600000810e0 */
[----:B------:R-:W-:Y:S04]  /*6ec50*/  LDS R224, [R2+UR12+0x6280] ;  /* 0x0062800c02e07984 */ /* 0x000fe80008000800 */
[----:B------:R-:W-:Y:S04]  /*6ec60*/  LDS R226, [R2+UR12+0x7280] ;  /* 0x0072800c02e27984 */ /* 0x000fe80008000800 */
[----:B------:R-:W-:Y:S04]  /*6ec70*/  LDS R225, [R252+UR12+0x6280] ;  /* 0x0062800cfce17984 */ /* 0x000fe80008000800 */
[----:B------:R-:W-:Y:S01]  /*6ec80*/  LDS R227, [R252+UR12+0x7280] ;  /* 0x0072800cfce37984 */ /* 0x000fe20008000800 */
[C---:B---3--:R-:W-:Y:S08]  /*6ec90*/  HMMA.1688.F32.TF32 R108, R80.reuse, R74, R4 ;  /* 0x0000004a506c723c */ /* 0x048ff00000081004 */
[C---:B----4-:R-:W-:Y:S11]  /*6eca0*/  HMMA.1688.F32.TF32 R4, R80.reuse, R66, R152 ;  /* 0x000000425004723c */ /* 0x050ff60000081098 */
        /* <DEDUP_REMOVED lines=10> */
[C---:B--2---:R-:W-:Y:S03]  /*6ed50*/  HMMA.1688.F32.TF32 R4, R80.reuse, R54, R232 ;  /* 0x000000365004723c */ /* 0x044fe600000810e8 */
[----:B------:R-:W-:Y:S04]  /*6ed60*/  LDS R229, [R252+UR12+0x6180] ;  /* 0x0061800cfce57984 */ /* 0x000fe80008000800 */
        /* <DEDUP_REMOVED lines=8> */
[----:B------:R-:W3:Y:S05]  /*6edf0*/  LDS R231, [R252+UR12+0x7180] ;  /* 0x0071800cfce77984 */ /* 0x000eea0008000800 */
[C---:B--2---:R-:W-:Y:S03]  /*6ee00*/  HMMA.1688.F32.TF32 R4, R80.reuse, R42, R172 ;  /* 0x0000002a5004723c */ /* 0x044fe600000810ac */
        /* <DEDUP_REMOVED lines=21> */
[----:B------:R-:W-:Y:S01]  /*6ef60*/  STL.64 [R1+0x1328], R114 ;  /* 0x0013287201007387 */ /* 0x000fe20000100a00 */
[----:B--2---:R-:W-:Y:S03]  /*6ef70*/  HMMA.1688.F32.TF32 R108, R80, R18, R192 ;  /* 0x00000012506c723c */ /* 0x004fe600000810c0 */
[----:B------:R-:W-:Y:S04]  /*6ef80*/  STL.64 [R1+0x1310], R4 ;  /* 0x0013100401007387 */ /* 0x000fe80000100a00 */
[----:B------:R2:W-:Y:S01]  /*6ef90*/  STL.64 [R1+0x1318], R6 ;  /* 0x0013180601007387 */ /* 0x0005e20000100a00 */
[C---:B------:R-:W-:Y:S08]  /*6efa0*/  HMMA.1688.F32.TF32 R80, R76.reuse, R74, R180 ;  /* 0x0000004a4c50723c */ /* 0x040ff000000810b4 */
        /* <DEDUP_REMOVED lines=18> */
[C---:B----4-:R-:W-:Y:S01]  /*6f0d0*/  HMMA.1688.F32.TF32 R4, R76.reuse, R46, R92 ;  /* 0x0000002e4c04723c */ /* 0x050fe2000008105c */
[----:B------:R-:W-:Y:S04]  /*6f0e0*/  STL.64 [R1+0xc0], R100 ;  /* 0x0000c06401007387 */ /* 0x000fe80000100a00 */
[----:B------:R-:W-:Y:S06]  /*6f0f0*/  STL.64 [R1+0xc8], R102 ;  /* 0x0000c86601007387 */ /* 0x000fec0000100a00 */
[----:B------:R-:W-:Y:S04]  /*6f100*/  STL.64 [R1+0xa0], R80 ;  /* 0x0000a05001007387 */ /* 0x000fe80000100a00 */
[----:B------:R2:W-:Y:S04]  /*6f110*/  STL.64 [R1+0xa8], R82 ;  /* 0x0000a85201007387 */ /* 0x0005e80000100a00 */
[----:B------:R-:W-:Y:S04]  /*6f120*/  STL.64 [R1+0x90], R4 ;  /* 0x0000900401007387 */ /* 0x000fe80000100a00 */
[----:B------:R4:W-:Y:S01]  /*6f130*/  STL.64 [R1+0x98], R6 ;  /* 0x0000980601007387 */ /* 0x0009e20000100a00 */
[C---:B--2---:R-:W-:Y:S08]  /*6f140*/  HMMA.1688.F32.TF32 R80, R76.reuse, R38, R240 ;  /* 0x000000264c50723c */ /* 0x044ff000000810f0 */
[C---:B----4-:R-:W-:Y:S01]  /*6f150*/  HMMA.1688.F32.TF32 R4, R76.reuse, R34, R248 ;  /* 0x000000224c04723c */ /* 0x050fe200000810f8 */
[----:B------:R2:W-:Y:S04]  /*6f160*/  STL.64 [R1+0x80], R88 ;  /* 0x0000805801007387 */ /* 0x0005e80000100a00 */
[----:B------:R4:W-:Y:S04]  /*6f170*/  STL.64 [R1+0x88], R90 ;  /* 0x0000885a01007387 */ /* 0x0009e80000100a00 */
[----:B------:R-:W3:Y:S04]  /*6f180*/  LDL.LU R240, [R1+0x630] ;  /* 0x0006300001f07983 */ /* 0x000ee80000300800 */
[----:B------:R-:W-:Y:S04]  /*6f190*/  STL.64 [R1+0x70], R80 ;  /* 0x0000705001007387 */ /* 0x000fe80000100a00 */
[----:B------:R1:W-:Y:S04]  /*6f1a0*/  STL.64 [R1+0x78], R82 ;  /* 0x0000785201007387 */ /* 0x0003e80000100a00 */
[----:B------:R-:W-:Y:S04]  /*6f1b0*/  STL.64 [R1+0x60], R4 ;  /* 0x0000600401007387 */ /* 0x000fe80000100a00 */
[----:B------:R1:W-:Y:S04]  /*6f1c0*/  STL.64 [R1+0x68], R6 ;  /* 0x0000680601007387 */ /* 0x0003e80000100a00 */
[----:B------:R-:W3:Y:S04]  /*6f1d0*/  LDL.LU R241, [R1+0x634] ;  /* 0x0006340001f17983 */ /* 0x000ee80000300800 */
[----:B------:R-:W3:Y:S04]  /*6f1e0*/  LDL.LU R242, [R1+0x638] ;  /* 0x0006380001f27983 */ /* 0x000ee80000300800 */
[----:B------:R-:W3:Y:S04]  /*6f1f0*/  LDL.LU R243, [R1+0x63c] ;  /* 0x00063c0001f37983 */ /* 0x000ee80000300800 */
[----:B------:R-:W1:Y:S04]  /*6f200*/  LDL.LU R92, [R1+0x4c0] ;  /* 0x0004c000015c7983 */ /* 0x000e680000300800 */
[----:B------:R-:W1:Y:S04]  /*6f210*/  LDL.LU R93, [R1+0x4c4] ;  /* 0x0004c400015d7983 */ /* 0x000e680000300800 */
[----:B------:R-:W1:Y:S04]  /*6f220*/  LDL.LU R94, [R1+0x4c8] ;  /* 0x0004c800015e7983 */ /* 0x000e680000300800 */
[----:B------:R-:W1:Y:S04]  /*6f230*/  LDL.LU R95, [R1+0x4cc] ;  /* 0x0004cc00015f7983 */ /* 0x000e680000300800 */
[----:B------:R-:W3:Y:S04]  /*6f240*/  LDL.LU R96, [R1+0x3c0] ;  /* 0x0003c00001607983 */ /* 0x000ee80000300800 */
[----:B------:R-:W3:Y:S04]  /*6f250*/  LDL.LU R97, [R1+0x3c4] ;  /* 0x0003c40001617983 */ /* 0x000ee80000300800 */
[----:B------:R-:W3:Y:S04]  /*6f260*/  LDL.LU R98, [R1+0x3c8] ;  /* 0x0003c80001627983 */ /* 0x000ee80000300800 */
[----:B------:R-:W3:Y:S04]  /*6f270*/  LDL.LU R99, [R1+0x3cc] ;  /* 0x0003cc0001637983 */ /* 0x000ee80000300800 */
[----:B--2---:R-:W2:Y:S04]  /*6f280*/  LDL.LU R88, [R1+0x520] ;  /* 0x0005200001587983 */ /* 0x004ea80000300800 */
[----:B------:R-:W2:Y:S04]  /*6f290*/  LDL.LU R89, [R1+0x524] ;  /* 0x0005240001597983 */ /* 0x000ea80000300800 */
[----:B----4-:R-:W2:Y:S04]  /*6f2a0*/  LDL.LU R90, [R1+0x528] ;  /* 0x00052800015a7983 */ /* 0x010ea80000300800 */
        /* <DEDUP_REMOVED lines=29> */
[C---:B-1----:R-:W-:Y:S08]  /*6f480*/  HMMA.1688.F32.TF32 R80, R76.reuse, R14, R92 ;  /* 0x0000000e4c50723c */ /* 0x042ff0000008105c */
[C---:B---3--:R-:W-:Y:S08]  /*6f490*/  HMMA.1688.F32.TF32 R96, R76.reuse, R30, R96 ;  /* 0x0000001e4c60723c */ /* 0x048ff00000081060 */
[C---:B--2---:R-:W-:Y:S11]  /*6f4a0*/  HMMA.1688.F32.TF32 R4, R76.reuse, R22, R88 ;  /* 0x000000164c04723c */ /* 0x044ff60000081058 */
[----:B------:R1:W-:Y:S04]  /*6f4b0*/  STL.64 [R1+0x50], R96 ;  /* 0x0000506001007387 */ /* 0x0003e80000100a00 */
[----:B------:R2:W-:Y:S04]  /*6f4c0*/  STL.64 [R1+0x58], R98 ;  /* 0x0000586201007387 */ /* 0x0005e80000100a00 */
[----:B-1----:R-:W3:Y:S04]  /*6f4d0*/  LDL.LU R96, [R1+0x670] ;  /* 0x0006700001607983 */ /* 0x002ee80000300800 */
[----:B------:R-:W-:Y:S04]  /*6f4e0*/  STL.64 [R1+0x40], R80 ;  /* 0x0000405001007387 */ /* 0x000fe80000100a00 */
[----:B------:R4:W-:Y:S04]  /*6f4f0*/  STL.64 [R1+0x48], R82 ;  /* 0x0000485201007387 */ /* 0x0009e80000100a00 */
[----:B------:R-:W-:Y:S04]  /*6f500*/  STL.64 [R1+0x30], R4 ;  /* 0x0000300401007387 */ /* 0x000fe80000100a00 */
[----:B------:R1:W-:Y:S04]  /*6f510*/  STL.64 [R1+0x38], R6 ;  /* 0x0000380601007387 */ /* 0x0003e80000100a00 */
        /* <DEDUP_REMOVED lines=11> */
[C---:B----4-:R-:W-:Y:S08]  /*6f5d0*/  HMMA.1688.F32.TF32 R80, R76.reuse, R26, R136 ;  /* 0x0000001a4c50723c */ /* 0x050ff00000081088 */
[----:B------:R-:W-:Y:S08]  /*6f5e0*/  HMMA.1688.F32.TF32 R76, R76, R18, R108 ;  /* 0x000000124c4c723c */ /* 0x000ff0000008106c */
[C---:B------:R-:W-:Y:S08]  /*6f5f0*/  HMMA.1688.F32.TF32 R248, R8.reuse, R70, R248 ;  /* 0x0000004608f8723c */ /* 0x040ff000000810f8 */
[C---:B-1----:R-:W-:Y:S01]  /*6f600*/  HMMA.1688.F32.TF32 R4, R8.reuse, R74, R216 ;  /* 0x0000004a0804723c */ /* 0x042fe200000810d8 */
[----:B------:R-:W-:Y:S04]  /*6f610*/  STL.64 [R1+0x20], R80 ;  /* 0x0000205001007387 */ /* 0x000fe80000100a00 */
[----:B------:R-:W-:Y:S04]  /*6f620*/  STL.64 [R1+0x28], R82 ;  /* 0x0000285201007387 */ /* 0x000fe80000100a00 */
[----:B------:R-:W-:Y:S01]  /*6f630*/  STL.64 [R1+0x10], R76 ;  /* 0x0000104c01007387 */ /* 0x000fe20000100a00 */
[C---:B------:R-:W-:Y:S03]  /*6f640*/  HMMA.1688.F32.TF32 R240, R8.reuse, R66, R240 ;  /* 0x0000004208f0723c */ /* 0x040fe600000810f0 */
[----:B------:R-:W-:Y:S04]  /*6f650*/  STL.64 [R1+0x18], R78 ;  /* 0x0000184e01007387 */ /* 0x000fe80000100a00 */
[----:B------:R-:W-:Y:S04]  /*6f660*/  STL.64 [R1+0x6c80], R250 ;  /* 0x006c80fa01007387 */ /* 0x000fe80000100a00 */
[----:B------:R-:W-:Y:S04]  /*6f670*/  STL.64 [R1], R4 ;  /* 0x0000000401007387 */ /* 0x000fe80000100a00 */
[----:B------:R1:W-:Y:S02]  /*6f680*/  STL.64 [R1+0x8], R6 ;  /* 0x0000080601007387 */ /* 0x0003e40000100a00 */
[C---:B-1----:R-:W-:Y:S02]  /*6f690*/  HMMA.1688.F32.TF32 R4, R8.reuse, R62, R104 ;  /* 0x0000003e0804723c */ /* 0x042fe40000081068 */
[----:B------:R-:W-:Y:S04]  /*6f6a0*/  STL.64 [R1+0x6c78], R248 ;  /* 0x006c78f801007387 */ /* 0x000fe80000100a00 */
[----:B------:R-:W-:Y:S04]  /*6f6b0*/  STL.64 [R1+0x6c90], R242 ;  /* 0x006c90f201007387 */ /* 0x000fe80000100a00 */
[----:B------:R-:W-:Y:S09]  /*6f6c0*/  STL.64 [R1+0x6c88], R240 ;  /* 0x006c88f001007387 */ /* 0x000ff20000100a00 */
[----:B------:R-:W-:Y:S04]  /*6f6d0*/  STL.64 [R1+0x150], R4 ;  /* 0x0001500401007387 */ /* 0x000fe80000100a00 */
[----:B------:R1:W-:Y:S02]  /*6f6e0*/  STL.64 [R1+0x158], R6 ;  /* 0x0001580601007387 */ /* 0x0003e40000100a00 */
[----:B-1----:R-:W-:-:S15]  /*6f6f0*/  HMMA.1688.F32.TF32 R4, R8, R54, R244 ;  /* 0x000000360804723c */ /* 0x002fde00000810f4 */
[----:B------:R-:W-:-:S04]  /*6f700*/  NOP ;  /* 0x0000000000007918 */ /* 0x000fc80000000000 */
[----:B------:R-:W-:Y:S01]  /*6f710*/  IMAD.MOV.U32 R243, RZ, RZ, R4 ;  /* 0x000000fffff37224 */ /* 0x000fe200078e0004 */
[----:B------:R-:W-:Y:S01]  /*6f720*/  MOV R241, R6 ;  /* 0x0000000600f17202 */ /* 0x000fe20000000f00 */
[----:B------:R-:W-:Y:S02]  /*6f730*/  IMAD.MOV.U32 R242, RZ, RZ, R5 ;  /* 0x000000fffff27224 */ /* 0x000fe400078e0005 */
[----:B------:R-:W-:Y:S01]  /*6f740*/  IMAD.MOV.U32 R240, RZ, RZ, R7 ;  /* 0x000000fffff07224 */ /* 0x000fe200078e0007 */
[----:B------:R-:W-:-:S15]  /*6f750*/  HMMA.1688.F32.TF32 R76, R8, R58, R100 ;  /* 0x0000003a084c723c */ /* 0x000fde0000081064 */
[----:B------:R-:W-:-:S04]  /*6f760*/  NOP ;  /* 0x0000000000007918 */ /* 0x000fc80000000000 */
[----:B------:R-:W-:Y:S04]  /*6f770*/  STL.64 [R1+0x140], R76 ;  /* 0x0001404c01007387 */ /* 0x000fe80000100a00 */
[----:B------:R-:W-:Y:S04]  /*6f780*/  STL.64 [R1+0x148], R78 ;  /* 0x0001484e01007387 */ /* 0x000fe80000100a00 */
[----:B------:R-:W-:Y:S04]  /*6f790*/  STL.64 [R1+0x6d00], R242 ;  /* 0x006d00f201007387 */ /* 0x000fe80000100a00 */
[----:B------:R-:W-:Y:S01]  /*6f7a0*/  STL.64 [R1+0x6cf8], R240 ;  /* 0x006cf8f001007387 */ /* 0x000fe20000100a00 */
[----:B---3--:R-:W-:-:S15]  /*6f7b0*/  HMMA.1688.F32.TF32 R4, R8, R50, R96 ;  /* 0x000000320804723c */ /* 0x008fde0000081060 */
[----:B------:R-:W-:-:S04]  /*6f7c0*/  NOP ;  /* 0x0000000000007918 */ /* 0x000fc80000000000 */
[----:B------:R-:W-:Y:S01]  /*6f7d0*/  IMAD.MOV.U32 R251, RZ, RZ, R4 ;  /* 0x000000fffffb7224 */ /* 0x000fe200078e0004 */
[----:B------:R-:W-:Y:S01]  /*6f7e0*/  MOV R249, R6 ;  /* 0x0000000600f97202 */ /* 0x000fe20000000f00 */
[----:B------:R-:W-:Y:S02]  /*6f7f0*/  IMAD.MOV.U32 R250, RZ, RZ, R5 ;  /* 0x000000fffffa7224 */ /* 0x000fe400078e0005 */
[----:B------:R-:W-:Y:S02]  /*6f800*/  IMAD.MOV.U32 R248, RZ, RZ, R7 ;  /* 0x000000fffff87224 */ /* 0x000fe400078e0007 */
[C---:B--2---:R-:W-:Y:S01]  /*6f810*/  HMMA.1688.F32.TF32 R4, R8.reuse, R46, R92 ;  /* 0x0000002e0804723c */ /* 0x044fe2000008105c */
[----:B------:R-:W-:Y:S04]  /*6f820*/  STL.64 [R1+0x6d10], R250 ;  /* 0x006d10fa01007387 */ /* 0x000fe80000100a00 */
[----:B------:R-:W-:Y:S04]  /*6f830*/  STL.64 [R1+0x6d08], R248 ;  /* 0x006d08f801007387 */ /* 0x000fe80000100a00 */
[----:B------:R-:W2:Y:S10]  /*6f840*/  LDL.LU R96, [R1+0x7c0] ;  /* 0x0007c00001607983 */ /* 0x000eb40000300800 */
[----:B------:R-:W-:Y:S04]  /*6f850*/  STL.64 [R1+0x110], R4 ;  /* 0x0001100401007387 */ /* 0x000fe80000100a00 */
[----:B------:R1:W-:Y:S04]  /*6f860*/  STL.64 [R1+0x118], R6 ;  /* 0x0001180601007387 */ /* 0x0003e80000100a00 */
        /* <DEDUP_REMOVED lines=27> */
[C---:B------:R-:W-:Y:S03]  /*6fa20*/  HMMA.1688.F32.TF32 R236, R8.reuse, R42, R88 ;  /* 0x0000002a08ec723c */ /* 0x040fe60000081058 */
        /* <DEDUP_REMOVED lines=18> */
[----:B------:R-:W-:Y:S04]  /*6fb50*/  STL [R1+0x6c0c], R238 ;  /* 0x006c0cee01007387 */ /* 0x000fe80000100800 */
[----:B------:R-:W-:Y:S01]  /*6fb60*/  STL [R1+0x6c08], R239 ;  /* 0x006c08ef01007387 */ /* 0x000fe20000100800 */
[----:B-1----:R-:W-:Y:S03]  /*6fb70*/  HMMA.1688.F32.TF32 R4, R8, R38, R92 ;  /* 0x000000260804723c */ /* 0x002fe6000008105c */
[----:B------:R-:W3:-:S15]  /*6fb80*/  LDL.LU R92, [R1+0x7b0] ;  /* 0x0007b000015c7983 */ /* 0x000ede0000300800 */
[----:B------:R-:W-:Y:S01]  /*6fb90*/  NOP ;  /* 0x0000000000007918 */ /* 0x000fe20000000000 */
[----:B------:R-:W-:Y:S04]  /*6fba0*/  STL.64 [R1+0x1300], R4 ;  /* 0x0013000401007387 */ /* 0x000fe80000100a00 */
[----:B------:R1:W-:Y:S04]  /*6fbb0*/  STL.64 [R1+0x1308], R6 ;  /* 0x0013080601007387 */ /* 0x0003e80000100a00 */
[----:B------:R-:W3:Y:S04]  /*6fbc0*/  LDL.LU R93, [R1+0x7b4] ;  /* 0x0007b400015d7983 */ /* 0x000ee80000300800 */
[----:B------:R-:W3:Y:S04]  /*6fbd0*/  LDL.LU R94, [R1+0x7b8] ;  /* 0x0007b800015e7983 */ /* 0x000ee80000300800 */
[----:B------:R-:W3:Y:S01]  /*6fbe0*/  LDL.LU R95, [R1+0x7bc] ;  /* 0x0007bc00015f7983 */ /* 0x000ee20000300800 */
[C---:B--2---:R-:W-:Y:S08]  /*6fbf0*/  HMMA.1688.F32.TF32 R76, R8.reuse, R34, R220 ;  /* 0x00000022084c723c */ /* 0x044ff000000810dc */
[C---:B-1----:R-:W-:Y:S08]  /*6fc00*/  HMMA.1688.F32.TF32 R4, R8.reuse, R30, R148 ;  /* 0x0000001e0804723c */ /* 0x042ff00000081094 */
[C---:B------:R-:W-:Y:S03]  /*6fc10*/  HMMA.1688.F32.TF32 R80, R8.reuse, R14, R136 ;  /* 0x0000000e0850723c */ /* 0x040fe60000081088 */
[----:B------:R-:W-:Y:S04]  /*6fc20*/  STL.64 [R1+0x12f0], R76 ;  /* 0x0012f04c01007387 */ /* 0x000fe80000100a00 */
[----:B------:R4:W-:Y:S04]  /*6fc30*/  STL.64 [R1+0x12f8], R78 ;  /* 0x0012f84e01007387 */ /* 0x0009e80000100a00 */
[----:B------:R-:W-:Y:S04]  /*6fc40*/  STL.64 [R1+0x12e0], R4 ;  /* 0x0012e00401007387 */ /* 0x000fe80000100a00 */
[----:B------:R3:W-:Y:S01]  /*6fc50*/  STL.64 [R1+0x12e8], R6 ;  /* 0x0012e80601007387 */ /* 0x0007e20000100a00 */
[C---:B----4-:R-:W-:Y:S08]  /*6fc60*/  HMMA.1688.F32.TF32 R76, R8.reuse, R22, R108 ;  /* 0x00000016084c723c */ /* 0x050ff0000008106c */
[C---:B---3--:R-:W-:Y:S01]  /*6fc70*/  HMMA.1688.F32.TF32 R4, R8.reuse, R26, R216 ;  /* 0x0000001a0804723c */ /* 0x048fe200000810d8 */
[----:B------:R-:W-:Y:S04]  /*6fc80*/  STL.64 [R1+0x12d0], R80 ;  /* 0x0012d05001007387 */ /* 0x000fe80000100a00 */
[----:B------:R-:W-:Y:S03]  /*6fc90*/  STL.64 [R1+0x12d8], R82 ;  /* 0x0012d85201007387 */ /* 0x000fe60000100a00 */
[----:B------:R-:W-:Y:S03]  /*6fca0*/  HMMA.1688.F32.TF32 R232, R8, R18, R88 ;  /* 0x0000001208e8723c */ /* 0x000fe60000081058 */
[----:B------:R-:W-:Y:S04]  /*6fcb0*/  STL.64 [R1+0x12c0], R76 ;  /* 0x0012c04c01007387 */ /* 0x000fe80000100a00 */
[----:B------:R1:W-:Y:S04]  /*6fcc0*/  STL.64 [R1+0x12c8], R78 ;  /* 0x0012c84e01007387 */ /* 0x0003e80000100a00 */
[----:B------:R-:W2:Y:S04]  /*6fcd0*/  LDL.LU R88, [R1+0x7a0] ;  /* 0x0007a00001587983 */ /* 0x000ea80000300800 */
[----:B------:R-:W-:Y:S04]  /*6fce0*/  STL.64 [R1+0x12b0], R4 ;  /* 0x0012b00401007387 */ /* 0x000fe80000100a00 */
[----:B------:R3:W-:Y:S04]  /*6fcf0*/  STL.64 [R1+0x12b8], R6 ;  /* 0x0012b80601007387 */ /* 0x0007e80000100a00 */
[----:B------:R-:W2:Y:S04]  /*6fd00*/  LDL.LU R89, [R1+0x7a4] ;  /* 0x0007a40001597983 */ /* 0x000ea80000300800 */
[----:B------:R-:W2:Y:S04]  /*6fd10*/  LDL.LU R90, [R1+0x7a8] ;  /* 0x0007a800015a7983 */ /* 0x000ea80000300800 */
[----:B------:R-:W2:Y:S01]  /*6fd20*/  LDL.LU R91, [R1+0x7ac] ;  /* 0x0007ac00015b7983 */ /* 0x000ea20000300800 */
[C---:B-1----:R-:W-:Y:S08]  /*6fd30*/  HMMA.1688.F32.TF32 R76, R228.reuse, R74, R104 ;  /* 0x0000004ae44c723c */ /* 0x042ff00000081068 */
[C---:B---3--:R-:W-:Y:S08]  /*6fd40*/  HMMA.1688.F32.TF32 R4, R228.reuse, R66, R244 ;  /* 0x00000042e404723c */ /* 0x048ff000000810f4 */
[----:B------:R-:W-:Y:S01]  /*6fd50*/  HMMA.1688.F32.TF32 R8, R228, R70, R100 ;  /* 0x00000046e408723c */ /* 0x000fe20000081064 */
[----:B------:R-:W-:Y:S04]  /*6fd60*/  STL.64 [R1+0x6bb0], R234 ;  /* 0x006bb0ea01007387 */ /* 0x000fe80000100a00 */
[----:B------:R-:W-:Y:S04]  /*6fd70*/  STL.64 [R1+0x6ba8], R232 ;  /* 0x006ba8e801007387 */ /* 0x000fe80000100a00 */
[----:B------:R-:W-:Y:S04]  /*6fd80*/  STL.64 [R1+0x12a0], R76 ;  /* 0x0012a04c01007387 */ /* 0x000fe80000100a00 */
[----:B------:R-:W-:Y:S01]  /*6fd90*/  STL.64 [R1+0x12a8], R78 ;  /* 0x0012a84e01007387 */ /* 0x000fe20000100a00 */
[----:B------:R-:W-:-:S03]  /*6fda0*/  IMAD.MOV.U32 R236, RZ, RZ, R7 ;  /* 0x000000ffffec7224 */ /* 0x000fc600078e0007 */
[----:B------:R-:W-:Y:S04]  /*6fdb0*/  STL.64 [R1+0x1280], R4 ;  /* 0x0012800401007387 */ /* 0x000fe80000100a00 */
[----:B------:R-:W-:Y:S04]  /*6fdc0*/  STL.64 [R1+0x1290], R8 ;  /* 0x0012900801007387 */ /* 0x000fe80000100a00 */
[----:B------:R-:W-:Y:S04]  /*6fdd0*/  STL.64 [R1+0x1298], R10 ;  /* 0x0012980a01007387 */ /* 0x000fe80000100a00 */
[----:B------:R1:W-:Y:S02]  /*6fde0*/  STL [R1+0x1288], R6 ;  /* 0x0012880601007387 */ /* 0x0003e40000100800 */
[----:B-1----:R-:W-:Y:S02]  /*6fdf0*/  HMMA.1688.F32.TF32 R4, R228, R62, R96 ;  /* 0x0000003ee404723c */ /* 0x002fe40000081060 */
[----:B------:R1:W-:-:S15]  /*6fe00*/  STL [R1+0x6c18], R236 ;  /* 0x006c18ec01007387 */ /* 0x0003de0000100800 */
[----:B------:R-:W-:Y:S02]  /*6fe10*/  NOP ;  /* 0x0000000000007918 */ /* 0x000fe40000000000 */
[----:B------:R-:W-:Y:S01]  /*6fe20*/  IMAD.MOV.U32 R235, RZ, RZ, R4 ;  /* 0x000000ffffeb7224 */ /* 0x000fe200078e0004 */
[----:B------:R-:W-:Y:S01]  /*6fe30*/  MOV R234, R5 ;  /* 0x0000000500ea7202 */ /* 0x000fe20000000f00 */
[----:B------:R-:W-:Y:S02]  /*6fe40*/  IMAD.MOV.U32 R233, RZ, RZ, R6 ;  /* 0x000000ffffe97224 */ /* 0x000fe400078e0006 */
[----:B------:R-:W-:-:S05]  /*6fe50*/  IMAD.MOV.U32 R232, RZ, RZ, R7 ;  /* 0x000000ffffe87224 */ /* 0x000fca00078e0007 */
[----:B------:R-:W-:Y:S04]  /*6fe60*/  STL [R1+0x6c28], R232 ;  /* 0x006c28e801007387 */ /* 0x000fe80000100800 */
[----:B------:R-:W-:Y:S04]  /*6fe70*/  STL [R1+0x6c24], R234 ;  /* 0x006c24ea01007387 */ /* 0x000fe80000100800 */
[----:B------:R-:W-:Y:S04]  /*6fe80*/  STL [R1+0x6c20], R235 ;  /* 0x006c20eb01007387 */ /* 0x000fe80000100800 */
[----:B------:R-:W-:Y:S01]  /*6fe90*/  STL [R1+0x6c1c], R233 ;  /* 0x006c1ce901007387 */ /* 0x000fe20000100800 */
[----:B------:R-:W-:-:S15]  /*6fea0*/  HMMA.1688.F32.TF32 R4, R228, R58, R92 ;  /* 0x0000003ae404723c */ /* 0x000fde000008105c */
[----:B------:R-:W-:-:S04]  /*6feb0*/  NOP ;  /* 0x0000000000007918 */ /* 0x000fc80000000000 */
[----:B------:R-:W-:Y:S04]  /*6fec0*/  STL.64 [R1+0x1260], R4 ;  /* 0x0012600401007387 */ /* 0x000fe80000100a00 */
[----:B------:R2:W-:Y:S04]  /*6fed0*/  STL [R1+0x1268], R6 ;  /* 0x0012680601007387 */ /* 0x0005e80000100800 */
        /* <DEDUP_REMOVED lines=8> */
[----:B-1----:R-:W-:-:S05]  /*6ff60*/  IMAD.MOV.U32 R236, RZ, RZ, R7 ;  /* 0x000000ffffec7224 */ /* 0x002fca00078e0007 */
[----:B------:R-:W-:Y:S04]  /*6ff70*/  STL [R1+0x6c2c], R236 ;  /* 0x006c2cec01007387 */ /* 0x000fe80000100800 */
        /* <DEDUP_REMOVED lines=17> */
[----:B------:R-:W-:Y:S01]  /*70090*/  MOV R232, R4 ;  /* 0x0000000400e87202 */ /* 0x000fe20000000f00 */
[----:B------:R-:W-:-:S02]  /*700a0*/  IMAD.MOV.U32 R234, RZ, RZ, R5 ;  /* 0x000000ffffea7224 */ /* 0x000fc400078e0005 */
[----:B------:R-:W-:Y:S02]  /*700b0*/  IMAD.MOV.U32 R235, RZ, RZ, R6 ;  /* 0x000000ffffeb7224 */ /* 0x000fe400078e0006 */
[----:B------:R-:W-:Y:S01]  /*700c0*/  IMAD.MOV.U32 R233, RZ, RZ, R7 ;  /* 0x000000ffffe97224 */ /* 0x000fe200078e0007 */
[----:B------:R-:W-:Y:S04]  /*700d0*/  STL [R1+0x6c3c], R232 ;  /* 0x006c3ce801007387 */ /* 0x000fe80000100800 */
[----:B------:R-:W-:Y:S04]  /*700e0*/  STL [R1+0x6c38], R234 ;  /* 0x006c38ea01007387 */ /* 0x000fe80000100800 */
[----:B------:R-:W-:Y:S04]  /*700f0*/  STL [R1+0x6c34], R235 ;  /* 0x006c34eb01007387 */ /* 0x000fe80000100800 */
[----:B------:R-:W-:Y:S01]  /*70100*/  STL [R1+0x6c30], R233 ;  /* 0x006c30e901007387 */ /* 0x000fe20000100800 */
[----:B---3--:R-:W-:-:S15]  /*70110*/  HMMA.1688.F32.TF32 R4, R228, R50, R104 ;  /* 0x00000032e404723c */ /* 0x008fde0000081068 */
[----:B------:R-:W-:-:S04]  /*70120*/  NOP ;  /* 0x0000000000007918 */ /* 0x000fc80000000000 */
[----:B------:R-:W-:Y:S01]  /*70130*/  MOV R237, R4 ;  /* 0x0000000400ed7202 */ /* 0x000fe20000000f00 */
[----:B------:R-:W-:Y:S01]  /*70140*/  IMAD.MOV.U32 R238, RZ, RZ, R5 ;  /* 0x000000ffffee7224 */ /* 0x000fe200078e0005 */
[----:B------:R4:W-:Y:S01]  /*70150*/  STL [R1+0x7ac], R7 ;  /* 0x0007ac0701007387 */ /* 0x0009e20000100800 */
[----:B------:R-:W-:Y:S02]  /*70160*/  IMAD.MOV.U32 R239, RZ, RZ, R6 ;  /* 0x000000ffffef7224 */ /* 0x000fe400078e0006 */
[----:B----4-:R-:W-:Y:S03]  /*70170*/  HMMA.1688.F32.TF32 R4, R228, R46, R100 ;  /* 0x0000002ee404723c */ /* 0x010fe60000081064 */
[----:B------:R-:W-:Y:S04]  /*70180*/  STL [R1+0x6c48], R239 ;  /* 0x006c48ef01007387 */ /* 0x000fe80000100800 */
[----:B------:R-:W-:Y:S04]  /*70190*/  STL [R1+0x6c44], R238 ;  /* 0x006c44ee01007387 */ /* 0x000fe80000100800 */
[----:B------:R-:W-:Y:S08]  /*701a0*/  STL [R1+0x6c40], R237 ;  /* 0x006c40ed01007387 */ /* 0x000ff00000100800 */
[----:B------:R-:W-:Y:S01]  /*701b0*/  IMAD.MOV.U32 R235, RZ, RZ, R4 ;  /* 0x000000ffffeb7224 */ /* 0x000fe200078e0004 */
[----:B------:R-:W-:Y:S01]  /*701c0*/  MOV R233, R5 ;  /* 0x0000000500e97202 */ /* 0x000fe20000000f00 */
[----:B------:R1:W-:Y:S01]  /*701d0*/  STL [R1+0x6c8], R6 ;  /* 0x0006c80601007387 */ /* 0x0003e20000100800 */
[----:B------:R-:W-:-:S02]  /*701e0*/  IMAD.MOV.U32 R236, RZ, RZ, R7 ;  /* 0x000000ffffec7224 */ /* 0x000fc400078e0007 */
[----:B-1----:R-:W-:Y:S03]  /*701f0*/  HMMA.1688.F32.TF32 R4, R228, R42, R244 ;  /* 0x0000002ae404723c */ /* 0x002fe600000810f4 */
[----:B------:R1:W-:-:S15]  /*70200*/  STL [R1+0x6c54], R236 ;  /* 0x006c54ec01007387 */ /* 0x0003de0000100800 */
[----:B------:R-:W-:Y:S01]  /*70210*/  NOP ;  /* 0x0000000000007918 */ /* 0x000fe20000000000 */
[----:B------:R-:W-:Y:S01]  /*70220*/  IMAD.MOV.U32 R238, RZ, RZ, R4 ;  /* 0x000000ffffee7224 */ /* 0x000fe200078e0004 */
[----:B------:R-:W-:Y:S01]  /*70230*/  MOV R232, R6 ;  /* 0x0000000600e87202 */ /* 0x000fe20000000f00 */
[----:B------:R-:W-:Y:S02]  /*70240*/  IMAD.MOV.U32 R237, RZ, RZ, R5 ;  /* 0x000000ffffed7224 */ /* 0x000fe400078e0005 */
[----:B------:R-:W-:Y:S02]  /*70250*/  IMAD.MOV.U32 R234, RZ, RZ, R7 ;  /* 0x000000ffffea7224 */ /* 0x000fe400078e0007 */
[C---:B--2---:R-:W-:Y:S01]  /*70260*/  HMMA.1688.F32.TF32 R4, R228.reuse, R38, R96 ;  /* 0x00000026e404723c */ /* 0x044fe20000081060 */
[----:B------:R-:W-:Y:S04]  /*70270*/  STL [R1+0x6c50], R233 ;  /* 0x006c50e901007387 */ /* 0x000fe80000100800 */
[----:B------:R2:W-:Y:S03]  /*70280*/  STL [R1+0x6c4c], R235 ;  /* 0x006c4ceb01007387 */ /* 0x0005e60000100800 */
[----:B------:R-:W-:Y:S01]  /*70290*/  HMMA.1688.F32.TF32 R8, R228, R34, R92 ;  /* 0x00000022e408723c */ /* 0x000fe2000008105c */
[----:B------:R-:W-:Y:S10]  /*702a0*/  STL [R1+0x6c64], R234 ;  /* 0x006c64ea01007387 */ /* 0x000ff40000100800 */
[----:B-1----:R-:W-:Y:S01]  /*702b0*/  IMAD.MOV.U32 R236, RZ, RZ, R4 ;  /* 0x000000ffffec7224 */ /* 0x002fe200078e0004 */
[----:B--2---:R-:W-:Y:S01]  /*702c0*/  MOV R235, R6 ;  /* 0x0000000600eb7202 */ /* 0x004fe20000000f00 */
[----:B------:R-:W-:-:S02]  /*702d0*/  IMAD.MOV.U32 R233, RZ, RZ, R5 ;  /* 0x000000ffffe97224 */ /* 0x000fc400078e0005 */
[----:B------:R-:W-:Y:S02]  /*702e0*/  IMAD.MOV.U32 R239, RZ, RZ, R7 ;  /* 0x000000ffffef7224 */ /* 0x000fe400078e0007 */
[C---:B------:R-:W-:Y:S01]  /*702f0*/  HMMA.1688.F32.TF32 R4, R228.reuse, R30, R88 ;  /* 0x0000001ee404723c */ /* 0x040fe20000081058 */
        /* <DEDUP_REMOVED lines=8> */
[----:B------:R-:W-:Y:S04]  /*70380*/  STL.64 [R1+0x660], R8 ;  /* 0x0006600801007387 */ /* 0x000fe80000100a00 */
[----:B------:R-:W-:Y:S04]  /*70390*/  STL.64 [R1+0x668], R10 ;  /* 0x0006680a01007387 */ /* 0x000fe80000100a00 */
        /* <DEDUP_REMOVED lines=39> */
[----:B------:R-:W-:Y:S01]  /*70610*/  IMAD.MOV.U32 R239, RZ, RZ, R4 ;  /* 0x000000ffffef7224 */ /* 0x000fe200078e0004 */
[----:B------:R-:W-:Y:S01]  /*70620*/  MOV R236, R6 ;  /* 0x0000000600ec7202 */ /* 0x000fe20000000f00 */
[----:B------:R-:W-:Y:S02]  /*70630*/  IMAD.MOV.U32 R235, RZ, RZ, R5 ;  /* 0x000000ffffeb7224 */ /* 0x000fe400078e0005 */
[----:B------:R-:W-:Y:S01]  /*70640*/  IMAD.MOV.U32 R233, RZ, RZ, R7 ;  /* 0x000000ffffe97224 */ /* 0x000fe200078e0007 */
[C---:B---3--:R-:W-:Y:S08]  /*70650*/  HMMA.1688.F32.TF32 R8, R228.reuse, R22, R108 ;  /* 0x00000016e408723c */ /* 0x048ff0000008106c */
[----:B----4-:R-:W-:Y:S08]  /*70660*/  HMMA.1688.F32.TF32 R4, R228, R26, R216 ;  /* 0x0000001ae404723c */ /* 0x010ff000000810d8 */
[----:B------:R-:W-:Y:S11]  /*70670*/  HMMA.1688.F32.TF32 R216, R84, R70, R244 ;  /* 0x0000004654d8723c */ /* 0x000ff600000810f4 */
[----:B------:R-:W-:Y:S01]  /*70680*/  MOV R238, R6 ;  /* 0x0000000600ee7202 */ /* 0x000fe20000000f00 */
[----:B------:R-:W-:Y:S01]  /*70690*/  IMAD.MOV.U32 R237, RZ, RZ, R7 ;  /* 0x000000ffffed7224 */ /* 0x000fe200078e0007 */
[----:B------:R-:W-:Y:S01]  /*706a0*/  HMMA.1688.F32.TF32 R228, R228, R18, R104 ;  /* 0x00000012e4e4723c */ /* 0x000fe20000081068 */
[----:B------:R-:W-:Y:S01]  /*706b0*/  IMAD.MOV.U32 R234, RZ, RZ, R4 ;  /* 0x000000ffffea7224 */ /* 0x000fe200078e0004 */
[----:B------:R-:W-:Y:S01]  /*706c0*/  STL.64 [R1+0x630], R8 ;  /* 0x0006300801007387 */ /* 0x000fe20000100a00 */
[----:B------:R-:W-:-:S05]  /*706d0*/  IMAD.MOV.U32 R232, RZ, RZ, R5 ;  /* 0x000000ffffe87224 */ /* 0x000fca00078e0005 */
[C---:B------:R-:W-:Y:S01]  /*706e0*/  HMMA.1688.F32.TF32 R220, R84.reuse, R74, R100 ;  /* 0x0000004a54dc723c */ /* 0x040fe20000081064 */
[----:B------:R1:W-:Y:S04]  /*706f0*/  STL.64 [R1+0x638], R10 ;  /* 0x0006380a01007387 */ /* 0x0003e80000100a00 */
[----:B------:R-:W-:Y:S03]  /*70700*/  STL.64 [R1+0x6cb0], R238 ;  /* 0x006cb0ee01007387 */ /* 0x000fe60000100a00 */
[C---:B------:R-:W-:Y:S01]  /*70710*/  HMMA.1688.F32.TF32 R212, R84.reuse, R66, R96 ;  /* 0x0000004254d4723c */ /* 0x040fe20000081060 */
[----:B------:R-:W-:Y:S04]  /*70720*/  STL.64 [R1+0x6ca8], R236 ;  /* 0x006ca8ec01007387 */ /* 0x000fe80000100a00 */
[----:B------:R-:W-:Y:S03]  /*70730*/  STL.64 [R1+0x6ca0], R234 ;  /* 0x006ca0ea01007387 */ /* 0x000fe60000100a00 */
[C---:B------:R-:W-:Y:S01]  /*70740*/  HMMA.1688.F32.TF32 R204, R84.reuse, R62, R92 ;  /* 0x0000003e54cc723c */ /* 0x040fe2000008105c */
[----:B------:R2:W-:Y:S04]  /*70750*/  STL.64 [R1+0x6c98], R232 ;  /* 0x006c98e801007387 */ /* 0x0005e80000100a00 */
[----:B------:R-:W-:Y:S04]  /*70760*/  STL.64 [R1+0x6b00], R230 ;  /* 0x006b00e601007387 */ /* 0x000fe80000100a00 */
[----:B------:R3:W-:Y:S04]  /*70770*/  STL.64 [R1+0x6af8], R228 ;  /* 0x006af8e401007387 */ /* 0x0007e80000100a00 */
        /* <DEDUP_REMOVED lines=36> */
[C---:B------:R-:W-:Y:S03]  /*709c0*/  HMMA.1688.F32.TF32 R200, R84.reuse, R58, R88 ;  /* 0x0000003a54c8723c */ /* 0x040fe60000081058 */
        /* <DEDUP_REMOVED lines=16> */
[----:B------:R-:W-:Y:S04]  /*70ad0*/  STL.64 [R1+0x6b50], R202 ;  /* 0x006b50ca01007387 */ /* 0x000fe80000100a00 */
[----:B------:R-:W-:Y:S01]  /*70ae0*/  STL.64 [R1+0x6b48], R200 ;  /* 0x006b48c801007387 */ /* 0x000fe20000100a00 */
[C---:B----4-:R-:W-:Y:S08]  /*70af0*/  HMMA.1688.F32.TF32 R80, R84.reuse, R26, R244 ;  /* 0x0000001a5450723c */ /* 0x050ff000000810f4 */
[C---:B--2---:R-:W-:Y:S08]  /*70b00*/  HMMA.1688.F32.TF32 R4, R84.reuse, R34, R108 ;  /* 0x000000225404723c */ /* 0x044ff0000008106c */
[C---:B---3--:R-:W-:Y:S08]  /*70b10*/  HMMA.1688.F32.TF32 R144, R84.reuse, R50, R160 ;  /* 0x000000325490723c */ /* 0x048ff000000810a0 */
[C---:B------:R-:W-:Y:S08]  /*70b20*/  HMMA.1688.F32.TF32 R100, R84.reuse, R54, R100 ;  /* 0x000000365464723c */ /* 0x040ff00000081064 */
[C---:B------:R-:W-:Y:S11]  /*70b30*/  HMMA.1688.F32.TF32 R76, R84.reuse, R46, R120 ;  /* 0x0000002e544c723c */ /* 0x040ff60000081078 */
[----:B------:R-:W-:Y:S01]  /*70b40*/  STL.64 [R1+0x6b60], R102 ;  /* 0x006b606601007387 */ /* 0x000fe20000100a00 */
[C---:B------:R-:W-:Y:S03]  /*70b50*/  HMMA.1688.F32.TF32 R116, R84.reuse, R42, R148 ;  /* 0x0000002a5474723c */ /* 0x040fe60000081094 */
[----:B------:R-:W-:Y:S05]  /*70b60*/  STL.64 [R1+0x6b58], R100 ;  /* 0x006b586401007387 */ /* 0x000fea0000100a00 */
[C---:B------:R-:W-:Y:S01]  /*70b70*/  HMMA.1688.F32.TF32 R120, R84.reuse, R38, R136 ;  /* 0x000000265478723c */ /* 0x040fe20000081088 */
[----:B------:R-:W-:Y:S04]  /*70b80*/  STL.64 [R1+0x6b70], R146 ;  /* 0x006b709201007387 */ /* 0x000fe80000100a00 */
[----:B------:R-:W-:Y:S03]  /*70b90*/  STL.64 [R1+0x6b68], R144 ;  /* 0x006b689001007387 */ /* 0x000fe60000100a00 */
[C---:B-1----:R-:W-:Y:S01]  /*70ba0*/  HMMA.1688.F32.TF32 R8, R84.reuse, R30, R104 ;  /* 0x0000001e5408723c */ /* 0x042fe20000081068 */
[----:B------:R-:W-:Y:S04]  /*70bb0*/  STL.64 [R1+0x6b80], R78 ;  /* 0x006b804e01007387 */ /* 0x000fe80000100a00 */
[----:B------:R-:W-:Y:S03]  /*70bc0*/  STL.64 [R1+0x6b78], R76 ;  /* 0x006b784c01007387 */ /* 0x000fe60000100a00 */
[C---:B------:R-:W-:Y:S01]  /*70bd0*/  HMMA.1688.F32.TF32 R88, R84.reuse, R14, R88 ;  /* 0x0000000e5458723c */ /* 0x040fe20000081058 */
[----:B------:R-:W-:Y:S04]  /*70be0*/  STL.64 [R1+0x6b90], R118 ;  /* 0x006b907601007387 */ /* 0x000fe80000100a00 */
[----:B------:R-:W-:Y:S03]  /*70bf0*/  STL.64 [R1+0x6b88], R116 ;  /* 0x006b887401007387 */ /* 0x000fe60000100a00 */
[C---:B------:R-:W-:Y:S01]  /*70c00*/  HMMA.1688.F32.TF32 R92, R84.reuse, R22, R92 ;  /* 0x00000016545c723c */ /* 0x040fe2000008105c */
[----:B------:R-:W-:Y:S04]  /*70c10*/  STL.64 [R1+0x6ba0], R122 ;  /* 0x006ba07a01007387 */ /* 0x000fe80000100a00 */
[----:B------:R-:W-:Y:S04]  /*70c20*/  STL.64 [R1+0x6b98], R120 ;  /* 0x006b987801007387 */ /* 0x000fe80000100a00 */
[----:B------:R1:W-:Y:S04]  /*70c30*/  STL.64 [R1+0x6bc0], R6 ;  /* 0x006bc00601007387 */ /* 0x0003e80000100a00 */
[----:B------:R-:W-:Y:S04]  /*70c40*/  STL.64 [R1+0x6bb8], R4 ;  /* 0x006bb80401007387 */ /* 0x000fe80000100a00 */
[----:B------:R-:W-:Y:S04]  /*70c50*/  STL.64 [R1+0x6bd0], R10 ;  /* 0x006bd00a01007387 */ /* 0x000fe80000100a00 */
[----:B------:R2:W-:Y:S04]  /*70c60*/  STL.64 [R1+0x6bc8], R8 ;  /* 0x006bc80801007387 */ /* 0x0005e80000100a00 */
[----:B------:R-:W-:Y:S04]  /*70c70*/  STL.64 [R1+0x6be0], R90 ;  /* 0x006be05a01007387 */ /* 0x000fe80000100a00 */
[----:B------:R-:W-:Y:S04]  /*70c80*/  STL.64 [R1+0x6bd8], R88 ;  /* 0x006bd85801007387 */ /* 0x000fe80000100a00 */
[----:B------:R-:W-:Y:S04]  /*70c90*/  STL.64 [R1+0x6bf0], R94 ;  /* 0x006bf05e01007387 */ /* 0x000fe80000100a00 */
[----:B------:R-:W-:Y:S04]  /*70ca0*/  STL.64 [R1+0x6be8], R92 ;  /* 0x006be85c01007387 */ /* 0x000fe80000100a00 */
[----:B------:R-:W-:Y:S04]  /*70cb0*/  STL.64 [R1+0x6c00], R82 ;  /* 0x006c005201007387 */ /* 0x000fe80000100a00 */
[----:B------:R-:W-:Y:S01]  /*70cc0*/  STL.64 [R1+0x6bf8], R80 ;  /* 0x006bf85001007387 */ /* 0x000fe20000100a00 */
        /* <DEDUP_REMOVED lines=37> */
[----:B------:R-:W-:Y:S04]  /*70f20*/  STL.64 [R1+0x6cc0], R86 ;  /* 0x006cc05601007387 */ /* 0x000fe80000100a00 */
[----:B------:R-:W-:Y:S01]  /*70f30*/  STL.64 [R1+0x6cb8], R84 ;  /* 0x006cb85401007387 */ /* 0x000fe20000100a00 */
[C---:B---3--:R-:W-:Y:S08]  /*70f40*/  HMMA.1688.F32.TF32 R168, R128.reuse, R70, R112 ;  /* 0x0000004680a8723c */ /* 0x048ff00000081070 */
[C---:B----4-:R-:W-:Y:S08]  /*70f50*/  HMMA.1688.F32.TF32 R96, R128.reuse, R74, R96 ;  /* 0x0000004a8060723c */ /* 0x050ff00000081060 */
[C---:B--2---:R-:W-:Y:S11]  /*70f60*/  HMMA.1688.F32.TF32 R104, R128.reuse, R66, R104 ;  /* 0x000000428068723c */ /* 0x044ff60000081068 */
[----:B------:R-:W-:Y:S04]  /*70f70*/  STL.64 [R1+0x6cd0], R98 ;  /* 0x006cd06201007387 */ /* 0x000fe80000100a00 */
[----:B------:R-:W-:Y:S04]  /*70f80*/  STL.64 [R1+0x6cc8], R96 ;  /* 0x006cc86001007387 */ /* 0x000fe80000100a00 */
[----:B------:R-:W-:Y:S04]  /*70f90*/  STL.64 [R1+0x6ce0], R170 ;  /* 0x006ce0aa01007387 */ /* 0x000fe80000100a00 */
[----:B------:R-:W-:Y:S01]  /*70fa0*/  STL.64 [R1+0x6cd8], R168 ;  /* 0x006cd8a801007387 */ /* 0x000fe20000100a00 */
[C---:B------:R-:W-:Y:S03]  /*70fb0*/  HMMA.1688.F32.TF32 R108, R128.reuse, R62, R108 ;  /* 0x0000003e806c723c */ /* 0x040fe6000008106c */
[----:B------:R-:W-:Y:S05]  /*70fc0*/  STL.64 [R1+0x6cf0], R106 ;  /* 0x006cf06a01007387 */ /* 0x000fea0000100a00 */
[C---:B------:R-:W-:Y:S08]  /*70fd0*/  HMMA.1688.F32.TF32 R112, R128.reuse, R58, R132 ;  /* 0x0000003a8070723c */ /* 0x040ff00000081084 */
[C---:B------:R-:W-:Y:S08]  /*70fe0*/  HMMA.1688.F32.TF32 R132, R128.reuse, R50, R148 ;  /* 0x000000328084723c */ /* 0x040ff00000081094 */
        /* <DEDUP_REMOVED lines=12> */
[----:B------:R-:W-:Y:S04]  /*710b0*/  STL.64 [R1+0x6d68], R138 ;  /* 0x006d688a01007387 */ /* 0x000fe80000100a00 */
[----:B------:R-:W-:Y:S04]  /*710c0*/  STL.64 [R1+0x6d60], R136 ;  /* 0x006d608801007387 */ /* 0x000fe80000100a00 */
        /* <DEDUP_REMOVED lines=72> */
[----:B------:R-:W-:Y:S04]  /*71550*/  STL [R1+0x6ad8], R124 ;  /* 0x006ad87c01007387 */ /* 0x000fe80000100800 */
[----:B------:R-:W-:Y:S01]  /*71560*/  STL [R1+0x6ad4], R125 ;  /* 0x006ad47d01007387 */ /* 0x000fe20000100800 */
[----:B-1----:R-:W-:-:S03]  /*71570*/  LOP3.LUT R7, R0, 0x20, RZ, 0x3c, !PT ;  /* 0x0000002000077812 */ /* 0x002fc600078e3cff */
[----:B------:R-:W-:Y:S04]  /*71580*/  STL [R1+0x6ad0], R126 ;  /* 0x006ad07e01007387 */ /* 0x000fe80000100800 */
[----:B------:R-:W-:Y:S04]  /*71590*/  STL [R1+0x6acc], R127 ;  /* 0x006acc7f01007387 */ /* 0x000fe80000100800 */
[----:B------:R-:W-:Y:S04]  /*715a0*/  LDS R141, [R7+UR12+0x6280] ;  /* 0x0062800c078d7984 */ /* 0x000fe80008000800 */
[----:B------:R-:W4:Y:S01]  /*715b0*/  LDS R143, [R7+UR12+0x7280] ;  /* 0x0072800c078f7984 */ /* 0x000f220008000800 */
[C---:B--2---:R-:W-:Y:S08]  /*715c0*/  HMMA.1688.F32.TF32 R8, R128.reuse, R38, R228 ;  /* 0x000000268008723c */ /* 0x044ff000000810e4 */
[C---:B------:R-:W-:Y:S11]  /*715d0*/  HMMA.1688.F32.TF32 R76, R128.reuse, R34, R232 ;  /* 0x00000022804c723c */ /* 0x040ff600000810e8 */
[----:B------:R-:W-:Y:S04]  /*715e0*/  STL.64 [R1+0x600], R8 ;  /* 0x0006000801007387 */ /* 0x000fe80000100a00 */
[----:B------:R3:W-:Y:S02]  /*715f0*/  STL.64 [R1+0x608], R10 ;  /* 0x0006080a01007387 */ /* 0x0007e40000100a00 */
[C---:B---3--:R-:W-:Y:S02]  /*71600*/  HMMA.1688.F32.TF32 R8, R128.reuse, R30, R236 ;  /* 0x0000001e8008723c */ /* 0x048fe400000810ec */
[----:B------:R-:W-:Y:S04]  /*71610*/  STL.64 [R1+0x1250], R76 ;  /* 0x0012504c01007387 */ /* 0x000fe80000100a00 */
[----:B------:R1:W-:Y:S02]  /*71620*/  STL.64 [R1+0x1258], R78 ;  /* 0x0012584e01007387 */ /* 0x0003e40000100a00 */
[C---:B------:R-:W-:Y:S08]  /*71630*/  HMMA.1688.F32.TF32 R80, R128.reuse, R14, R248 ;  /* 0x0000000e8050723c */ /* 0x040ff000000810f8 */
[C---:B-1----:R-:W-:Y:S03]  /*71640*/  HMMA.1688.F32.TF32 R76, R128.reuse, R22, R240 ;  /* 0x00000016804c723c */ /* 0x042fe600000810f0 */
[----:B------:R-:W-:Y:S04]  /*71650*/  STL.64 [R1+0x1240], R8 ;  /* 0x0012400801007387 */ /* 0x000fe80000100a00 */
[----:B------:R1:W-:Y:S02]  /*71660*/  STL.64 [R1+0x1248], R10 ;  /* 0x0012480a01007387 */ /* 0x0003e40000100a00 */
[C---:B-1----:R-:W-:Y:S08]  /*71670*/  HMMA.1688.F32.TF32 R8, R128.reuse, R26, R196 ;  /* 0x0000001a8008723c */ /* 0x042ff000000810c4 */
[----:B------:R-:W-:Y:S01]  /*71680*/  HMMA.1688.F32.TF32 R128, R128, R18, R208 ;  /* 0x000000128080723c */ /* 0x000fe200000810d0 */
[----:B------:R-:W-:Y:S04]  /*71690*/  STL.64 [R1+0x1230], R80 ;  /* 0x0012305001007387 */ /* 0x000fe80000100a00 */
[----:B------:R-:W-:Y:S04]  /*716a0*/  STL.64 [R1+0x1238], R82 ;  /* 0x0012385201007387 */ /* 0x000fe80000100a00 */
[----:B------:R-:W-:Y:S04]  /*716b0*/  STL.64 [R1+0x5c0], R76 ;  /* 0x0005c04c01007387 */ /* 0x000fe80000100a00 */
[----:B------:R-:W-:Y:S04]  /*716c0*/  STL.64 [R1+0x5c8], R78 ;  /* 0x0005c84e01007387 */ /* 0x000fe80000100a00 */
[----:B------:R-:W-:Y:S04]  /*716d0*/  LDS R208, [R0+UR12+0x6300] ;  /* 0x0063000c00d07984 */ /* 0x000fe80008000800 */
[----:B------:R-:W-:Y:S04]  /*716e0*/  STL [R1+0x6ac8], R128 ;  /* 0x006ac88001007387 */ /* 0x000fe80000100800 */
[----:B------:R-:W-:Y:S04]  /*716f0*/  STL.64 [R1+0x5b0], R8 ;  /* 0x0005b00801007387 */ /* 0x000fe80000100a00 */
[----:B------:R4:W-:Y:S04]  /*71700*/  STL.64 [R1+0x5b8], R10 ;  /* 0x0005b80a01007387 */ /* 0x0009e80000100a00 */
[----:B------:R-:W-:Y:S04]  /*71710*/  LDS R210, [R0+UR12+0x7300] ;  /* 0x0073000c00d27984 */ /* 0x000fe80008000800 */
[----:B------:R-:W-:Y:S01]  /*71720*/  LDS R209, [R7+UR12+0x6300] ;  /* 0x0063000c07d17984 */ /* 0x000fe20008000800 */
[C---:B----4-:R-:W-:Y:S03]  /*71730*/  HMMA.1688.F32.TF32 R8, R140.reuse, R74, R184 ;  /* 0x0000004a8c08723c */ /* 0x050fe600000810b8 */
[----:B------:R-:W-:Y:S04]  /*71740*/  STL [R1+0x6ac4], R129 ;  /* 0x006ac48101007387 */ /* 0x000fe80000100800 */
[----:B------:R-:W-:Y:S01]  /*71750*/  STL [R1+0x6ac0], R130 ;  /* 0x006ac08201007387 */ /* 0x000fe20000100800 */
[C---:B------:R-:W-:Y:S03]  /*71760*/  HMMA.1688.F32.TF32 R80, R140.reuse, R70, R180 ;  /* 0x000000468c50723c */ /* 0x040fe600000810b4 */
[----:B------:R-:W-:Y:S04]  /*71770*/  STL [R1+0x6abc], R131 ;  /* 0x006abc8301007387 */ /* 0x000fe80000100800 */
[----:B------:R-:W1:Y:S01]  /*71780*/  LDS R211, [R7+UR12+0x7300] ;  /* 0x0073000c07d37984 */ /* 0x000e620008000800 */
[C---:B------:R-:W-:Y:S03]  /*71790*/  HMMA.1688.F32.TF32 R76, R140.reuse, R66, R192 ;  /* 0x000000428c4c723c */ /* 0x040fe600000810c0 */
[----:B------:R-:W-:Y:S04]  /*717a0*/  STL.64 [R1+0x1220], R8 ;  /* 0x0012200801007387 */ /* 0x000fe80000100a00 */
[----:B------:R2:W-:Y:S02]  /*717b0*/  STL.64 [R1+0x1228], R10 ;  /* 0x0012280a01007387 */ /* 0x0005e40000100a00 */
[C---:B--2---:R-:W-:Y:S02]  /*717c0*/  HMMA.1688.F32.TF32 R8, R140.reuse, R62, R188 ;  /* 0x0000003e8c08723c */ /* 0x044fe400000810bc */
[----:B------:R-:W-:Y:S04]  /*717d0*/  STL.64 [R1+0x1210], R80 ;  /* 0x0012105001007387 */ /* 0x000fe80000100a00 */
[----:B------:R2:W-:Y:S04]  /*717e0*/  STL.64 [R1+0x1218], R82 ;  /* 0x0012185201007387 */ /* 0x0005e80000100a00 */
[----:B------:R-:W-:Y:S04]  /*717f0*/  STL.64 [R1+0x1200], R76 ;  /* 0x0012004c01007387 */ /* 0x000fe80000100a00 */
[----:B------:R3:W-:Y:S01]  /*71800*/  STL.64 [R1+0x1208], R78 ;  /* 0x0012084e01007387 */ /* 0x0007e20000100a00 */
[C---:B--2---:R-:W-:Y:S04]  /*71810*/  HMMA.1688.F32.TF32 R80, R140.reuse, R58, R164 ;  /* 0x0000003a8c50723c */ /* 0x044fe800000810a4 */
[----:B------:R-:W-:Y:S04]  /*71820*/  STL.64 [R1+0x11f0], R8 ;  /* 0x0011f00801007387 */ /* 0x000fe80000100a00 */
[----:B------:R2:W-:Y:S01]  /*71830*/  STL.64 [R1+0x11f8], R10 ;  /* 0x0011f80a01007387 */ /* 0x0005e20000100a00 */
[C---:B---3--:R-:W-:Y:S08]  /*71840*/  HMMA.1688.F32.TF32 R76, R140.reuse, R54, R176 ;  /* 0x000000368c4c723c */ /* 0x048ff000000810b0 */
[----:B--2---:R-:W-:Y:S02]  /*71850*/  HMMA.1688.F32.TF32 R8, R140, R50, R156 ;  /* 0x000000328c08723c */ /* 0x004fe4000008109c */
[----:B------:R-:W-:Y:S04]  /*71860*/  STL.64 [R1+0x11e0], R80 ;  /* 0x0011e05001007387 */ /* 0x000fe80000100a00 */
[----:B------:R-:W-:-:S13]  /*71870*/  STL.64 [R1+0x11e8], R82 ;  /* 0x0011e85201007387 */ /* 0x000fda0000100a00 */
[----:B------:R-:W-:Y:S01]  /*71880*/  STL.64 [R1+0x11c0], R8 ;  /* 0x0011c00801007387 */ /* 0x000fe20000100a00 */
[----:B------:R-:W-:-:S03]  /*71890*/  IMAD.MOV.U32 R124, RZ, RZ, R11 ;  /* 0x000000ffff7c7224 */ /* 0x000fc600078e000b */
[----:B------:R-:W-:Y:S04]  /*718a0*/  STL.64 [R1+0x11d0], R76 ;  /* 0x0011d04c01007387 */ /* 0x000fe80000100a00 */
[----:B------:R2:W-:Y:S04]  /*718b0*/  STL.64 [R1+0x11d8], R78 ;  /* 0x0011d84e01007387 */ /* 0x0005e80000100a00 */
[----:B------:R3:W-:Y:S01]  /*718c0*/  STL [R1+0x11c8], R10 ;  /* 0x0011c80a01007387 */ /* 0x0007e20000100800 */
[C---:B--2---:R-:W-:Y:S08]  /*718d0*/  HMMA.1688.F32.TF32 R76, R140.reuse, R46, R152 ;  /* 0x0000002e8c4c723c */ /* 0x044ff00000081098 */
[----:B---3--:R-:W-:Y:S01]  /*718e0*/  HMMA.1688.F32.TF32 R8, R140, R42, R160 ;  /* 0x0000002a8c08723c */ /* 0x008fe200000810a0 */
[----:B------:R2:W-:-:S15]  /*718f0*/  STL [R1+0x6adc], R124 ;  /* 0x006adc7c01007387 */ /* 0x0005de0000100800 */
[----:B------:R-:W-:-:S03]  /*71900*/  NOP ;  /* 0x0000000000007918 */ /* 0x000fc60000000000 */
[----:B------:R-:W-:Y:S01]  /*71910*/  STL.64 [R1+0x11b0], R8 ;  /* 0x0011b00801007387 */ /* 0x000fe20000100a00 */
[----:B--2---:R-:W-:-:S03]  /*71920*/  IMAD.MOV.U32 R124, RZ, RZ, R11 ;  /* 0x000000ffff7c7224 */ /* 0x004fc600078e000b */
[----:B------:R-:W-:Y:S04]  /*71930*/  STL.64 [R1+0x520], R76 ;  /* 0x0005204c01007387 */ /* 0x000fe80000100a00 */
[----:B------:R2:W-:Y:S04]  /*71940*/  STL.64 [R1+0x528], R78 ;  /* 0x0005284e01007387 */ /* 0x0005e80000100a00 */
[----:B------:R3:W-:Y:S01]  /*71950*/  STL [R1+0x11b8], R10 ;  /* 0x0011b80a01007387 */ /* 0x0007e20000100800 */
[C---:B--2---:R-:W-:Y:S08]  /*71960*/  HMMA.1688.F32.TF32 R76, R140.reuse, R38, R148 ;  /* 0x000000268c4c723c */ /* 0x044ff00000081094 */
[----:B---3--:R-:W-:Y:S01]  /*71970*/  HMMA.1688.F32.TF32 R8, R140, R34, R244 ;  /* 0x000000228c08723c */ /* 0x008fe200000810f4 */
[----:B------:R-:W-:Y:S10]  /*71980*/  STL [R1+0x6ae0], R124 ;  /* 0x006ae07c01007387 */ /* 0x000ff40000100800 */
[----:B------:R-:W-:Y:S04]  /*71990*/  STL.64 [R1+0x11a0], R76 ;  /* 0x0011a04c01007387 */ /* 0x000fe80000100a00 */
        /* <DEDUP_REMOVED lines=38> */
[----:B------:R-:W-:Y:S01]  /*71c00*/  MOV R125, R8 ;  /* 0x00000008007d7202 */ /* 0x000fe20000000f00 */
[----:B------:R-:W-:-:S02]  /*71c10*/  IMAD.MOV.U32 R126, RZ, RZ, R9 ;  /* 0x000000ffff7e7224 */ /* 0x000fc400078e0009 */
[----:B------:R-:W-:Y:S01]  /*71c20*/  IMAD.MOV.U32 R127, RZ, RZ, R10 ;  /* 0x000000ffff7f7224 */ /* 0x000fe200078e000a */
[----:B------:R-:W4:Y:S04]  /*71c30*/  LDL.LU R152, [R1+0x8e0] ;  /* 0x0008e00001987983 */ /* 0x000f280000300800 */
[----:B------:R-:W4:Y:S04]  /*71c40*/  LDL.LU R153, [R1+0x8e4] ;  /* 0x0008e40001997983 */ /* 0x000f280000300800 */
[----:B------:R-:W4:Y:S04]  /*71c50*/  LDL.LU R154, [R1+0x8e8] ;  /* 0x0008e800019a7983 */ /* 0x000f280000300800 */
[----:B------:R-:W4:Y:S04]  /*71c60*/  LDL.LU R155, [R1+0x8ec] ;  /* 0x0008ec00019b7983 */ /* 0x000f280000300800 */
[----:B------:R-:W-:Y:S04]  /*71c70*/  STL [R1+0x6aec], R127 ;  /* 0x006aec7f01007387 */ /* 0x000fe80000100800 */
[----:B------:R-:W-:Y:S04]  /*71c80*/  STL [R1+0x6ae8], R126 ;  /* 0x006ae87e01007387 */ /* 0x000fe80000100800 */
[----:B------:R-:W-:Y:S01]  /*71c90*/  STL [R1+0x6ae4], R125 ;  /* 0x006ae47d01007387 */ /* 0x000fe20000100800 */
[----:B--2---:R-:W-:-:S15]  /*71ca0*/  HMMA.1688.F32.TF32 R8, R140, R30, R160 ;  /* 0x0000001e8c08723c */ /* 0x004fde00000810a0 */
[----:B------:R-:W-:-:S04]  /*71cb0*/  NOP ;  /* 0x0000000000007918 */ /* 0x000fc80000000000 */
[----:B------:R-:W-:Y:S01]  /*71cc0*/  STL.64 [R1+0x1180], R8 ;  /* 0x0011800801007387 */ /* 0x000fe20000100a00 */
[----:B------:R-:W-:-:S03]  /*71cd0*/  IMAD.MOV.U32 R124, RZ, RZ, R11 ;  /* 0x000000ffff7c7224 */ /* 0x000fc600078e000b */
[----:B------:R3:W-:Y:S04]  /*71ce0*/  STL [R1+0x1188], R10 ;  /* 0x0011880a01007387 */ /* 0x0007e80000100800 */
[----:B------:R-:W2:Y:S04]  /*71cf0*/  LDL.LU R160, [R1+0x9c0] ;  /* 0x0009c00001a07983 */ /* 0x000ea80000300800 */
[----:B------:R-:W2:Y:S01]  /*71d00*/  LDL.LU R161, [R1+0x9c4] ;  /* 0x0009c40001a17983 */ /* 0x000ea20000300800 */
[----:B---3--:R-:W-:Y:S03]  /*71d10*/  HMMA.1688.F32.TF32 R8, R140, R14, R180 ;  /* 0x0000000e8c08723c */ /* 0x008fe600000810b4 */
[----:B------:R-:W2:Y:S04]  /*71d20*/  LDL.LU R162, [R1+0x9c8] ;  /* 0x0009c80001a27983 */ /* 0x000ea80000300800 */
[----:B------:R-:W2:Y:S04]  /*71d30*/  LDL.LU R163, [R1+0x9cc] ;  /* 0x0009cc0001a37983 */ /* 0x000ea80000300800 */
[----:B------:R-:W-:Y:S08]  /*71d40*/  STL [R1+0x6af0], R124 ;  /* 0x006af07c01007387 */ /* 0x000ff00000100800 */
[----:B------:R-:W-:Y:S01]  /*71d50*/  MOV R127, R9 ;  /* 0x00000009007f7202 */ /* 0x000fe20000000f00 */
[----:B------:R-:W-:Y:S01]  /*71d60*/  IMAD.MOV.U32 R126, RZ, RZ, R10 ;  /* 0x000000ffff7e7224 */ /* 0x000fe200078e000a */
[----:B------:R4:W-:Y:S01]  /*71d70*/  STL [R1+0x1170], R8 ;  /* 0x0011700801007387 */ /* 0x0009e20000100800 */
[----:B------:R-:W-:-:S02]  /*71d80*/  IMAD.MOV.U32 R125, RZ, RZ, R11 ;  /* 0x000000ffff7d7224 */ /* 0x000fc400078e000b */
[----:B----4-:R-:W-:-:S15]  /*71d90*/  HMMA.1688.F32.TF32 R8, R140, R22, R192 ;  /* 0x000000168c08723c */ /* 0x010fde00000810c0 */
[----:B------:R-:W-:-:S04]  /*71da0*/  NOP ;  /* 0x0000000000007918 */ /* 0x000fc80000000000 */
[----:B------:R-:W-:Y:S01]  /*71db0*/  STL.64 [R1+0x4c0], R8 ;  /* 0x0004c00801007387 */ /* 0x000fe20000100a00 */
[----:B------:R-:W-:-:S03]  /*71dc0*/  IMAD.MOV.U32 R124, RZ, RZ, R11 ;  /* 0x000000ffff7c7224 */ /* 0x000fc600078e000b */
[----:B------:R3:W-:Y:S02]  /*71dd0*/  STL [R1+0x4c8], R10 ;  /* 0x0004c80a01007387 */ /* 0x0007e40000100800 */
[C---:B---3--:R-:W-:Y:S02]  /*71de0*/  HMMA.1688.F32.TF32 R8, R140.reuse, R26, R164 ;  /* 0x0000001a8c08723c */ /* 0x048fe400000810a4 */
[----:B------:R-:W3:Y:S04]  /*71df0*/  LDL.LU R164, [R1+0x9e0] ;  /* 0x0009e00001a47983 */ /* 0x000ee80000300800 */
[----:B------:R-:W3:Y:S04]  /*71e00*/  LDL.LU R165, [R1+0x9e4] ;  /* 0x0009e40001a57983 */ /* 0x000ee80000300800 */
[----:B------:R-:W3:Y:S04]  /*71e10*/  LDL.LU R166, [R1+0x9e8] ;  /* 0x0009e80001a67983 */ /* 0x000ee80000300800 */
[----:B------:R-:W3:Y:S01]  /*71e20*/  LDL.LU R167, [R1+0x9ec] ;  /* 0x0009ec0001a77983 */ /* 0x000ee20000300800 */
[----:B------:R-:W-:Y:S08]  /*71e30*/  HMMA.1688.F32.TF32 R140, R140, R18, R148 ;  /* 0x000000128c8c723c */ /* 0x000ff00000081094 */
[C---:B------:R-:W-:Y:S01]  /*71e40*/  HMMA.1688.F32.TF32 R148, R224.reuse, R74, R244 ;  /* 0x0000004ae094723c */ /* 0x040fe200000810f4 */
[----:B------:R-:W4:Y:S04]  /*71e50*/  LDL.LU R244, [R1+0xa00] ;  /* 0x000a000001f47983 */ /* 0x000f280000300800 */
[----:B------:R-:W4:Y:S04]  /*71e60*/  LDL.LU R245, [R1+0xa04] ;  /* 0x000a040001f57983 */ /* 0x000f280000300800 */
[----:B------:R-:W4:Y:S04]  /*71e70*/  LDL.LU R246, [R1+0xa08] ;  /* 0x000a080001f67983 */ /* 0x000f280000300800 */
[----:B------:R-:W4:Y:S01]  /*71e80*/  LDL.LU R247, [R1+0xa0c] ;  /* 0x000a0c0001f77983 */ /* 0x000f220000300800 */
[C---:B------:R-:W-:Y:S08]  /*71e90*/  HMMA.1688.F32.TF32 R176, R224.reuse, R58, R176 ;  /* 0x0000003ae0b0723c */ /* 0x040ff000000810b0 */
[C---:B------:R-:W-:Y:S11]  /*71ea0*/  HMMA.1688.F32.TF32 R192, R224.reuse, R66, R188 ;  /* 0x00000042e0c0723c */ /* 0x040ff600000810bc */
[----:B------:R-:W-:Y:S04]  /*71eb0*/  STL [R1+0x6a3c], R176 ;  /* 0x006a3cb001007387 */ /* 0x000fe80000100800 */
[----:B------:R-:W-:Y:S04]  /*71ec0*/  STL [R1+0x6a38], R177 ;  /* 0x006a38b101007387 */ /* 0x000fe80000100800 */
[----:B------:R-:W-:Y:S04]  /*71ed0*/  STL [R1+0x6a34], R178 ;  /* 0x006a34b201007387 */ /* 0x000fe80000100800 */
[----:B------:R-:W-:Y:S04]  /*71ee0*/  STL [R1+0x6a30], R179 ;  /* 0x006a30b301007387 */ /* 0x000fe80000100800 */
        /* <DEDUP_REMOVED lines=8> */
[C---:B--2---:R-:W-:Y:S03]  /*71f70*/  HMMA.1688.F32.TF32 R180, R224.reuse, R54, R160 ;  /* 0x00000036e0b4723c */ /* 0x044fe600000810a0 */
[----:B------:R-:W2:Y:S04]  /*71f80*/  LDL.LU R160, [R1+0xaa0] ;  /* 0x000aa00001a07983 */ /* 0x000ea80000300800 */
[----:B------:R-:W2:Y:S04]  /*71f90*/  LDL.LU R161, [R1+0xaa4] ;  /* 0x000aa40001a17983 */ /* 0x000ea80000300800 */
[----:B------:R-:W2:Y:S04]  /*71fa0*/  LDL.LU R162, [R1+0xaa8] ;  /* 0x000aa80001a27983 */ /* 0x000ea80000300800 */
[----:B------:R-:W2:Y:S04]  /*71fb0*/  LDL.LU R163, [R1+0xaac] ;  /* 0x000aac0001a37983 */ /* 0x000ea80000300800 */
[----:B------:R-:W-:Y:S04]  /*71fc0*/  STL [R1+0x6a4c], R180 ;  /* 0x006a4cb401007387 */ /* 0x000fe80000100800 */
[----:B------:R-:W-:Y:S04]  /*71fd0*/  STL [R1+0x6a48], R181 ;  /* 0x006a48b501007387 */ /* 0x000fe80000100800 */
[----:B------:R-:W-:Y:S04]  /*71fe0*/  STL [R1+0x6a44], R182 ;  /* 0x006a44b601007387 */ /* 0x000fe80000100800 */
[----:B------:R-:W-:Y:S01]  /*71ff0*/  STL [R1+0x6a40], R183 ;  /* 0x006a40b701007387 */ /* 0x000fe20000100800 */
[----:B---3--:R-:W-:-:S15]  /*72000*/  HMMA.1688.F32.TF32 R196, R224, R50, R164 ;  /* 0x00000032e0c4723c */ /* 0x008fde00000810a4 */
[----:B------:R-:W-:-:S04]  /*72010*/  NOP ;  /* 0x0000000000007918 */ /* 0x000fc80000000000 */
[----:B------:R-:W-:Y:S04]  /*72020*/  STL [R1+0x6a58], R196 ;  /* 0x006a58c401007387 */ /* 0x000fe80000100800 */
[----:B------:R-:W-:Y:S04]  /*72030*/  STL [R1+0x6a54], R197 ;  /* 0x006a54c501007387 */ /* 0x000fe80000100800 */
[----:B------:R-:W-:Y:S04]  /*72040*/  STL [R1+0x6a50], R198 ;  /* 0x006a50c601007387 */ /* 0x000fe80000100800 */
[----:B------:R-:W-:Y:S04]  /*72050*/  STL [R1+0x6a2c], R199 ;  /* 0x006a2cc701007387 */ /* 0x000fe80000100800 */
[----:B------:R-:W3:Y:S04]  /*72060*/  LDL.LU R240, [R1+0xad0] ;  /* 0x000ad00001f07983 */ /* 0x000ee80000300800 */
[----:B------:R-:W3:Y:S04]  /*72070*/  LDL.LU R241, [R1+0xad4] ;  /* 0x000ad40001f17983 */ /* 0x000ee80000300800 */
[----:B------:R-:W3:Y:S04]  /*72080*/  LDL.LU R242, [R1+0xad8] ;  /* 0x000ad80001f27983 */ /* 0x000ee80000300800 */
[----:B------:R-:W3:Y:S01]  /*72090*/  LDL.LU R243, [R1+0xadc] ;  /* 0x000adc0001f37983 */ /* 0x000ee20000300800 */
[C---:B----4-:R-:W-:Y:S03]  /*720a0*/  HMMA.1688.F32.TF32 R164, R224.reuse, R46, R244 ;  /* 0x0000002ee0a4723c */ /* 0x050fe600000810f4 */
[----:B------:R-:W4:Y:S04]  /*720b0*/  LDL.LU R244, [R1+0xb10] ;  /* 0x000b100001f47983 */ /* 0x000f280000300800 */
[----:B------:R-:W4:Y:S04]  /*720c0*/  LDL.LU R245, [R1+0xb14] ;  /* 0x000b140001f57983 */ /* 0x000f280000300800 */
[----:B------:R-:W4:Y:S04]  /*720d0*/  LDL.LU R246, [R1+0xb18] ;  /* 0x000b180001f67983 */ /* 0x000f280000300800 */
[----:B------:R-:W4:Y:S01]  /*720e0*/  LDL.LU R247, [R1+0xb1c] ;  /* 0x000b1c0001f77983 */ /* 0x000f220000300800 */
[C---:B------:R-:W-:Y:S03]  /*720f0*/  HMMA.1688.F32.TF32 R184, R224.reuse, R42, R184 ;  /* 0x0000002ae0b8723c */ /* 0x040fe600000810b8 */
[----:B------:R-:W-:Y:S05]  /*72100*/  STL [R1+0x6a64], R164 ;  /* 0x006a64a401007387 */ /* 0x000fea0000100800 */
[----:B------:R-:W-:Y:S01]  /*72110*/  HMMA.1688.F32.TF32 R188, R224, R38, R188 ;  /* 0x00000026e0bc723c */ /* 0x000fe200000810bc */
[----:B------:R-:W-:Y:S04]  /*72120*/  STL [R1+0x6a60], R165 ;  /* 0x006a60a501007387 */ /* 0x000fe80000100800 */
[----:B------:R-:W-:Y:S04]  /*72130*/  STL [R1+0x6a5c], R166 ;  /* 0x006a5ca601007387 */ /* 0x000fe80000100800 */
[----:B------:R-:W-:Y:S04]  /*72140*/  STL [R1+0x6a28], R167 ;  /* 0x006a28a701007387 */ /* 0x000fe80000100800 */
[----:B------:R-:W-:Y:S04]  /*72150*/  STL [R1+0x6a6c], R184 ;  /* 0x006a6cb801007387 */ /* 0x000fe80000100800 */
[----:B------:R-:W-:Y:S04]  /*72160*/  STL [R1+0x6a68], R185 ;  /* 0x006a68b901007387 */ /* 0x000fe80000100800 */
[----:B------:R-:W-:Y:S04]  /*72170*/  STL [R1+0x6a24], R186 ;  /* 0x006a24ba01007387 */ /* 0x000fe80000100800 */
[----:B------:R-:W-:Y:S01]  /*72180*/  STL [R1+0x6a20], R187 ;  /* 0x006a20bb01007387 */ /* 0x000fe20000100800 */
[----:B------:R-:W-:-:S03]  /*72190*/  MOV R128, R8 ;  /* 0x0000000800807202 */ /* 0x000fc60000000f00 */
[----:B------:R-:W-:Y:S01]  /*721a0*/  STL [R1+0x6a78], R188 ;  /* 0x006a78bc01007387 */ /* 0x000fe20000100800 */
[----:B------:R-:W-:-:S03]  /*721b0*/  IMAD.MOV.U32 R129, RZ, RZ, R9 ;  /* 0x000000ffff817224 */ /* 0x000fc600078e0009 */
[----:B------:R-:W-:Y:S01]  /*721c0*/  STL [R1+0x6a74], R189 ;  /* 0x006a74bd01007387 */ /* 0x000fe20000100800 */
[----:B------:R-:W-:Y:S02]  /*721d0*/  IMAD.MOV.U32 R130, RZ, RZ, R10 ;  /* 0x000000ffff827224 */ /* 0x000fe400078e000a */
[----:B------:R-:W-:Y:S01]  /*721e0*/  IMAD.MOV.U32 R131, RZ, RZ, R11 ;  /* 0x000000ffff837224 */ /* 0x000fe200078e000b */
        /* <DEDUP_REMOVED lines=12> */
[----:B------:R-:W-:Y:S04]  /*722b0*/  STL [R1+0x6a88], R160 ;  /* 0x006a88a001007387 */ /* 0x000fe80000100800 */
[----:B------:R-:W-:Y:S04]  /*722c0*/  STL [R1+0x6a84], R161 ;  /* 0x006a84a101007387 */ /* 0x000fe80000100800 */
[----:B------:R-:W-:Y:S04]  /*722d0*/  STL [R1+0x6a80], R162 ;  /* 0x006a80a201007387 */ /* 0x000fe80000100800 */
[----:B------:R-:W-:Y:S04]  /*722e0*/  STL [R1+0x6a7c], R163 ;  /* 0x006a7ca301007387 */ /* 0x000fe80000100800 */
[----:B------:R-:W2:Y:S01]  /*722f0*/  LDL.LU R236, [R1+0xbb0] ;  /* 0x000bb00001ec7983 */ /* 0x000ea20000300800 */
[----:B---3--:R-:W-:-:S15]  /*72300*/  HMMA.1688.F32.TF32 R8, R224, R30, R240 ;  /* 0x0000001ee008723c */ /* 0x008fde00000810f0 */
[----:B------:R-:W-:-:S04]  /*72310*/  NOP ;  /* 0x0000000000007918 */ /* 0x000fc80000000000 */
[----:B------:R-:W-:Y:S04]  /*72320*/  STL.64 [R1+0xb0], R8 ;  /* 0x0000b00801007387 */ /* 0x000fe80000100a00 */
[----:B------:R4:W-:Y:S04]  /*72330*/  STL.64 [R1+0xb8], R10 ;  /* 0x0000b80a01007387 */ /* 0x0009e80000100a00 */
[----:B------:R-:W2:Y:S04]  /*72340*/  LDL.LU R237, [R1+0xbb4] ;  /* 0x000bb40001ed7983 */ /* 0x000ea80000300800 */
[----:B------:R-:W2:Y:S04]  /*72350*/  LDL.LU R238, [R1+0xbb8] ;  /* 0x000bb80001ee7983 */ /* 0x000ea80000300800 */
[----:B------:R-:W2:Y:S04]  /*72360*/  LDL.LU R239, [R1+0xbbc] ;  /* 0x000bbc0001ef7983 */ /* 0x000ea80000300800 */
[----:B------:R-:W1:Y:S04]  /*72370*/  LDL.LU R248, [R1+0xba0] ;  /* 0x000ba00001f87983 */ /* 0x000e680000300800 */
[----:B------:R-:W1:Y:S04]  /*72380*/  LDL.LU R249, [R1+0xba4] ;  /* 0x000ba40001f97983 */ /* 0x000e680000300800 */
[----:B------:R-:W1:Y:S04]  /*72390*/  LDL.LU R250, [R1+0xba8] ;  /* 0x000ba80001fa7983 */ /* 0x000e680000300800 */
[----:B------:R-:W1:Y:S04]  /*723a0*/  LDL.LU R251, [R1+0xbac] ;  /* 0x000bac0001fb7983 */ /* 0x000e680000300800 */
[----:B------:R-:W3:Y:S04]  /*723b0*/  LDL.LU R240, [R1+0xb90] ;  /* 0x000b900001f07983 */ /* 0x000ee80000300800 */
[----:B------:R-:W3:Y:S04]  /*723c0*/  LDL.LU R241, [R1+0xb94] ;  /* 0x000b940001f17983 */ /* 0x000ee80000300800 */
[----:B------:R-:W3:Y:S04]  /*723d0*/  LDL.LU R242, [R1+0xb98] ;  /* 0x000b980001f27983 */ /* 0x000ee80000300800 */
[----:B------:R-:W3:Y:S01]  /*723e0*/  LDL.LU R243, [R1+0xb9c] ;  /* 0x000b9c0001f37983 */ /* 0x000ee20000300800 */
[----:B----4-:R-:W-:Y:S03]  /*723f0*/  HMMA.1688.F32.TF32 R8, R224, R14, R244 ;  /* 0x0000000ee008723c */ /* 0x010fe600000810f4 */
[----:B------:R-:W4:Y:S04]  /*72400*/  LDL.LU R244, [R1+0xb80] ;  /* 0x000b800001f47983 */ /* 0x000f280000300800 */
[----:B------:R-:W4:Y:S04]  /*72410*/  LDL.LU R245, [R1+0xb84] ;  /* 0x000b840001f57983 */ /* 0x000f280000300800 */
[----:B------:R-:W4:Y:S04]  /*72420*/  LDL.LU R246, [R1+0xb88] ;  /* 0x000b880001f67983 */ /* 0x000f280000300800 */
[----:B------:R-:W4:Y:S04]  /*72430*/  LDL.LU R247, [R1+0xb8c] ;  /* 0x000b8c0001f77983 */ /* 0x000f280000300800 */
[----:B------:R-:W-:Y:S01]  /*72440*/  MOV R160, R8 ;  /* 0x0000000800a07202 */ /* 0x000fe20000000f00 */
[----:B------:R-:W-:-:S02]  /*72450*/  IMAD.MOV.U32 R161, RZ, RZ, R9 ;  /* 0x000000ffffa17224 */ /* 0x000fc400078e0009 */
[----:B------:R-:W-:Y:S02]  /*72460*/  IMAD.MOV.U32 R162, RZ, RZ, R10 ;  /* 0x000000ffffa27224 */ /* 0x000fe400078e000a */
[----:B------:R-:W-:Y:S02]  /*72470*/  IMAD.MOV.U32 R163, RZ, RZ, R11 ;  /* 0x000000ffffa37224 */ /* 0x000fe400078e000b */
[----:B------:R-:W-:Y:S03]  /*72480*/  HMMA.1688.F32.TF32 R8, R224, R26, R232 ;  /* 0x0000001ae008723c */ /* 0x000fe600000810e8 */
[----:B------:R1:W-:-:S15]  /*72490*/  STL [R1+0x6a98], R163 ;  /* 0x006a98a301007387 */ /* 0x0003de0000100800 */
[----:B------:R-:W-:Y:S01]  /*724a0*/  NOP ;  /* 0x0000000000007918 */ /* 0x000fe20000000000 */
[----:B------:R-:W-:Y:S01]  /*724b0*/  MOV R188, R8 ;  /* 0x0000000800bc7202 */ /* 0x000fe20000000f00 */
[----:B------:R-:W-:Y:S02]  /*724c0*/  IMAD.MOV.U32 R189, RZ, RZ, R9 ;  /* 0x000000ffffbd7224 */ /* 0x000fe400078e0009 */
[----:B------:R-:W-:Y:S02]  /*724d0*/  IMAD.MOV.U32 R190, RZ, RZ, R10 ;  /* 0x000000ffffbe7224 */ /* 0x000fe400078e000a */
[----:B------:R-:W-:Y:S01]  /*724e0*/  IMAD.MOV.U32 R184, RZ, RZ, R11 ;  /* 0x000000ffffb87224 */ /* 0x000fe200078e000b */
[C---:B------:R-:W-:Y:S01]  /*724f0*/  HMMA.1688.F32.TF32 R76, R224.reuse, R22, R228 ;  /* 0x00000016e04c723c */ /* 0x040fe200000810e4 */
[----:B------:R1:W-:Y:S04]  /*72500*/  STL [R1+0x6a94], R162 ;  /* 0x006a94a201007387 */ /* 0x0003e80000100800 */
[----:B------:R1:W-:Y:S04]  /*72510*/  STL [R1+0x6a90], R160 ;  /* 0x006a90a001007387 */ /* 0x0003e80000100800 */
[----:B------:R1:W-:Y:S10]  /*72520*/  STL [R1+0x6a8c], R161 ;  /* 0x006a8ca101007387 */ /* 0x0003f40000100800 */
[----:B------:R-:W-:Y:S04]  /*72530*/  STL.64 [R1+0x180], R76 ;  /* 0x0001804c01007387 */ /* 0x000fe80000100a00 */
[----:B------:R-:W-:Y:S04]  /*72540*/  STL.64 [R1+0x188], R78 ;  /* 0x0001884e01007387 */ /* 0x000fe80000100a00 */
[----:B------:R1:W-:Y:S04]  /*72550*/  STL [R1+0x6aa8], R184 ;  /* 0x006aa8b801007387 */ /* 0x0003e80000100800 */
[----:B------:R1:W-:Y:S04]  /*72560*/  STL [R1+0x6aa4], R190 ;  /* 0x006aa4be01007387 */ /* 0x0003e80000100800 */
[----:B------:R1:W-:Y:S04]  /*72570*/  STL [R1+0x6aa0], R189 ;  /* 0x006aa0bd01007387 */ /* 0x0003e80000100800 */
[----:B------:R1:W-:Y:S01]  /*72580*/  STL [R1+0x6a9c], R188 ;  /* 0x006a9cbc01007387 */ /* 0x0003e20000100800 */
[----:B--2---:R-:W-:-:S15]  /*72590*/  HMMA.1688.F32.TF32 R8, R224, R18, R236 ;  /* 0x00000012e008723c */ /* 0x004fde00000810ec */
[----:B------:R-:W-:-:S04]  /*725a0*/  NOP ;  /* 0x0000000000007918 */ /* 0x000fc80000000000 */
[----:B-1----:R-:W-:Y:S01]  /*725b0*/  MOV R163, R8 ;  /* 0x0000000800a37202 */ /* 0x002fe20000000f00 */
[----:B------:R-:W-:Y:S02]  /*725c0*/  IMAD.MOV.U32 R162, RZ, RZ, R9 ;  /* 0x000000ffffa27224 */ /* 0x000fe400078e0009 */
[----:B------:R-:W-:Y:S02]  /*725d0*/  IMAD.MOV.U32 R160, RZ, RZ, R10 ;  /* 0x000000ffffa07224 */ /* 0x000fe400078e000a */
[----:B------:R-:W-:Y:S02]  /*725e0*/  IMAD.MOV.U32 R161, RZ, RZ, R11 ;  /* 0x000000ffffa17224 */ /* 0x000fe400078e000b */
[----:B------:R-:W-:Y:S03]  /*725f0*/  HMMA.1688.F32.TF32 R8, R208, R74, R248 ;  /* 0x0000004ad008723c */ /* 0x000fe600000810f8 */
[----:B------:R1:W-:Y:S04]  /*72600*/  STL [R1+0x6ab8], R161 ;  /* 0x006ab8a101007387 */ /* 0x0003e80000100800 */
[----:B------:R2:W-:Y:S04]  /*72610*/  STL [R1+0x6ab4], R160 ;  /* 0x006ab4a001007387 */ /* 0x0005e80000100800 */
[----:B------:R1:W-:Y:S04]  /*72620*/  STL [R1+0x6ab0], R163 ;  /* 0x006ab0a301007387 */ /* 0x0003e80000100800 */
[----:B------:R1:W-:Y:S04]  /*72630*/  STL [R1+0x6aac], R162 ;  /* 0x006aaca201007387 */ /* 0x0003e80000100800 */
[----:B------:R-:W-:Y:S01]  /*72640*/  MOV R185, R8 ;  /* 0x0000000800b97202 */ /* 0x000fe20000000f00 */
[----:B------:R-:W-:-:S02]  /*72650*/  IMAD.MOV.U32 R164, RZ, RZ, R9 ;  /* 0x000000ffffa47224 */ /* 0x000fc400078e0009 */
[----:B------:R-:W-:Y:S02]  /*72660*/  IMAD.MOV.U32 R165, RZ, RZ, R10 ;  /* 0x000000ffffa57224 */ /* 0x000fe400078e000a */
[----:B------:R-:W-:Y:S02]  /*72670*/  IMAD.MOV.U32 R166, RZ, RZ, R11 ;  /* 0x000000ffffa67224 */ /* 0x000fe400078e000b */
[----:B---3--:R-:W-:Y:S01]  /*72680*/  HMMA.1688.F32.TF32 R8, R208, R70, R240 ;  /* 0x00000046d008723c */ /* 0x008fe200000810f0 */
        /* <DEDUP_REMOVED lines=28> */
[----:B------:R-:W-:Y:S01]  /*72850*/  MOV R184, R8 ;  /* 0x0000000800b87202 */ /* 0x000fe20000000f00 */
[----:B------:R-:W-:-:S02]  /*72860*/  IMAD.MOV.U32 R190, RZ, RZ, R9 ;  /* 0x000000ffffbe7224 */ /* 0x000fc400078e0009 */
[----:B------:R-:W-:Y:S02]  /*72870*/  IMAD.MOV.U32 R189, RZ, RZ, R10 ;  /* 0x000000ffffbd7224 */ /* 0x000fe400078e000a */
[----:B------:R-:W-:Y:S02]  /*72880*/  IMAD.MOV.U32 R188, RZ, RZ, R11 ;  /* 0x000000ffffbc7224 */ /* 0x000fe400078e000b */
[----:B----4-:R-:W-:Y:S01]  /*72890*/  HMMA.1688.F32.TF32 R8, R208, R66, R244 ;  /* 0x00000042d008723c */ /* 0x010fe200000810f4 */
        /* <DEDUP_REMOVED lines=24> */
[----:B-1----:R-:W-:Y:S01]  /*72a20*/  MOV R161, R8 ;  /* 0x0000000800a17202 */ /* 0x002fe20000000f00 */
[----:B--2---:R-:W-:-:S02]  /*72a30*/  IMAD.MOV.U32 R160, RZ, RZ, R9 ;  /* 0x000000ffffa07224 */ /* 0x004fc400078e0009 */
[----:B------:R-:W-:Y:S02]  /*72a40*/  IMAD.MOV.U32 R163, RZ, RZ, R10 ;  /* 0x000000ffffa37224 */ /* 0x000fe400078e000a */
[----:B------:R-:W-:Y:S02]  /*72a50*/  IMAD.MOV.U32 R162, RZ, RZ, R11 ;  /* 0x000000ffffa27224 */ /* 0x000fe400078e000b */
[----:B---3--:R-:W-:-:S15]  /*72a60*/  HMMA.1688.F32.TF32 R8, R208, R62, R144 ;  /* 0x0000003ed008723c */ /* 0x008fde0000081090 */
[----:B------:R-:W-:-:S04]  /*72a70*/  NOP ;  /* 0x0000000000007918 */ /* 0x000fc80000000000 */
[----:B------:R-:W-:Y:S01]  /*72a80*/  MOV R196, R8 ;  /* 0x0000000800c47202 */ /* 0x000fe20000000f00 */
[----:B------:R-:W-:Y:S02]  /*72a90*/  IMAD.MOV.U32 R197, RZ, RZ, R9 ;  /* 0x000000ffffc57224 */ /* 0x000fe400078e0009 */
[----:B------:R-:W-:Y:S02]  /*72aa0*/  IMAD.MOV.U32 R198, RZ, RZ, R10 ;  /* 0x000000ffffc67224 */ /* 0x000fe400078e000a */
[----:B------:R-:W-:Y:S02]  /*72ab0*/  IMAD.MOV.U32 R180, RZ, RZ, R11 ;  /* 0x000000ffffb47224 */ /* 0x000fe400078e000b */
[----:B------:R-:W-:-:S15]  /*72ac0*/  HMMA.1688.F32.TF32 R8, R208, R58, R100 ;  /* 0x0000003ad008723c */ /* 0x000fde0000081064 */
[----:B------:R-:W-:-:S04]  /*72ad0*/  NOP ;  /* 0x0000000000007918 */ /* 0x000fc80000000000 */
[----:B------:R-:W-:Y:S01]  /*72ae0*/  MOV R177, R8 ;  /* 0x0000000800b17202 */ /* 0x000fe20000000f00 */
[----:B------:R-:W-:Y:S02]  /*72af0*/  IMAD.MOV.U32 R178, RZ, RZ, R9 ;  /* 0x000000ffffb27224 */ /* 0x000fe400078e0009 */
[----:B------:R-:W-:Y:S02]  /*72b00*/  IMAD.MOV.U32 R179, RZ, RZ, R10 ;  /* 0x000000ffffb37224 */ /* 0x000fe400078e000a */
[----:B------:R-:W-:Y:S02]  /*72b10*/  IMAD.MOV.U32 R199, RZ, RZ, R11 ;  /* 0x000000ffffc77224 */ /* 0x000fe400078e000b */
[----:B----4-:R-:W-:-:S15]  /*72b20*/  HMMA.1688.F32.TF32 R8, R208, R54, R200 ;  /* 0x00000036d008723c */ /* 0x010fde00000810c8 */
[----:B------:R-:W-:-:S04]  /*72b30*/  NOP ;  /* 0x0000000000007918 */ /* 0x000fc80000000000 */
[----:B------:R-:W-:Y:S01]  /*72b40*/  MOV R181, R8 ;  /* 0x0000000800b57202 */ /* 0x000fe20000000f00 */
[----:B------:R-:W-:Y:S02]  /*72b50*/  IMAD.MOV.U32 R182, RZ, RZ, R9 ;  /* 0x000000ffffb67224 */ /* 0x000fe400078e0009 */
[----:B------:R-:W-:Y:S02]  /*72b60*/  IMAD.MOV.U32 R183, RZ, RZ, R10 ;  /* 0x000000ffffb77224 */ /* 0x000fe400078e000a */
[----:B------:R-:W-:Y:S02]  /*72b70*/  IMAD.MOV.U32 R176, RZ, RZ, R11 ;  /* 0x000000ffffb07224 */ /* 0x000fe400078e000b */
[C---:B------:R-:W-:Y:S08]  /*72b80*/  HMMA.1688.F32.TF32 R8, R208.reuse, R50, R204 ;  /* 0x00000032d008723c */ /* 0x040ff000000810cc */
[----:B------:R-:W-:Y:S11]  /*72b90*/  HMMA.1688.F32.TF32 R76, R208, R46, R212 ;  /* 0x0000002ed04c723c */ /* 0x000ff600000810d4 */
[----:B------:R-:W-:Y:S01]  /*72ba0*/  MOV R167, R8 ;  /* 0x0000000800a77202 */ /* 0x000fe20000000f00 */
[----:B------:R-:W-:-:S02]  /*72bb0*/  IMAD.MOV.U32 R186, RZ, RZ, R9 ;  /* 0x000000ffffba7224 */ /* 0x000fc400078e0009 */
[----:B------:R-:W-:Y:S02]  /*72bc0*/  IMAD.MOV.U32 R187, RZ, RZ, R10 ;  /* 0x000000ffffbb7224 */ /* 0x000fe400078e000a */
[----:B------:R-:W-:Y:S02]  /*72bd0*/  IMAD.MOV.U32 R191, RZ, RZ, R11 ;  /* 0x000000ffffbf7224 */ /* 0x000fe400078e000b */
[----:B------:R-:W-:Y:S01]  /*72be0*/  HMMA.1688.F32.TF32 R8, R208, R42, R244 ;  /* 0x0000002ad008723c */ /* 0x000fe200000810f4 */
[----:B------:R-:W-:Y:S04]  /*72bf0*/  STL.64 [R1+0x230], R76 ;  /* 0x0002304c01007387 */ /* 0x000fe80000100a00 */
[----:B------:R-:W-:Y:S03]  /*72c00*/  STL.64 [R1+0x238], R78 ;  /* 0x0002384e01007387 */ /* 0x000fe60000100a00 */
[----:B------:R-:W-:Y:S01]  /*72c10*/  HMMA.1688.F32.TF32 R152, R224, R70, R152 ;  /* 0x00000046e098723c */ /* 0x000fe20000081098 */
[----:B------:R-:W-:Y:S04]  /*72c20*/  LDS R244, [R0+UR12+0x6380] ;  /* 0x0063800c00f47984 */ /* 0x000fe80008000800 */
[----:B------:R-:W-:Y:S03]  /*72c30*/  LDS R246, [R0+UR12+0x7380] ;  /* 0x0073800c00f67984 */ /* 0x000fe60008000800 */
[----:B------:R-:W-:Y:S01]  /*72c40*/  HMMA.1688.F32.TF32 R80, R208, R34, R220 ;  /* 0x00000022d050723c */ /* 0x000fe200000810dc */
[----:B------:R-:W-:Y:S04]  /*72c50*/  LDS R245, [R7+UR12+0x6380] ;  /* 0x0063800c07f57984 */ /* 0x000fe80008000800 */
[----:B------:R-:W-:Y:S04]  /*72c60*/  STL.64 [R1+0x240], R8 ;  /* 0x0002400801007387 */ /* 0x000fe80000100a00 */
[----:B------:R1:W-:Y:S01]  /*72c70*/  STL.64 [R1+0x248], R10 ;  /* 0x0002480a01007387 */ /* 0x0003e20000100a00 */
[----:B------:R-:W-:Y:S03]  /*72c80*/  HMMA.1688.F32.TF32 R156, R224, R62, R156 ;  /* 0x0000003ee09c723c */ /* 0x000fe6000008109c */
[----:B------:R-:W-:Y:S04]  /*72c90*/  LDS R224, [R2+UR12+0x6300] ;  /* 0x0063000c02e07984 */ /* 0x000fe80008000800 */
[----:B------:R-:W-:Y:S01]  /*72ca0*/  LDS R226, [R2+UR12+0x7300] ;  /* 0x0073000c02e27984 */ /* 0x000fe20008000800 */
[C---:B-1----:R-:W-:Y:S03]  /*72cb0*/  HMMA.1688.F32.TF32 R8, R208.reuse, R38, R216 ;  /* 0x00000026d008723c */ /* 0x042fe600000810d8 */
[----:B------:R-:W-:Y:S04]  /*72cc0*/  LDS R225, [R252+UR12+0x6300] ;  /* 0x0063000cfce17984 */ /* 0x000fe80008000800 */
[----:B------:R-:W1:Y:S01]  /*72cd0*/  LDS R227, [R252+UR12+0x7300] ;  /* 0x0073000cfce37984 */ /* 0x000e620008000800 */
[C---:B------:R-:W-:Y:S03]  /*72ce0*/  HMMA.1688.F32.TF32 R76, R208.reuse, R30, R228 ;  /* 0x0000001ed04c723c */ /* 0x040fe600000810e4 */
[----:B------:R-:W2:Y:S08]  /*72cf0*/  LDS R247, [R7+UR12+0x7380] ;  /* 0x0073800c07f77984 */ /* 0x000eb00008000800 */
[----:B------:R-:W-:Y:S04]  /*72d00*/  STL.64 [R1+0x1150], R8 ;  /* 0x0011500801007387 */ /* 0x000fe80000100a00 */
[----:B------:R3:W-:Y:S02]  /*72d10*/  STL.64 [R1+0x1158], R10 ;  /* 0x0011580a01007387 */ /* 0x0007e40000100a00 */
[C---:B---3--:R-:W-:Y:S02]  /*72d20*/  HMMA.1688.F32.TF32 R8, R208.reuse, R14, R232 ;  /* 0x0000000ed008723c */ /* 0x048fe400000810e8 */
[----:B------:R-:W-:Y:S04]  /*72d30*/  STL.64 [R1+0x1140], R80 ;  /* 0x0011405001007387 */ /* 0x000fe80000100a00 */
[----:B------:R3:W-:Y:S04]  /*72d40*/  STL.64 [R1+0x1148], R82 ;  /* 0x0011485201007387 */ /* 0x0007e80000100a00 */
[----:B------:R-:W-:Y:S04]  /*72d50*/  STL.64 [R1+0x1130], R76 ;  /* 0x0011304c01007387 */ /* 0x000fe80000100a00 */
[----:B------:R4:W-:Y:S01]  /*72d60*/  STL.64 [R1+0x1138], R78 ;  /* 0x0011384e01007387 */ /* 0x0009e20000100a00 */
[C---:B---3--:R-:W-:Y:S04]  /*72d70*/  HMMA.1688.F32.TF32 R80, R208.reuse, R22, R236 ;  /* 0x00000016d050723c */ /* 0x048fe800000810ec */
[----:B------:R-:W-:Y:S04]  /*72d80*/  STL.64 [R1+0x1120], R8 ;  /* 0x0011200801007387 */ /* 0x000fe80000100a00 */
[----:B------:R3:W-:Y:S01]  /*72d90*/  STL.64 [R1+0x1128], R10 ;  /* 0x0011280a01007387 */ /* 0x0007e20000100a00 */
[C---:B----4-:R-:W-:Y:S08]  /*72da0*/  HMMA.1688.F32.TF32 R76, R208.reuse, R26, R248 ;  /* 0x0000001ad04c723c */ /* 0x050ff000000810f8 */
[----:B---3--:R-:W-:Y:S02]  /*72db0*/  HMMA.1688.F32.TF32 R8, R208, R18, R240 ;  /* 0x00000012d008723c */ /* 0x008fe400000810f0 */
[----:B------:R-:W-:Y:S04]  /*72dc0*/  STL.64 [R1+0x1110], R80 ;  /* 0x0011105001007387 */ /* 0x000fe80000100a00 */
[----:B------:R-:W-:Y:S04]  /*72dd0*/  STL.64 [R1+0x1118], R82 ;  /* 0x0011185201007387 */ /* 0x000fe80000100a00 */
[----:B------:R-:W3:Y:S04]  /*72de0*/  LDL.LU R240, [R1+0x5e0] ;  /* 0x0005e00001f07983 */ /* 0x000ee80000300800 */
[----:B------:R4:W-:Y:S04]  /*72df0*/  STL.64 [R1+0x1100], R76 ;  /* 0x0011004c01007387 */ /* 0x0009e80000100a00 */
[----:B------:R1:W-:Y:S04]  /*72e00*/  STL.64 [R1+0x1108], R78 ;  /* 0x0011084e01007387 */ /* 0x0003e80000100a00 */
        /* <DEDUP_REMOVED lines=115> */
[----:B------:R-:W-:Y:S04]  /*73540*/  LDS R209, [R252+UR12+0x6380] ;  /* 0x0063800cfcd17984 */ /* 0x000fe80008000800 */
[----:B------:R-:W1:Y:S01]  /*73550*/  LDS R211, [R252+UR12+0x7380] ;  /* 0x0073800cfcd37984 */ /* 0x000e620008000800 */
[C---:B--2---:R-:W-:Y:S08]  /*73560*/  HMMA.1688.F32.TF32 R8, R224.reuse, R14, R8 ;  /* 0x0000000ee008723c */ /* 0x044ff00000081008 */
[C---:B---3--:R-:W-:Y:S08]  /*73570*/  HMMA.1688.F32.TF32 R84, R224.reuse, R42, R84 ;  /* 0x0000002ae054723c */ /* 0x048ff00000081054 */
[C---:B----4-:R-:W-:Y:S08]  /*73580*/  HMMA.1688.F32.TF32 R132, R224.reuse, R70, R132 ;  /* 0x00000046e084723c */ /* 0x050ff00000081084 */
[----:B------:R-:W-:-:S15]  /*73590*/  HMMA.1688.F32.TF32 R136, R224, R74, R136 ;  /* 0x0000004ae088723c */ /* 0x000fde0000081088 */
[----:B------:R-:W-:-:S04]  /*735a0*/  NOP ;  /* 0x0000000000007918 */ /* 0x000fc80000000000 */
[----:B------:R-:W-:Y:S04]  /*735b0*/  STL.64 [R1+0x10f0], R136 ;  /* 0x0010f08801007387 */ /* 0x000fe80000100a00 */
[----:B------:R2:W-:Y:S04]  /*735c0*/  STL.64 [R1+0x10f8], R138 ;  /* 0x0010f88a01007387 */ /* 0x0005e80000100a00 */
[----:B--2---:R-:W2:Y:S04]  /*735d0*/  LDL.LU.64 R138, [R1+0x6d68] ;  /* 0x006d6800018a7983 */ /* 0x004ea80000300a00 */
[----:B------:R-:W2:Y:S04]  /*735e0*/  LDL.LU.64 R136, [R1+0x6d60] ;  /* 0x006d600001887983 */ /* 0x000ea80000300a00 */
[----:B------:R-:W-:Y:S04]  /*735f0*/  STL.64 [R1+0x10e0], R132 ;  /* 0x0010e08401007387 */ /* 0x000fe80000100a00 */
[----:B------:R3:W-:Y:S02]  /*73600*/  STL.64 [R1+0x10e8], R134 ;  /* 0x0010e88601007387 */ /* 0x0007e40000100a00 */
[C---:B---3--:R-:W-:Y:S08]  /*73610*/  HMMA.1688.F32.TF32 R132, R224.reuse, R66, R172 ;  /* 0x00000042e084723c */ /* 0x048ff000000810ac */
[C---:B------:R-:W-:Y:S11]  /*73620*/  HMMA.1688.F32.TF32 R172, R224.reuse, R62, R112 ;  /* 0x0000003ee0ac723c */ /* 0x040ff60000081070 */
[----:B------:R-:W-:Y:S01]  /*73630*/  STL.64 [R1+0x10d0], R132 ;  /* 0x0010d08401007387 */ /* 0x000fe20000100a00 */
[C---:B------:R-:W-:Y:S03]  /*73640*/  HMMA.1688.F32.TF32 R112, R224.reuse, R54, R104 ;  /* 0x00000036e070723c */ /* 0x040fe60000081068 */
[----:B------:R3:W-:Y:S05]  /*73650*/  STL.64 [R1+0x10d8], R134 ;  /* 0x0010d88601007387 */ /* 0x0007ea0000100a00 */
[C---:B------:R-:W-:Y:S08]  /*73660*/  HMMA.1688.F32.TF32 R104, R224.reuse, R46, R96 ;  /* 0x0000002ee068723c */ /* 0x040ff00000081060 */
[C---:B---3--:R-:W-:Y:S08]  /*73670*/  HMMA.1688.F32.TF32 R132, R224.reuse, R58, R108 ;  /* 0x0000003ae084723c */ /* 0x048ff0000008106c */
[C---:B------:R-:W-:Y:S01]  /*73680*/  HMMA.1688.F32.TF32 R108, R224.reuse, R50, R168 ;  /* 0x00000032e06c723c */ /* 0x040fe200000810a8 */
[----:B------:R-:W-:Y:S04]  /*73690*/  STL.64 [R1+0x10c0], R172 ;  /* 0x0010c0ac01007387 */ /* 0x000fe80000100a00 */
[----:B------:R-:W-:Y:S06]  /*736a0*/  STL.64 [R1+0x10c8], R174 ;  /* 0x0010c8ae01007387 */ /* 0x000fec0000100a00 */
        /* <DEDUP_REMOVED lines=12> */
[C---:B---3--:R-:W-:Y:S02]  /*73770*/  HMMA.1688.F32.TF32 R84, R224.reuse, R30, R88 ;  /* 0x0000001ee054723c */ /* 0x048fe40000081058 */
[----:B------:R-:W-:Y:S04]  /*73780*/  STL.64 [R1+0x1060], R96 ;  /* 0x0010606001007387 */ /* 0x000fe80000100a00 */
[----:B------:R-:W-:Y:S04]  /*73790*/  STL.64 [R1+0x1068], R98 ;  /* 0x0010686201007387 */ /* 0x000fe80000100a00 */
[----:B------:R-:W-:Y:S04]  /*737a0*/  STL.64 [R1+0x1050], R80 ;  /* 0x0010505001007387 */ /* 0x000fe80000100a00 */
[----:B------:R3:W-:Y:S05]  /*737b0*/  STL.64 [R1+0x1058], R82 ;  /* 0x0010585201007387 */ /* 0x0007ea0000100a00 */
[----:B------:R-:W-:Y:S04]  /*737c0*/  STL.64 [R1+0x1040], R84 ;  /* 0x0010405401007387 */ /* 0x000fe80000100a00 */
[----:B------:R4:W-:Y:S01]  /*737d0*/  STL.64 [R1+0x1048], R86 ;  /* 0x0010485601007387 */ /* 0x0009e20000100a00 */
[C---:B---3--:R-:W-:Y:S03]  /*737e0*/  HMMA.1688.F32.TF32 R80, R224.reuse, R22, R120 ;  /* 0x00000016e050723c */ /* 0x048fe60000081078 */
[----:B------:R-:W-:Y:S04]  /*737f0*/  STL.64 [R1+0x1030], R8 ;  /* 0x0010300801007387 */ /* 0x000fe80000100a00 */
[----:B------:R3:W-:Y:S01]  /*73800*/  STL.64 [R1+0x1038], R10 ;  /* 0x0010380a01007387 */ /* 0x0007e20000100a00 */
[C---:B----4-:R-:W-:Y:S08]  /*73810*/  HMMA.1688.F32.TF32 R84, R224.reuse, R26, R116 ;  /* 0x0000001ae054723c */ /* 0x050ff00000081074 */
[----:B---3--:R-:W-:Y:S03]  /*73820*/  HMMA.1688.F32.TF32 R8, R224, R18, R76 ;  /* 0x00000012e008723c */ /* 0x008fe6000008104c */
[----:B------:R-:W-:Y:S04]  /*73830*/  STL.64 [R1+0x1020], R80 ;  /* 0x0010205001007387 */ /* 0x000fe80000100a00 */
[----:B------:R3:W-:Y:S01]  /*73840*/  STL.64 [R1+0x1028], R82 ;  /* 0x0010285201007387 */ /* 0x0007e20000100a00 */
[C---:B------:R-:W-:Y:S03]  /*73850*/  HMMA.1688.F32.TF32 R76, R244.reuse, R70, R100 ;  /* 0x00000046f44c723c */ /* 0x040fe60000081064 */
[----:B------:R-:W-:Y:S04]  /*73860*/  LDS R224, [R0+UR12+0x8000] ;  /* 0x0080000c00e07984 */ /* 0x000fe80008000800 */
[----:B------:R-:W-:Y:S01]  /*73870*/  STL.64 [R1+0x1010], R84 ;  /* 0x0010105401007387 */ /* 0x000fe20000100a00 */
[C---:B---3--:R-:W-:Y:S03]  /*73880*/  HMMA.1688.F32.TF32 R80, R244.reuse, R74, R144 ;  /* 0x0000004af450723c */ /* 0x048fe60000081090 */
[----:B------:R-:W-:Y:S04]  /*73890*/  STL.64 [R1+0x1018], R86 ;  /* 0x0010185601007387 */ /* 0x000fe80000100a00 */
[----:B------:R-:W-:Y:S04]  /*738a0*/  STL.64 [R1+0x260], R8 ;  /* 0x0002600801007387 */ /* 0x000fe80000100a00 */
[----:B------:R3:W-:Y:S04]  /*738b0*/  STL.64 [R1+0x268], R10 ;  /* 0x0002680a01007387 */ /* 0x0007e80000100a00 */
[----:B------:R-:W-:Y:S04]  /*738c0*/  LDS R226, [R0+UR12+0x9000] ;  /* 0x0090000c00e27984 */ /* 0x000fe80008000800 */
[----:B------:R-:W-:Y:S01]  /*738d0*/  LDS R225, [R7+UR12+0x8000] ;  /* 0x0080000c07e17984 */ /* 0x000fe20008000800 */
[C---:B---3--:R-:W-:Y:S03]  /*738e0*/  HMMA.1688.F32.TF32 R8, R244.reuse, R66, R200 ;  /* 0x00000042f408723c */ /* 0x048fe600000810c8 */
[----:B------:R-:W-:Y:S04]  /*738f0*/  STL.64 [R1+0x280], R80 ;  /* 0x0002805001007387 */ /* 0x000fe80000100a00 */
[----:B------:R3:W-:Y:S04]  /*73900*/  STL.64 [R1+0x288], R82 ;  /* 0x0002885201007387 */ /* 0x0007e80000100a00 */
[----:B------:R-:W-:Y:S04]  /*73910*/  STL.64 [R1+0x290], R76 ;  /* 0x0002904c01007387 */ /* 0x000fe80000100a00 */
[----:B------:R4:W-:Y:S01]  /*73920*/  STL.64 [R1+0x298], R78 ;  /* 0x0002984e01007387 */ /* 0x0009e20000100a00 */
[C---:B---3--:R-:W-:Y:S03]  /*73930*/  HMMA.1688.F32.TF32 R80, R244.reuse, R62, R204 ;  /* 0x0000003ef450723c */ /* 0x048fe600000810cc */
[----:B------:R-:W-:Y:S04]  /*73940*/  LDS R227, [R7+UR12+0x9000] ;  /* 0x0090000c07e37984 */ /* 0x000fe80008000800 */
[----:B------:R-:W-:Y:S01]  /*73950*/  STL.64 [R1+0x2c0], R8 ;  /* 0x0002c00801007387 */ /* 0x000fe20000100a00 */
[C---:B----4-:R-:W-:Y:S03]  /*73960*/  HMMA.1688.F32.TF32 R76, R244.reuse, R58, R212 ;  /* 0x0000003af44c723c */ /* 0x050fe600000810d4 */
[----:B------:R3:W-:Y:S05]  /*73970*/  STL.64 [R1+0x2c8], R10 ;  /* 0x0002c80a01007387 */ /* 0x0007ea0000100a00 */
[C---:B---3--:R-:W-:Y:S03]  /*73980*/  HMMA.1688.F32.TF32 R8, R244.reuse, R54, R216 ;  /* 0x00000036f408723c */ /* 0x048fe600000810d8 */
[----:B------:R-:W-:Y:S04]  /*73990*/  STL.64 [R1+0x2f0], R80 ;  /* 0x0002f05001007387 */ /* 0x000fe80000100a00 */
[----:B------:R3:W-:Y:S04]  /*739a0*/  STL.64 [R1+0x2f8], R82 ;  /* 0x0002f85201007387 */ /* 0x0007e80000100a00 */
[----:B------:R-:W-:Y:S04]  /*739b0*/  STL.64 [R1+0x320], R76 ;  /* 0x0003204c01007387 */ /* 0x000fe80000100a00 */
[----:B------:R4:W-:Y:S01]  /*739c0*/  STL.64 [R1+0x328], R78 ;  /* 0x0003284e01007387 */ /* 0x0009e20000100a00 */
[C---:B---3--:R-:W-:Y:S03]  /*739d0*/  HMMA.1688.F32.TF32 R80, R244.reuse, R50, R220 ;  /* 0x00000032f450723c */ /* 0x048fe600000810dc */
[----:B------:R-:W-:Y:S04]  /*739e0*/  STL.64 [R1+0x360], R8 ;  /* 0x0003600801007387 */ /* 0x000fe80000100a00 */
[----:B------:R3:W-:Y:S01]  /*739f0*/  STL.64 [R1+0x368], R10 ;  /* 0x0003680a01007387 */ /* 0x0007e20000100a00 */
[C---:B----4-:R-:W-:Y:S08]  /*73a00*/  HMMA.1688.F32.TF32 R76, R244.reuse, R46, R228 ;  /* 0x0000002ef44c723c */ /* 0x050ff000000810e4 */
        /* <DEDUP_REMOVED lines=11> */
[----:B------:R-:W-:Y:S04]  /*73ac0*/  STL.64 [R1+0x6e8], R82 ;  /* 0x0006e85201007387 */ /* 0x000fe80000100a00 */
[----:B------:R-:W3:Y:S04]  /*73ad0*/  LDL.LU R220, [R1+0x300] ;  /* 0x0003000001dc7983 */ /* 0x000ee80000300800 */
[----:B------:R4:W-:Y:S04]  /*73ae0*/  STL.64 [R1+0x710], R76 ;  /* 0x0007104c01007387 */ /* 0x0009e80000100a00 */
[----:B------:R1:W-:Y:S04]  /*73af0*/  STL.64 [R1+0x718], R78 ;  /* 0x0007184e01007387 */ /* 0x0003e80000100a00 */
[----:B------:R-:W-:Y:S04]  /*73b00*/  STL.64 [R1+0x750], R8 ;  /* 0x0007500801007387 */ /* 0x000fe80000100a00 */
        /* <DEDUP_REMOVED lines=62> */
[C---:B------:R-:W-:Y:S11]  /*73ef0*/  HMMA.1688.F32.TF32 R80, R244.reuse, R26, R232 ;  /* 0x0000001af450723c */ /* 0x040ff600000810e8 */
[----:B------:R-:W-:Y:S04]  /*73f00*/  STL.64 [R1+0x790], R8 ;  /* 0x0007900801007387 */ /* 0x000fe80000100a00 */
[----:B------:R1:W-:Y:S02]  /*73f10*/  STL.64 [R1+0x798], R10 ;  /* 0x0007980a01007387 */ /* 0x0003e40000100a00 */
[----:B-1----:R-:W-:Y:S02]  /*73f20*/  HMMA.1688.F32.TF32 R8, R244, R18, R240 ;  /* 0x00000012f408723c */ /* 0x002fe400000810f0 */
[----:B------:R-:W-:Y:S04]  /*73f30*/  STL.64 [R1+0x7d0], R84 ;  /* 0x0007d05401007387 */ /* 0x000fe80000100a00 */
[----:B------:R-:W-:Y:S04]  /*73f40*/  STL.64 [R1+0x7d8], R86 ;  /* 0x0007d85601007387 */ /* 0x000fe80000100a00 */
[----:B------:R-:W2:Y:S04]  /*73f50*/  LDL.LU R232, [R1+0xd50] ;  /* 0x000d500001e87983 */ /* 0x000ea80000300800 */
[----:B------:R-:W-:Y:S04]  /*73f60*/  STL.64 [R1+0x820], R80 ;  /* 0x0008205001007387 */ /* 0x000fe80000100a00 */
[----:B------:R-:W-:Y:S04]  /*73f70*/  STL.64 [R1+0x828], R82 ;  /* 0x0008285201007387 */ /* 0x000fe80000100a00 */
[----:B------:R-:W-:Y:S04]  /*73f80*/  STL.64 [R1+0x810], R8 ;  /* 0x0008100801007387 */ /* 0x000fe80000100a00 */
[----:B------:R4:W-:Y:S01]  /*73f90*/  STL.64 [R1+0x818], R10 ;  /* 0x0008180a01007387 */ /* 0x0009e20000100a00 */
[----:B------:R-:W-:-:S03]  /*73fa0*/  MOV R241, R3 ;  /* 0x0000000300f17202 */ /* 0x000fc60000000f00 */
[----:B------:R-:W2:Y:S04]  /*73fb0*/  LDL.LU R233, [R1+0xd54] ;  /* 0x000d540001e97983 */ /* 0x000ea80000300800 */
[----:B------:R-:W2:Y:S04]  /*73fc0*/  LDL.LU R234, [R1+0xd58] ;  /* 0x000d580001ea7983 */ /* 0x000ea80000300800 */
[----:B------:R-:W2:Y:S04]  /*73fd0*/  LDL.LU R235, [R1+0xd5c] ;  /* 0x000d5c0001eb7983 */ /* 0x000ea80000300800 */
[----:B------:R-:W3:Y:S04]  /*73fe0*/  LDL.LU R240, [R1+0x2b0] ;  /* 0x0002b00001f07983 */ /* 0x000ee80000300800 */
[----:B------:R-:W3:Y:S01]  /*73ff0*/  LDL.LU R3, [R1+0x6d58] ;  /* 0x006d580001037983 */ /* 0x000ee20000300800 */
[----:B----4-:R-:W-:Y:S01]  /*74000*/  HMMA.1688.F32.TF32 R8, R208, R74, R76 ;  /* 0x0000004ad008723c */ /* 0x010fe2000008104c */
[----:B------:R-:W-:-:S02]  /*74010*/  IMAD.MOV.U32 R242, RZ, RZ, R69 ;  /* 0x000000fffff27224 */ /* 0x000fc400078e0045 */
[----:B------:R-:W-:Y:S01]  /*74020*/  IMAD.MOV.U32 R243, RZ, RZ, R68 ;  /* 0x000000fffff37224 */ /* 0x000fe200078e0044 */
[----:B------:R-:W-:Y:S04]  /*74030*/  LDS R244, [R2+UR12+0x8000] ;  /* 0x0080000c02f47984 */ /* 0x000fe80008000800 */
[C---:B------:R-:W-:Y:S01]  /*74040*/  HMMA.1688.F32.TF32 R76, R208.reuse, R70, R144 ;  /* 0x00000046d04c723c */ /* 0x040fe20000081090 */
[----:B------:R-:W-:Y:S04]  /*74050*/  LDS R246, [R2+UR12+0x9000] ;  /* 0x0090000c02f67984 */ /* 0x000fe80008000800 */
[----:B------:R-:W-:Y:S03]  /*74060*/  LDS R245, [R252+UR12+0x8000] ;  /* 0x0080000cfcf57984 */ /* 0x000fe60008000800 */
[C---:B------:R-:W-:Y:S01]  /*74070*/  HMMA.1688.F32.TF32 R68, R208.reuse, R66, R100 ;  /* 0x00000042d044723c */ /* 0x040fe20000081064 */
[----:B------:R-:W-:Y:S04]  /*74080*/  LDS R247, [R252+UR12+0x9000] ;  /* 0x0090000cfcf77984 */ /* 0x000fe80008000800 */
[----:B------:R-:W-:Y:S04]  /*74090*/  STL.64 [R1+0x800], R8 ;  /* 0x0008000801007387 */ /* 0x000fe80000100a00 */
[----:B------:R1:W-:Y:S02]  /*740a0*/  STL.64 [R1+0x808], R10 ;  /* 0x0008080a01007387 */ /* 0x0003e40000100a00 */
[C---:B-1----:R-:W-:Y:S02]  /*740b0*/  HMMA.1688.F32.TF32 R8, R208.reuse, R62, R236 ;  /* 0x0000003ed008723c */ /* 0x042fe400000810ec */
[----:B------:R-:W-:Y:S04]  /*740c0*/  STL.64 [R1+0x7c0], R76 ;  /* 0x0007c04c01007387 */ /* 0x000fe80000100a00 */
[----:B------:R-:W-:Y:S04]  /*740d0*/  STL.64 [R1+0x7c8], R78 ;  /* 0x0007c84e01007387 */ /* 0x000fe80000100a00 */
[----:B------:R-:W-:Y:S04]  /*740e0*/  STL.64 [R1+0x780], R68 ;  /* 0x0007804401007387 */ /* 0x000fe80000100a00 */
[----:B------:R-:W-:Y:S05]  /*740f0*/  STL.64 [R1+0x788], R70 ;  /* 0x0007884601007387 */ /* 0x000fea0000100a00 */
[----:B------:R-:W-:Y:S04]  /*74100*/  STL.64 [R1+0x740], R8 ;  /* 0x0007400801007387 */ /* 0x000fe80000100a00 */
[----:B------:R1:W-:Y:S02]  /*74110*/  STL.64 [R1+0x748], R10 ;  /* 0x0007480a01007387 */ /* 0x0003e40000100a00 */
[----:B-1----:R-:W-:Y:S01]  /*74120*/  HMMA.1688.F32.TF32 R8, R208, R58, R200 ;  /* 0x0000003ad008723c */ /* 0x002fe200000810c8 */
[----:B------:R-:W-:Y:S01]  /*74130*/  IMAD.MOV.U32 R236, RZ, RZ, R65 ;  /* 0x000000ffffec7224 */ /* 0x000fe200078e0041 */
[----:B------:R-:W-:Y:S01]  /*74140*/  MOV R237, R64 ;  /* 0x0000004000ed7202 */ /* 0x000fe20000000f00 */
[----:B------:R-:W-:-:S02]  /*74150*/  IMAD.MOV.U32 R238, RZ, RZ, R49 ;  /* 0x000000ffffee7224 */ /* 0x000fc400078e0031 */
[----:B------:R-:W-:-:S03]  /*74160*/  IMAD.MOV.U32 R239, RZ, RZ, R48 ;  /* 0x000000ffffef7224 */ /* 0x000fc600078e0030 */
[C---:B------:R-:W-:Y:S08]  /*74170*/  HMMA.1688.F32.TF32 R64, R208.reuse, R54, R204 ;  /* 0x00000036d040723c */ /* 0x040ff000000810cc */
[C---:B------:R-:W-:Y:S03]  /*74180*/  HMMA.1688.F32.TF32 R48, R208.reuse, R50, R212 ;  /* 0x00000032d030723c */ /* 0x040fe600000810d4 */
[----:B------:R-:W-:Y:S04]  /*74190*/  STL.64 [R1+0x700], R8 ;  /* 0x0007000801007387 */ /* 0x000fe80000100a00 */
[----:B------:R1:W-:Y:S02]  /*741a0*/  STL.64 [R1+0x708], R10 ;  /* 0x0007080a01007387 */ /* 0x0003e40000100a00 */
[C---:B-1----:R-:W-:Y:S02]  /*741b0*/  HMMA.1688.F32.TF32 R8, R208.reuse, R46, R248 ;  /* 0x0000002ed008723c */ /* 0x042fe400000810f8 */
[----:B------:R-:W-:Y:S04]  /*741c0*/  STL.64 [R1+0x3f0], R64 ;  /* 0x0003f04001007387 */ /* 0x000fe80000100a00 */
[----:B------:R1:W-:Y:S04]  /*741d0*/  STL.64 [R1+0x3f8], R66 ;  /* 0x0003f84201007387 */ /* 0x0003e80000100a00 */
[----:B------:R-:W-:Y:S04]  /*741e0*/  STL.64 [R1+0x3e0], R48 ;  /* 0x0003e03001007387 */ /* 0x000fe80000100a00 */
[----:B------:R4:W-:Y:S01]  /*741f0*/  STL.64 [R1+0x3e8], R50 ;  /* 0x0003e83201007387 */ /* 0x0009e20000100a00 */
[C---:B-1----:R-:W-:Y:S04]  /*74200*/  HMMA.1688.F32.TF32 R64, R208.reuse, R42, R216 ;  /* 0x0000002ad040723c */ /* 0x042fe800000810d8 */
[----:B------:R-:W-:Y:S04]  /*74210*/  STL.64 [R1+0x3c0], R8 ;  /* 0x0003c00801007387 */ /* 0x000fe80000100a00 */
[----:B------:R1:W-:Y:S01]  /*74220*/  STL.64 [R1+0x3c8], R10 ;  /* 0x0003c80a01007387 */ /* 0x0003e20000100a00 */
[C---:B----4-:R-:W-:Y:S08]  /*74230*/  HMMA.1688.F32.TF32 R48, R208.reuse, R38, R220 ;  /* 0x00000026d030723c */ /* 0x050ff000000810dc */
[----:B-1----:R-:W-:Y:S02]  /*74240*/  HMMA.1688.F32.TF32 R8, R208, R34, R228 ;  /* 0x00000022d008723c */ /* 0x002fe400000810e4 */
[----:B------:R-:W-:Y:S01]  /*74250*/  STL.64 [R1+0x3a0], R64 ;  /* 0x0003a04001007387 */ /* 0x000fe20000100a00 */
[----:B------:R-:W-:-:S03]  /*74260*/  IMAD.MOV.U32 R248, RZ, RZ, R33 ;  /* 0x000000fffff87224 */ /* 0x000fc600078e0021 */
[----:B------:R-:W-:Y:S01]  /*74270*/  STL.64 [R1+0x3a8], R66 ;  /* 0x0003a84201007387 */ /* 0x000fe20000100a00 */
[----:B------:R-:W-:-:S04]  /*74280*/  MOV R249, R32 ;  /* 0x0000002000f97202 */ /* 0x000fc80000000f00 */
[----:B------:R-:W-:Y:S01]  /*74290*/  STL.64 [R1+0x380], R48 ;  /* 0x0003803001007387 */ /* 0x000fe20000100a00 */
[----:B------:R-:W-:-:S03]  /*742a0*/  IMAD.MOV.U32 R250, RZ, RZ, R29 ;  /* 0x000000fffffa7224 */ /* 0x000fc600078e001d */
[----:B------:R-:W-:Y:S01]  /*742b0*/  STL.64 [R1+0x388], R50 ;  /* 0x0003883201007387 */ /* 0x000fe20000100a00 */
[----:B------:R-:W-:-:S03]  /*742c0*/  IMAD.MOV.U32 R251, RZ, RZ, R28 ;  /* 0x000000fffffb7224 */ /* 0x000fc600078e001c */
[----:B------:R-:W-:Y:S04]  /*742d0*/  STL.64 [R1+0x350], R8 ;  /* 0x0003500801007387 */ /* 0x000fe80000100a00 */
[----:B------:R2:W-:Y:S02]  /*742e0*/  STL.64 [R1+0x358], R10 ;  /* 0x0003580a01007387 */ /* 0x0005e40000100a00 */
[C---:B--2---:R-:W-:Y:S02]  /*742f0*/  HMMA.1688.F32.TF32 R8, R208.reuse, R30, R232 ;  /* 0x0000001ed008723c */ /* 0x044fe400000810e8 */
[----:B---3--:R-:W1:Y:S04]  /*74300*/  LDSM.16.M88.4 R32, [R3+UR15+0x40080] ;  /* 0x0400800f0320783b */ /* 0x008e680008000200 */
[----:B------:R-:W2:Y:S04]  /*74310*/  LDSM.16.M88.4 R28, [R3+UR15+0x41080] ;  /* 0x0410800f031c783b */ /* 0x000ea80008000200 */
[----:B------:R-:W-:Y:S04]  /*74320*/  LDSM.16.M88.4 R48, [R3+UR15+0x48080] ;  /* 0x0480800f0330783b */ /* 0x000fe80008000200 */
[----:B------:R-:W-:Y:S04]  /*74330*/  LDSM.16.M88.4 R64, [R3+UR15+0x4c080] ;  /* 0x04c0800f0340783b */ /* 0x000fe80008000200 */
[----:B------:R-:W-:Y:S04]  /*74340*/  LDSM.16.M88.4 R68, [R3+UR15+0x4e080] ;  /* 0x04e0800f0344783b */ /* 0x000fe80008000200 */
[----:B-1----:R-:W-:Y:S04]  /*74350*/  STL [R1+0x68b8], R34 ;  /* 0x0068b82201007387 */ /* 0x002fe80000100800 */
[----:B------:R-:W-:Y:S04]  /*74360*/  STL [R1+0x68b4], R35 ;  /* 0x0068b42301007387 */ /* 0x000fe80000100800 */
[----:B--2---:R-:W-:Y:S04]  /*74370*/  STL [R1+0x68c0], R30 ;  /* 0x0068c01e01007387 */ /* 0x004fe80000100800 */
[----:B------:R-:W-:Y:S04]  /*74380*/  STL.64 [R1+0x340], R8 ;  /* 0x0003400801007387 */ /* 0x000fe80000100a00 */
[----:B------:R1:W-:Y:S02]  /*74390*/  STL.64 [R1+0x348], R10 ;  /* 0x0003480a01007387 */ /* 0x0003e40000100a00 */
[----:B-1----:R-:W-:Y:S01]  /*743a0*/  HMMA.1688.F32.TF32 R8, R208, R14, R240 ;  /* 0x0000000ed008723c */ /* 0x002fe200000810f0 */
[----:B------:R-:W-:-:S02]  /*743b0*/  IMAD.MOV.U32 R242, RZ, RZ, R13 ;  /* 0x000000fffff27224 */ /* 0x000fc400078e000d */
[----:B------:R-:W-:Y:S02]  /*743c0*/  IMAD.MOV.U32 R243, RZ, RZ, R12 ;  /* 0x000000fffff37224 */ /* 0x000fe400078e000c */
[----:B------:R-:W1:Y:S04]  /*743d0*/  LDSM.16.M88.4 R12, [R3+UR15+0x42080] ;  /* 0x0420800f030c783b */ /* 0x000e680008000200 */
[----:B------:R-:W-:Y:S10]  /*743e0*/  STL [R1+0x68bc], R31 ;  /* 0x0068bc1f01007387 */ /* 0x000ff40000100800 */
[----:B------:R-:W-:Y:S04]  /*743f0*/  STL.64 [R1+0x310], R8 ;  /* 0x0003100801007387 */ /* 0x000fe80000100a00 */
[----:B------:R2:W-:Y:S02]  /*74400*/  STL.64 [R1+0x318], R10 ;  /* 0x0003180a01007387 */ /* 0x0005e40000100a00 */
[----:B--2---:R-:W-:Y:S01]  /*74410*/  HMMA.1688.F32.TF32 R8, R208, R22, R236 ;  /* 0x00000016d008723c */ /* 0x004fe200000810ec */
[----:B------:R-:W-:-:S02]  /*74420*/  IMAD.MOV.U32 R238, RZ, RZ, R21 ;  /* 0x000000ffffee7224 */ /* 0x000fc400078e0015 */
[----:B------:R-:W-:Y:S02]  /*74430*/  IMAD.MOV.U32 R239, RZ, RZ, R20 ;  /* 0x000000ffffef7224 */ /* 0x000fe400078e0014 */
[----:B------:R-:W2:Y:S01]  /*74440*/  LDSM.16.M88.4 R20, [R3+UR15+0x43080] ;  /* 0x0430800f0314783b */ /* 0x000ea20008000200 */
[----:B------:R-:W-:Y:S01]  /*74450*/  IMAD.MOV.U32 R236, RZ, RZ, R41 ;  /* 0x000000ffffec7224 */ /* 0x000fe200078e0029 */
[----:B------:R-:W-:Y:S02]  /*74460*/  MOV R237, R40 ;  /* 0x0000002800ed7202 */ /* 0x000fe40000000f00 */
[----:B------:R-:W3:Y:S04]  /*74470*/  LDSM.16.M88.4 R40, [R3+UR15+0x44080] ;  /* 0x0440800f0328783b */ /* 0x000ee80008000200 */
[----:B-1----:R-:W-:Y:S04]  /*74480*/  STL [R1+0x68c4], R14 ;  /* 0x0068c40e01007387 */ /* 0x002fe80000100800 */
[----:B------:R-:W-:Y:S04]  /*74490*/  STL [R1+0x68b0], R15 ;  /* 0x0068b00f01007387 */ /* 0x000fe80000100800 */
[----:B------:R-:W-:Y:S04]  /*744a0*/  STL.64 [R1+0x2e0], R8 ;  /* 0x0002e00801007387 */ /* 0x000fe80000100a00 */
[----:B------:R1:W-:Y:S01]  /*744b0*/  STL.64 [R1+0x2e8], R10 ;  /* 0x0002e80a01007387 */ /* 0x0003e20000100a00 */
[----:B------:R-:W-:Y:S01]  /*744c0*/  IMAD.MOV.U32 R240, RZ, RZ, R45 ;  /* 0x000000fffff07224 */ /* 0x000fe200078e002d */
[----:B------:R-:W-:-:S02]  /*744d0*/  MOV R241, R44 ;  /* 0x0000002c00f17202 */ /* 0x000fc40000000f00 */
[----:B------:R-:W-:Y:S01]  /*744e0*/  LDSM.16.M88.4 R44, [R3+UR15+0x46080] ;  /* 0x0460800f032c783b */ /* 0x000fe20008000200 */
[C---:B-1----:R-:W-:Y:S01]  /*744f0*/  HMMA.1688.F32.TF32 R8, R208.reuse, R26, R248 ;  /* 0x0000001ad008723c */ /* 0x042fe200000810f8 */
[----:B------:R-:W-:Y:S02]  /*74500*/  IMAD.MOV.U32 R250, RZ, RZ, R25 ;  /* 0x000000fffffa7224 */ /* 0x000fe400078e0019 */
[----:B------:R-:W-:Y:S02]  /*74510*/  IMAD.MOV.U32 R251, RZ, RZ, R24 ;  /* 0x000000fffffb7224 */ /* 0x000fe400078e0018 */
[----:B------:R-:W1:Y:S01]  /*74520*/  LDSM.16.M88.4 R24, [R3+UR15+0x45080] ;  /* 0x0450800f0318783b */ /* 0x000e620008000200 */
[----:B------:R-:W-:Y:S01]  /*74530*/  IMAD.MOV.U32 R248, RZ, RZ, R37 ;  /* 0x000000fffff87224 */ /* 0x000fe200078e0025 */
[----:B------:R-:W-:Y:S02]  /*74540*/  MOV R249, R36 ;  /* 0x0000002400f97202 */ /* 0x000fe40000000f00 */
[----:B------:R-:W4:Y:S04]  /*74550*/  LDSM.16.M88.4 R36, [R3+UR15+0x47080] ;  /* 0x0470800f0324783b */ /* 0x000f280008000200 */
[----:B--2---:R-:W-:Y:S04]  /*74560*/  STL [R1+0x68cc], R22 ;  /* 0x0068cc1601007387 */ /* 0x004fe80000100800 */
[----:B------:R-:W-:Y:S04]  /*74570*/  STL [R1+0x68c8], R23 ;  /* 0x0068c81701007387 */ /* 0x000fe80000100800 */
[----:B------:R-:W-:Y:S04]  /*74580*/  STL.64 [R1+0x2b0], R8 ;  /* 0x0002b00801007387 */ /* 0x000fe80000100a00 */
[----:B------:R2:W-:Y:S02]  /*74590*/  STL.64 [R1+0x2b8], R10 ;  /* 0x0002b80a01007387 */ /* 0x0005e40000100a00 */
[----:B--2---:R-:W-:Y:S01]  /*745a0*/  HMMA.1688.F32.TF32 R8, R208, R18, R240 ;  /* 0x00000012d008723c */ /* 0x004fe200000810f0 */
[----:B------:R-:W-:Y:S01]  /*745b0*/  IMAD.MOV.U32 R242, RZ, RZ, R17 ;  /* 0x000000fffff27224 */ /* 0x000fe200078e0011 */
[----:B---3--:R-:W-:Y:S01]  /*745c0*/  STL [R1+0x68d4], R42 ;  /* 0x0068d42a01007387 */ /* 0x008fe20000100800 */
[----:B------:R-:W-:-:S03]  /*745d0*/  IMAD.MOV.U32 R243, RZ, RZ, R16 ;  /* 0x000000fffff37224 */ /* 0x000fc600078e0010 */
[----:B------:R-:W2:Y:S04]  /*745e0*/  LDSM.16.M88.4 R16, [R3+UR15+0x49080] ;  /* 0x0490800f0310783b */ /* 0x000ea80008000200 */
[----:B------:R-:W-:Y:S04]  /*745f0*/  STL [R1+0x68d0], R43 ;  /* 0x0068d02b01007387 */ /* 0x000fe80000100800 */
[----:B-1----:R-:W-:Y:S04]  /*74600*/  STL [R1+0x68dc], R26 ;  /* 0x0068dc1a01007387 */ /* 0x002fe80000100800 */
[----:B------:R-:W-:Y:S04]  /*74610*/  STL [R1+0x68d8], R27 ;  /* 0x0068d81b01007387 */ /* 0x000fe80000100800 */
[----:B------:R-:W-:Y:S04]  /*74620*/  STL [R1+0x68e4], R46 ;  /* 0x0068e42e01007387 */ /* 0x000fe80000100800 */
[----:B------:R-:W-:Y:S04]  /*74630*/  STL [R1+0x68e0], R47 ;  /* 0x0068e02f01007387 */ /* 0x000fe80000100800 */
[----:B----4-:R-:W-:Y:S04]  /*74640*/  STL [R1+0x68ec], R38 ;  /* 0x0068ec2601007387 */ /* 0x010fe80000100800 */
[----:B------:R-:W-:Y:S01]  /*74650*/  STL [R1+0x68e8], R39 ;  /* 0x0068e82701007387 */ /* 0x000fe20000100800 */
[----:B------:R-:W-:-:S03]  /*74660*/  IMAD.MOV.U32 R240, RZ, RZ, R61 ;  /* 0x000000fffff07224 */ /* 0x000fc600078e003d */
[----:B------:R-:W-:Y:S01]  /*74670*/  STL [R1+0x68f4], R50 ;  /* 0x0068f43201007387 */ /* 0x000fe20000100800 */
[----:B------:R-:W-:-:S03]  /*74680*/  MOV R241, R60 ;  /* 0x0000003c00f17202 */ /* 0x000fc60000000f00 */
[----:B------:R-:W-:Y:S04]  /*74690*/  STL [R1+0x68f0], R51 ;  /* 0x0068f03301007387 */ /* 0x000fe80000100800 */
[----:B------:R-:W-:Y:S04]  /*746a0*/  STL.64 [R1+0x270], R8 ;  /* 0x0002700801007387 */ /* 0x000fe80000100a00 */
[----:B------:R1:W-:Y:S04]  /*746b0*/  STL.64 [R1+0x278], R10 ;  /* 0x0002780a01007387 */ /* 0x0003e80000100a00 */
[----:B------:R-:W3:Y:S04]  /*746c0*/  LDSM.16.M88.4 R60, [R3+UR15+0x4a080] ;  /* 0x04a0800f033c783b */ /* 0x000ee80008000200 */
[----:B------:R-:W-:Y:S01]  /*746d0*/  LDS R208, [R0+UR12+0x8080] ;  /* 0x0080800c00d07984 */ /* 0x000fe20008000800 */
[----:B-1----:R-:W-:Y:S01]  /*746e0*/  HMMA.1688.F32.TF32 R8, R224, R32, R236 ;  /* 0x00000020e008723c */ /* 0x002fe200000810ec */
[----:B------:R-:W-:-:S02]  /*746f0*/  IMAD.MOV.U32 R238, RZ, RZ, R53 ;  /* 0x000000ffffee7224 */ /* 0x000fc400078e0035 */
[----:B------:R-:W-:Y:S01]  /*74700*/  LDS R210, [R0+UR12+0x9080] ;  /* 0x0090800c00d27984 */ /* 0x000fe20008000800 */
[----:B------:R-:W-:-:S03]  /*74710*/  IMAD.MOV.U32 R239, RZ, RZ, R52 ;  /* 0x000000ffffef7224 */ /* 0x000fc600078e0034 */
[----:B------:R-:W1:Y:S01]  /*74720*/  LDSM.16.M88.4 R52, [R3+UR15+0x4b080] ;  /* 0x04b0800f0334783b */ /* 0x000e620008000200 */
[----:B------:R-:W-:Y:S01]  /*74730*/  IMAD.MOV.U32 R236, RZ, RZ, R57 ;  /* 0x000000ffffec7224 */ /* 0x000fe200078e0039 */
[----:B------:R-:W-:Y:S02]  /*74740*/  MOV R237, R56 ;  /* 0x0000003800ed7202 */ /* 0x000fe40000000f00 */
[----:B------:R-:W4:Y:S04]  /*74750*/  LDSM.16.M88.4 R56, [R3+UR15+0x4d080] ;  /* 0x04d0800f0338783b */ /* 0x000f280008000200 */
[----:B--2---:R-:W-:Y:S04]  /*74760*/  STL [R1+0x68fc], R18 ;  /* 0x0068fc1201007387 */ /* 0x004fe80000100800 */
[----:B------:R-:W-:Y:S04]  /*74770*/  STL [R1+0x68f8], R19 ;  /* 0x0068f81301007387 */ /* 0x000fe80000100800 */
[----:B------:R-:W-:Y:S04]  /*74780*/  STL.64 [R1+0x2a0], R8 ;  /* 0x0002a00801007387 */ /* 0x000fe80000100a00 */
[----:B------:R2:W-:Y:S04]  /*74790*/  STL.64 [R1+0x2a8], R10 ;  /* 0x0002a80a01007387 */ /* 0x0005e80000100a00 */
[----:B------:R-:W-:Y:S04]  /*747a0*/  LDS R209, [R7+UR12+0x8080] ;  /* 0x0080800c07d17984 */ /* 0x000fe80008000800 */
[----:B------:R-:W-:Y:S01]  /*747b0*/  LDS R211, [R7+UR12+0x9080] ;  /* 0x0090800c07d37984 */ /* 0x000fe20008000800 */
[----:B--2---:R-:W-:Y:S03]  /*747c0*/  HMMA.1688.F32.TF32 R8, R224, R28, R248 ;  /* 0x0000001ce008723c */ /* 0x004fe600000810f8 */
[----:B---3--:R-:W-:Y:S04]  /*747d0*/  STL [R1+0x6904], R62 ;  /* 0x0069043e01007387 */ /* 0x008fe80000100800 */
[----:B------:R-:W-:Y:S04]  /*747e0*/  STL [R1+0x6900], R63 ;  /* 0x0069003f01007387 */ /* 0x000fe80000100800 */
[----:B-1----:R-:W-:Y:S04]  /*747f0*/  STL [R1+0x690c], R54 ;  /* 0x00690c3601007387 */ /* 0x002fe80000100800 */
[----:B------:R-:W-:Y:S04]  /*74800*/  STL [R1+0x6908], R55 ;  /* 0x0069083701007387 */ /* 0x000fe80000100800 */
[----:B------:R-:W-:Y:S04]  /*74810*/  STL [R1+0x6914], R66 ;  /* 0x0069144201007387 */ /* 0x000fe80000100800 */
[----:B------:R-:W-:Y:S04]  /*74820*/  STL [R1+0x6910], R67 ;  /* 0x0069104301007387 */ /* 0x000fe80000100800 */
[----:B----4-:R-:W-:Y:S04]  /*74830*/  STL [R1+0x691c], R58 ;  /* 0x00691c3a01007387 */ /* 0x010fe80000100800 */
[----:B------:R-:W-:Y:S04]  /*74840*/  STL [R1+0x6918], R59 ;  /* 0x0069183b01007387 */ /* 0x000fe80000100800 */
[----:B------:R-:W-:Y:S04]  /*74850*/  STL [R1+0x6924], R70 ;  /* 0x0069244601007387 */ /* 0x000fe80000100800 */
[----:B------:R-:W-:Y:S04]  /*74860*/  STL [R1+0x6920], R71 ;  /* 0x0069204701007387 */ /* 0x000fe80000100800 */
[----:B------:R-:W2:Y:S04]  /*74870*/  LDL.LU R248, [R1+0xff0] ;  /* 0x000ff00001f87983 */ /* 0x000ea80000300800 */
[----:B------:R-:W-:Y:S04]  /*74880*/  STL.64 [R1+0x2d0], R8 ;  /* 0x0002d00801007387 */ /* 0x000fe80000100a00 */
[----:B------:R1:W-:Y:S04]  /*74890*/  STL.64 [R1+0x2d8], R10 ;  /* 0x0002d80a01007387 */ /* 0x0003e80000100a00 */
[----:B------:R-:W2:Y:S01]  /*748a0*/  LDL.LU R249, [R1+0xff4] ;  /* 0x000ff40001f97983 */ /* 0x000ea20000300800 */
[----:B------:R-:W-:Y:S01]  /*748b0*/  IMAD.MOV.U32 R250, RZ, RZ, R73 ;  /* 0x000000fffffa7224 */ /* 0x000fe200078e0049 */
[----:B------:R-:W-:-:S02]  /*748c0*/  MOV R251, R72 ;  /* 0x0000004800fb7202 */ /* 0x000fc40000000f00 */
[----:B------:R-:W3:Y:S01]  /*748d0*/  LDSM.16.M88.4 R72, [R3+UR15+0x4f080] ;  /* 0x04f0800f0348783b */ /* 0x000ee20008000200 */
[----:B-1----:R-:W-:Y:S03]  /*748e0*/  HMMA.1688.F32.TF32 R8, R224, R12, R240 ;  /* 0x0000000ce008723c */ /* 0x002fe600000810f0 */
[----:B---3--:R-:W-:Y:S04]  /*748f0*/  STL [R1+0x692c], R74 ;  /* 0x00692c4a01007387 */ /* 0x008fe80000100800 */
[----:B------:R1:W-:Y:S04]  /*74900*/  STL [R1+0x6928], R75 ;  /* 0x0069284b01007387 */ /* 0x0003e80000100800 */
[----:B------:R-:W-:Y:S04]  /*74910*/  STL [R1+0x6118], R3 ;  /* 0x0061180301007387 */ /* 0x000fe80000100800 */
[----:B------:R-:W3:Y:S04]  /*74920*/  LDL.LU R240, [R1+0xfe0] ;  /* 0x000fe00001f07983 */ /* 0x000ee80000300800 */
[----:B------:R-:W3:Y:S04]  /*74930*/  LDL.LU R241, [R1+0xfe4] ;  /* 0x000fe40001f17983 */ /* 0x000ee80000300800 */
[----:B------:R-:W3:Y:S04]  /*74940*/  LDL.LU R242, [R1+0xfe8] ;  /* 0x000fe80001f27983 */ /* 0x000ee80000300800 */
[----:B------:R-:W3:Y:S01]  /*74950*/  LDL.LU R243, [R1+0xfec] ;  /* 0x000fec0001f37983 */ /* 0x000ee20000300800 */
[----:B------:R-:W-:Y:S01]  /*74960*/  MOV R54, R11 ;  /* 0x0000000b00367202 */ /* 0x000fe20000000f00 */
[----:B------:R-:W-:-:S02]  /*74970*/  IMAD.MOV.U32 R67, RZ, RZ, R10 ;  /* 0x000000ffff437224 */ /* 0x000fc400078e000a */
[----:B------:R-:W-:Y:S02]  /*74980*/  IMAD.MOV.U32 R66, RZ, RZ, R9 ;  /* 0x000000ffff427224 */ /* 0x000fe400078e0009 */
[----:B------:R-:W-:Y:S01]  /*74990*/  IMAD.MOV.U32 R59, RZ, RZ, R8 ;  /* 0x000000ffff3b7224 */ /* 0x000fe200078e0008 */
[----:B------:R-:W-:Y:S01]  /*749a0*/  STL [R1+0x693c], R54 ;  /* 0x00693c3601007387 */ /* 0x000fe20000100800 */
[----:B------:R-:W-:Y:S03]  /*749b0*/  HMMA.1688.F32.TF32 R8, R224, R20, R236 ;  /* 0x00000014e008723c */ /* 0x000fe600000810ec */
[----:B------:R-:W-:Y:S04]  /*749c0*/  STL [R1+0x6938], R67 ;  /* 0x0069384301007387 */ /* 0x000fe80000100800 */
[----:B------:R-:W-:Y:S04]  /*749d0*/  STL [R1+0x6934], R66 ;  /* 0x0069344201007387 */ /* 0x000fe80000100800 */
[----:B------:R4:W-:Y:S04]  /*749e0*/  STL [R1+0x6930], R59 ;  /* 0x0069303b01007387 */ /* 0x0009e80000100800 */
[----:B------:R-:W3:Y:S04]  /*749f0*/  LDL.LU R236, [R1+0xfd0] ;  /* 0x000fd00001ec7983 */ /* 0x000ee80000300800 */
[----:B------:R-:W3:Y:S04]  /*74a00*/  LDL.LU R237, [R1+0xfd4] ;  /* 0x000fd40001ed7983 */ /* 0x000ee80000300800 */
[----:B------:R-:W3:Y:S04]  /*74a10*/  LDL.LU R238, [R1+0xfd8] ;  /* 0x000fd80001ee7983 */ /* 0x000ee80000300800 */
[----:B------:R-:W3:Y:S01]  /*74a20*/  LDL.LU R239, [R1+0xfdc] ;  /* 0x000fdc0001ef7983 */ /* 0x000ee20000300800 */
[----:B------:R-:W-:Y:S01]  /*74a30*/  MOV R58, R11 ;  /* 0x0000000b003a7202 */ /* 0x000fe20000000f00 */
[----:B------:R-:W-:-:S02]  /*74a40*/  IMAD.MOV.U32 R71, RZ, RZ, R10 ;  /* 0x000000ffff477224 */ /* 0x000fc400078e000a */
[----:B------:R-:W-:Y:S02]  /*74a50*/  IMAD.MOV.U32 R70, RZ, RZ, R9 ;  /* 0x000000ffff467224 */ /* 0x000fe400078e0009 */
[----:B-1----:R-:W-:Y:S01]  /*74a60*/  IMAD.MOV.U32 R75, RZ, RZ, R8 ;  /* 0x000000ffff4b7224 */ /* 0x002fe200078e0008 */
[----:B------:R-:W-:Y:S04]  /*74a70*/  STL [R1+0x694c], R58 ;  /* 0x00694c3a01007387 */ /* 0x000fe80000100800 */
[----:B------:R-:W-:Y:S04]  /*74a80*/  STL [R1+0x6948], R71 ;  /* 0x0069484701007387 */ /* 0x000fe80000100800 */
[----:B------:R-:W-:Y:S04]  /*74a90*/  STL [R1+0x6944], R70 ;  /* 0x0069444601007387 */ /* 0x000fe80000100800 */
[----:B------:R1:W-:Y:S01]  /*74aa0*/  STL [R1+0x6940], R75 ;  /* 0x0069404b01007387 */ /* 0x0003e20000100800 */
[----:B--2---:R-:W-:Y:S03]  /*74ab0*/  HMMA.1688.F32.TF32 R8, R224, R40, R248 ;  /* 0x00000028e008723c */ /* 0x004fe600000810f8 */
[----:B------:R-:W2:Y:S04]  /*74ac0*/  LDL.LU R248, [R1+0xfc0] ;  /* 0x000fc00001f87983 */ /* 0x000ea80000300800 */
[----:B------:R-:W2:Y:S04]  /*74ad0*/  LDL.LU R249, [R1+0xfc4] ;  /* 0x000fc40001f97983 */ /* 0x000ea80000300800 */
[----:B------:R-:W2:Y:S04]  /*74ae0*/  LDL.LU R250, [R1+0xfc8] ;  /* 0x000fc80001fa7983 */ /* 0x000ea80000300800 */
[----:B------:R-:W2:Y:S04]  /*74af0*/  LDL.LU R251, [R1+0xfcc] ;  /* 0x000fcc0001fb7983 */ /* 0x000ea80000300800 */
[----:B------:R-:W-:Y:S01]  /*74b00*/  MOV R74, R11 ;  /* 0x0000000b004a7202 */ /* 0x000fe20000000f00 */
[----:B----4-:R-:W-:-:S02]  /*74b10*/  IMAD.MOV.U32 R59, RZ, RZ, R10 ;  /* 0x000000ffff3b7224 */ /* 0x010fc400078e000a */
[----:B------:R-:W-:Y:S02]  /*74b20*/  IMAD.MOV.U32 R66, RZ, RZ, R9 ;  /* 0x000000ffff427224 */ /* 0x000fe400078e0009 */
[----:B------:R-:W-:Y:S01]  /*74b30*/  IMAD.MOV.U32 R67, RZ, RZ, R8 ;  /* 0x000000ffff437224 */ /* 0x000fe200078e0008 */
[----:B------:R-:W-:Y:S04]  /*74b40*/  STL [R1+0x695c], R74 ;  /* 0x00695c4a01007387 */ /* 0x000fe80000100800 */
[----:B------:R-:W-:Y:S04]  /*74b50*/  STL [R1+0x6958], R59 ;  /* 0x0069583b01007387 */ /* 0x000fe80000100800 */
[----:B------:R-:W-:Y:S04]  /*74b60*/  STL [R1+0x6954], R66 ;  /* 0x0069544201007387 */ /* 0x000fe80000100800 */
[----:B------:R4:W-:Y:S01]  /*74b70*/  STL [R1+0x6950], R67 ;  /* 0x0069504301007387 */ /* 0x0009e20000100800 */
[----:B---3--:R-:W-:Y:S03]  /*74b80*/  HMMA.1688.F32.TF32 R8, R224, R24, R240 ;  /* 0x00000018e008723c */ /* 0x008fe600000810f0 */
[----:B------:R-:W3:Y:S04]  /*74b90*/  LDL.LU R240, [R1+0xfb0] ;  /* 0x000fb00001f07983 */ /* 0x000ee80000300800 */
[----:B------:R-:W3:Y:S04]  /*74ba0*/  LDL.LU R241, [R1+0xfb4] ;  /* 0x000fb40001f17983 */ /* 0x000ee80000300800 */
[----:B------:R-:W3:Y:S04]  /*74bb0*/  LDL.LU R242, [R1+0xfb8] ;  /* 0x000fb80001f27983 */ /* 0x000ee80000300800 */
[----:B------:R-:W3:Y:S04]  /*74bc0*/  LDL.LU R243, [R1+0xfbc] ;  /* 0x000fbc0001f37983 */ /* 0x000ee80000300800 */
[----:B------:R-:W-:Y:S01]  /*74bd0*/  MOV R18, R11 ;  /* 0x0000000b00127202 */ /* 0x000fe20000000f00 */
[----:B------:R-:W-:-:S02]  /*74be0*/  IMAD.MOV.U32 R63, RZ, RZ, R10 ;  /* 0x000000ffff3f7224 */ /* 0x000fc400078e000a */
[----:B------:R-:W-:Y:S02]  /*74bf0*/  IMAD.MOV.U32 R62, RZ, RZ, R9 ;  /* 0x000000ffff3e7224 */ /* 0x000fe400078e0009 */
[----:B------:R-:W-:Y:S01]  /*74c00*/  IMAD.MOV.U32 R55, RZ, RZ, R8 ;  /* 0x000000ffff377224 */ /* 0x000fe200078e0008 */
[----:B------:R-:W-:Y:S04]  /*74c10*/  STL [R1+0x696c], R18 ;  /* 0x00696c1201007387 */ /* 0x000fe80000100800 */
[----:B------:R-:W-:Y:S04]  /*74c20*/  STL [R1+0x6968], R63 ;  /* 0x0069683f01007387 */ /* 0x000fe80000100800 */
[----:B------:R-:W-:Y:S01]  /*74c30*/  STL [R1+0x6964], R62 ;  /* 0x0069643e01007387 */ /* 0x000fe20000100800 */
[----:B------:R-:W-:Y:S03]  /*74c40*/  HMMA.1688.F32.TF32 R8, R224, R44, R236 ;  /* 0x0000002ce008723c */ /* 0x000fe600000810ec */
[----:B------:R1:W-:Y:S04]  /*74c50*/  STL [R1+0x6960], R55 ;  /* 0x0069603701007387 */ /* 0x0003e80000100800 */
[----:B------:R-:W3:Y:S04]  /*74c60*/  LDL.LU R236, [R1+0x15a0] ;  /* 0x0015a00001ec7983 */ /* 0x000ee80000300800 */
[----:B------:R-:W3:Y:S04]  /*74c70*/  LDL.LU R237, [R1+0x15a4] ;  /* 0x0015a40001ed7983 */ /* 0x000ee80000300800 */
[----:B------:R-:W3:Y:S04]  /*74c80*/  LDL.LU R238, [R1+0x15a8] ;  /* 0x0015a80001ee7983 */ /* 0x000ee80000300800 */
[----:B------:R-:W3:Y:S01]  /*74c90*/  LDL.LU R239, [R1+0x15ac] ;  /* 0x0015ac0001ef7983 */ /* 0x000ee20000300800 */
[----:B------:R-:W-:Y:S01]  /*74ca0*/  MOV R54, R11 ;  /* 0x0000000b00367202 */ /* 0x000fe20000000f00 */
[----:B-1----:R-:W-:-:S02]  /*74cb0*/  IMAD.MOV.U32 R75, RZ, RZ, R10 ;  /* 0x000000ffff4b7224 */ /* 0x002fc400078e000a */
[----:B------:R-:W-:Y:S02]  /*74cc0*/  IMAD.MOV.U32 R70, RZ, RZ, R9 ;  /* 0x000000ffff467224 */ /* 0x000fe400078e0009 */
[----:B------:R-:W-:Y:S01]  /*74cd0*/  IMAD.MOV.U32 R71, RZ, RZ, R8 ;  /* 0x000000ffff477224 */ /* 0x000fe200078e0008 */
        /* <DEDUP_REMOVED lines=14> */
[----:B------:R4:W-:Y:S04]  /*74dc0*/  STL [R1+0x6988], R67 ;  /* 0x0069884301007387 */ /* 0x0009e80000100800 */
[----:B------:R1:W-:Y:S04]  /*74dd0*/  STL [R1+0x6984], R66 ;  /* 0x0069844201007387 */ /* 0x0003e80000100800 */
        /* <DEDUP_REMOVED lines=12> */
[----:B------:R-:W-:Y:S04]  /*74ea0*/  STL [R1+0x6994], R50 ;  /* 0x0069943201007387 */ /* 0x000fe80000100800 */
[----:B------:R1:W-:Y:S01]  /*74eb0*/  STL [R1+0x6990], R19 ;  /* 0x0069901301007387 */ /* 0x0003e20000100800 */
[----:B------:R-:W-:Y:S03]  /*74ec0*/  HMMA.1688.F32.TF32 R8, R224, R16, R236 ;  /* 0x00000010e008723c */ /* 0x000fe600000810ec */
[----:B------:R-:W4:Y:S04]  /*74ed0*/  LDL.LU R236, [R1+0x1570] ;  /* 0x0015700001ec7983 */ /* 0x000f280000300800 */
[----:B------:R-:W4:Y:S04]  /*74ee0*/  LDL.LU R237, [R1+0x1574] ;  /* 0x0015740001ed7983 */ /* 0x000f280000300800 */
[----:B------:R-:W4:Y:S04]  /*74ef0*/  LDL.LU R238, [R1+0x1578] ;  /* 0x0015780001ee7983 */ /* 0x000f280000300800 */
[----:B------:R-:W4:Y:S04]  /*74f00*/  LDL.LU R239, [R1+0x157c] ;  /* 0x00157c0001ef7983 */ /* 0x000f280000300800 */
[----:B------:R-:W-:Y:S01]  /*74f10*/  MOV R74, R11 ;  /* 0x0000000b004a7202 */ /* 0x000fe20000000f00 */
[----:B------:R-:W-:-:S02]  /*74f20*/  IMAD.MOV.U32 R55, RZ, RZ, R10 ;  /* 0x000000ffff377224 */ /* 0x000fc400078e000a */
[----:B------:R-:W-:Y:S02]  /*74f30*/  IMAD.MOV.U32 R62, RZ, RZ, R9 ;  /* 0x000000ffff3e7224 */ /* 0x000fe400078e0009 */
[----:B------:R-:W-:Y:S01]  /*74f40*/  IMAD.MOV.U32 R63, RZ, RZ, R8 ;  /* 0x000000ffff3f7224 */ /* 0x000fe200078e0008 */
[----:B------:R-:W-:Y:S04]  /*74f50*/  STL [R1+0x69ac], R74 ;  /* 0x0069ac4a01007387 */ /* 0x000fe80000100800 */
[----:B------:R1:W-:Y:S04]  /*74f60*/  STL [R1+0x69a8], R55 ;  /* 0x0069a83701007387 */ /* 0x0003e80000100800 */
[----:B------:R1:W-:Y:S04]  /*74f70*/  STL [R1+0x69a4], R62 ;  /* 0x0069a43e01007387 */ /* 0x0003e80000100800 */
[----:B------:R1:W-:Y:S01]  /*74f80*/  STL [R1+0x69a0], R63 ;  /* 0x0069a03f01007387 */ /* 0x0003e20000100800 */
[----:B--2---:R-:W-:Y:S03]  /*74f90*/  HMMA.1688.F32.TF32 R8, R224, R60, R248 ;  /* 0x0000003ce008723c */ /* 0x004fe600000810f8 */
[----:B------:R-:W2:Y:S04]  /*74fa0*/  LDL.LU R248, [R1+0x1560] ;  /* 0x0015600001f87983 */ /* 0x000ea80000300800 */
[----:B------:R-:W2:Y:S04]  /*74fb0*/  LDL.LU R249, [R1+0x1564] ;  /* 0x0015640001f97983 */ /* 0x000ea80000300800 */
[----:B------:R-:W2:Y:S04]  /*74fc0*/  LDL.LU R250, [R1+0x1568] ;  /* 0x0015680001fa7983 */ /* 0x000ea80000300800 */
[----:B------:R-:W2:Y:S04]  /*74fd0*/  LDL.LU R251, [R1+0x156c] ;  /* 0x00156c0001fb7983 */ /* 0x000ea80000300800 */
[----:B------:R-:W-:Y:S01]  /*74fe0*/  MOV R18, R11 ;  /* 0x0000000b00127202 */ /* 0x000fe20000000f00 */
[----:B-1----:R-:W-:-:S02]  /*74ff0*/  IMAD.MOV.U32 R71, RZ, RZ, R10 ;  /* 0x000000ffff477224 */ /* 0x002fc400078e000a */
        /* <DEDUP_REMOVED lines=11> */
[----:B----4-:R-:W-:Y:S01]  /*750b0*/  IMAD.MOV.U32 R67, RZ, RZ, R8 ;  /* 0x000000ffff437224 */ /* 0x010fe200078e0008 */
[----:B------:R-:W-:Y:S01]  /*750c0*/  MOV R54, R11 ;  /* 0x0000000b00367202 */ /* 0x000fe20000000f00 */
[----:B------:R-:W-:-:S02]  /*750d0*/  IMAD.MOV.U32 R66, RZ, RZ, R9 ;  /* 0x000000ffff427224 */ /* 0x000fc400078e0009 */
[----:B------:R-:W-:Y:S02]  /*750e0*/  IMAD.MOV.U32 R59, RZ, RZ, R10 ;  /* 0x000000ffff3b7224 */ /* 0x000fe400078e000a */
[----:B------:R-:W-:Y:S04]  /*750f0*/  STL [R1+0x69cc], R54 ;  /* 0x0069cc3601007387 */ /* 0x000fe80000100800 */
[----:B------:R4:W-:Y:S01]  /*75100*/  STL [R1+0x69c8], R59 ;  /* 0x0069c83b01007387 */ /* 0x0009e20000100800 */
[----:B------:R-:W-:Y:S03]  /*75110*/  HMMA.1688.F32.TF32 R8, R224, R64, R236 ;  /* 0x00000040e008723c */ /* 0x000fe600000810ec */
[----:B------:R1:W-:Y:S04]  /*75120*/  STL [R1+0x69c4], R66 ;  /* 0x0069c44201007387 */ /* 0x0003e80000100800 */
[----:B------:R1:W-:Y:S04]  /*75130*/  STL [R1+0x69c0], R67 ;  /* 0x0069c04301007387 */ /* 0x0003e80000100800 */
[----:B------:R-:W4:Y:S04]  /*75140*/  LDL.LU R232, [R1+0xfa0] ;  /* 0x000fa00001e87983 */ /* 0x000f280000300800 */
[----:B------:R-:W4:Y:S04]  /*75150*/  LDL.LU R233, [R1+0xfa4] ;  /* 0x000fa40001e97983 */ /* 0x000f280000300800 */
[----:B------:R-:W4:Y:S04]  /*75160*/  LDL.LU R234, [R1+0xfa8] ;  /* 0x000fa80001ea7983 */ /* 0x000f280000300800 */
[----:B------:R-:W4:Y:S01]  /*75170*/  LDL.LU R235, [R1+0xfac] ;  /* 0x000fac0001eb7983 */ /* 0x000f220000300800 */
        /* <DEDUP_REMOVED lines=30> */
[----:B------:R-:W-:Y:S01]  /*75360*/  IMAD.MOV.U32 R55, RZ, RZ, R8 ;  /* 0x000000ffff377224 */ /* 0x000fe200078e0008 */
[----:B------:R-:W-:Y:S01]  /*75370*/  MOV R38, R11 ;  /* 0x0000000b00267202 */ /* 0x000fe20000000f00 */
[----:B------:R-:W-:-:S02]  /*75380*/  IMAD.MOV.U32 R62, RZ, RZ, R9 ;  /* 0x000000ffff3e7224 */ /* 0x000fc400078e0009 */
[----:B------:R-:W-:Y:S02]  /*75390*/  IMAD.MOV.U32 R63, RZ, RZ, R10 ;  /* 0x000000ffff3f7224 */ /* 0x000fe400078e000a */
[----:B----4-:R-:W-:Y:S01]  /*753a0*/  HMMA.1688.F32.TF32 R8, R224, R72, R232 ;  /* 0x00000048e008723c */ /* 0x010fe200000810e8 */
[----:B------:R-:W-:Y:S04]  /*753b0*/  STL [R1+0x69fc], R38 ;  /* 0x0069fc2601007387 */ /* 0x000fe80000100800 */
[----:B------:R-:W-:Y:S04]  /*753c0*/  LDS R224, [R2+UR12+0x8080] ;  /* 0x0080800c02e07984 */ /* 0x000fe80008000800 */
[----:B------:R-:W-:Y:S04]  /*753d0*/  LDS R226, [R2+UR12+0x9080] ;  /* 0x0090800c02e27984 */ /* 0x000fe80008000800 */
[----:B------:R-:W-:Y:S04]  /*753e0*/  LDS R225, [R252+UR12+0x8080] ;  /* 0x0080800cfce17984 */ /* 0x000fe80008000800 */
[----:B------:R-:W4:Y:S02]  /*753f0*/  LDS R227, [R252+UR12+0x9080] ;  /* 0x0090800cfce37984 */ /* 0x000f240008000800 */
[----:B-1----:R-:W-:Y:S01]  /*75400*/  IMAD.MOV.U32 R71, RZ, RZ, R8 ;  /* 0x000000ffff477224 */ /* 0x002fe200078e0008 */
[----:B------:R-:W-:Y:S01]  /*75410*/  MOV R74, R11 ;  /* 0x0000000b004a7202 */ /* 0x000fe20000000f00 */
[----:B------:R-:W-:-:S02]  /*75420*/  IMAD.MOV.U32 R70, RZ, RZ, R9 ;  /* 0x000000ffff467224 */ /* 0x000fc400078e0009 */
[----:B------:R-:W-:Y:S01]  /*75430*/  IMAD.MOV.U32 R75, RZ, RZ, R10 ;  /* 0x000000ffff4b7224 */ /* 0x000fe200078e000a */
[----:B------:R1:W-:Y:S04]  /*75440*/  STL [R1+0x69f8], R63 ;  /* 0x0069f83f01007387 */ /* 0x0003e80000100800 */
[----:B------:R1:W-:Y:S04]  /*75450*/  STL [R1+0x69f4], R62 ;  /* 0x0069f43e01007387 */ /* 0x0003e80000100800 */
[----:B------:R1:W-:Y:S04]  /*75460*/  STL [R1+0x69f0], R55 ;  /* 0x0069f03701007387 */ /* 0x0003e80000100800 */
[----:B------:R-:W-:Y:S04]  /*75470*/  STL [R1+0x6a0c], R74 ;  /* 0x006a0c4a01007387 */ /* 0x000fe80000100800 */
[----:B------:R1:W-:Y:S04]  /*75480*/  STL [R1+0x6a08], R75 ;  /* 0x006a084b01007387 */ /* 0x0003e80000100800 */
[----:B------:R1:W-:Y:S04]  /*75490*/  STL [R1+0x6a04], R70 ;  /* 0x006a044601007387 */ /* 0x0003e80000100800 */
[----:B------:R1:W-:Y:S01]  /*754a0*/  STL [R1+0x6a00], R71 ;  /* 0x006a004701007387 */ /* 0x0003e20000100800 */
[----:B--2---:R-:W-:-:S15]  /*754b0*/  HMMA.1688.F32.TF32 R8, R244, R32, R236 ;  /* 0x00000020f408723c */ /* 0x004fde00000810ec */
[----:B------:R-:W-:-:S04]  /*754c0*/  NOP ;  /* 0x0000000000007918 */ /* 0x000fc80000000000 */
[----:B------:R-:W-:Y:S02]  /*754d0*/  IMAD.MOV.U32 R43, RZ, RZ, R10 ;  /* 0x000000ffff2b7224 */ /* 0x000fe400078e000a */
[----:B------:R-:W-:Y:S02]  /*754e0*/  IMAD.MOV.U32 R42, RZ, RZ, R9 ;  /* 0x000000ffff2a7224 */ /* 0x000fe400078e0009 */
[----:B------:R-:W-:Y:S01]  /*754f0*/  IMAD.MOV.U32 R27, RZ, RZ, R8 ;  /* 0x000000ffff1b7224 */ /* 0x000fe200078e0008 */
[----:B------:R2:W-:Y:S04]  /*75500*/  STL [R1+0x6a18], R43 ;  /* 0x006a182b01007387 */ /* 0x0005e80000100800 */
[----:B------:R1:W-:Y:S04]  /*75510*/  STL [R1+0x6a14], R42 ;  /* 0x006a142a01007387 */ /* 0x0003e80000100800 */
[----:B------:R1:W-:Y:S04]  /*75520*/  STL [R1+0x6a10], R27 ;  /* 0x006a101b01007387 */ /* 0x0003e80000100800 */
        /* <DEDUP_REMOVED lines=20> */
[----:B------:R-:W-:-:S02]  /*75670*/  MOV R22, R11 ;  /* 0x0000000b00167202 */ /* 0x000fc40000000f00 */
[----:B------:R-:W-:Y:S01]  /*75680*/  HMMA.1688.F32.TF32 R8, R244, R28, R248 ;  /* 0x0000001cf408723c */ /* 0x000fe200000810f8 */
[----:B------:R-:W4:Y:S04]  /*75690*/  LDL.LU R236, [R1+0x14c0] ;  /* 0x0014c00001ec7983 */ /* 0x000f280000300800 */
[----:B------:R-:W4:Y:S04]  /*756a0*/  LDL.LU R237, [R1+0x14c4] ;  /* 0x0014c40001ed7983 */ /* 0x000f280000300800 */
[----:B------:R-:W4:Y:S04]  /*756b0*/  LDL.LU R238, [R1+0x14c8] ;  /* 0x0014c80001ee7983 */ /* 0x000f280000300800 */
[----:B------:R-:W4:Y:S06]  /*756c0*/  LDL.LU R239, [R1+0x14cc] ;  /* 0x0014cc0001ef7983 */ /* 0x000f2c0000300800 */
[----:B------:R-:W-:Y:S01]  /*756d0*/  IMAD.MOV.U32 R59, RZ, RZ, R8 ;  /* 0x000000ffff3b7224 */ /* 0x000fe200078e0008 */
[----:B------:R-:W-:Y:S01]  /*756e0*/  MOV R18, R11 ;  /* 0x0000000b00127202 */ /* 0x000fe20000000f00 */
[----:B------:R-:W-:-:S02]  /*756f0*/  IMAD.MOV.U32 R66, RZ, RZ, R9 ;  /* 0x000000ffff427224 */ /* 0x000fc400078e0009 */
        /* <DEDUP_REMOVED lines=10> */
[----:B------:R-:W-:Y:S01]  /*757a0*/  IMAD.MOV.U32 R47, RZ, RZ, R8 ;  /* 0x000000ffff2f7224 */ /* 0x000fe200078e0008 */
[----:B------:R-:W-:Y:S01]  /*757b0*/  MOV R54, R11 ;  /* 0x0000000b00367202 */ /* 0x000fe20000000f00 */
[----:B------:R-:W-:-:S02]  /*757c0*/  IMAD.MOV.U32 R46, RZ, RZ, R9 ;  /* 0x000000ffff2e7224 */ /* 0x000fc400078e0009 */
[----:B------:R-:W-:Y:S02]  /*757d0*/  IMAD.MOV.U32 R39, RZ, RZ, R10 ;  /* 0x000000ffff277224 */ /* 0x000fe400078e000a */
[----:B--2---:R-:W-:-:S15]  /*757e0*/  HMMA.1688.F32.TF32 R8, R244, R20, R212 ;  /* 0x00000014f408723c */ /* 0x004fde00000810d4 */
        /* <DEDUP_REMOVED lines=29> */
[C---:B------:R-:W-:Y:S01]  /*759c0*/  HMMA.1688.F32.TF32 R8, R244.reuse, R48, R236 ;  /* 0x00000030f408723c */ /* 0x040fe200000810ec */
[----:B------:R-:W2:Y:S07]  /*759d0*/  LDL.LU R236, [R1+0xe80] ;  /* 0x000e800001ec7983 */ /* 0x000eae0000300800 */
[----:B---3--:R-:W-:Y:S11]  /*759e0*/  HMMA.1688.F32.TF32 R76, R244, R16, R248 ;  /* 0x00000010f44c723c */ /* 0x008ff600000810f8 */
[----:B------:R-:W-:Y:S01]  /*759f0*/  IMAD.MOV.U32 R34, RZ, RZ, R8 ;  /* 0x000000ffff227224 */ /* 0x000fe200078e0008 */
[----:B------:R-:W-:Y:S01]  /*75a00*/  MOV R3, R11 ;  /* 0x0000000b00037202 */ /* 0x000fe20000000f00 */
[----:B------:R-:W-:-:S02]  /*75a10*/  IMAD.MOV.U32 R35, RZ, RZ, R9 ;  /* 0x000000ffff237224 */ /* 0x000fc400078e0009 */
[----:B------:R-:W-:Y:S02]  /*75a20*/  IMAD.MOV.U32 R15, RZ, RZ, R10 ;  /* 0x000000ffff0f7224 */ /* 0x000fe400078e000a */
[----:B------:R-:W-:Y:S02]  /*75a30*/  HMMA.1688.F32.TF32 R8, R244, R60, R240 ;  /* 0x0000003cf408723c */ /* 0x000fe400000810f0 */
[----:B------:R1:W-:Y:S04]  /*75a40*/  STL.64 [R1+0xa30], R76 ;  /* 0x000a304c01007387 */ /* 0x0003e80000100a00 */
[----:B------:R3:W-:-:S13]  /*75a50*/  STL.64 [R1+0xa38], R78 ;  /* 0x000a384e01007387 */ /* 0x0007da0000100a00 */
        /* <DEDUP_REMOVED lines=110> */
[----:B------:R-:W-:Y:S08]  /*76140*/  HMMA.1688.F32.TF32 R88, R208, R44, R88 ;  /* 0x0000002cd058723c */ /* 0x000ff00000081058 */
[C---:B---3--:R-:W-:Y:S08]  /*76150*/  HMMA.1688.F32.TF32 R108, R244.reuse, R68, R108 ;  /* 0x00000044f46c723c */ /* 0x048ff0000008106c */
[C---:B----4-:R-:W-:Y:S08]  /*76160*/  HMMA.1688.F32.TF32 R172, R244.reuse, R64, R172 ;  /* 0x00000040f4ac723c */ /* 0x050ff000000810ac */
[C---:B------:R-:W-:Y:S08]  /*76170*/  HMMA.1688.F32.TF32 R132, R244.reuse, R52, R132 ;  /* 0x00000034f484723c */ /* 0x040ff00000081084 */
[C---:B------:R-:W-:Y:S11]  /*76180*/  HMMA.1688.F32.TF32 R112, R244.reuse, R56, R112 ;  /* 0x00000038f470723c */ /* 0x040ff60000081070 */
[----:B------:R-:W-:Y:S01]  /*76190*/  STL.64 [R1+0xa10], R132 ;  /* 0x000a108401007387 */ /* 0x000fe20000100a00 */
[----:B------:R-:W-:Y:S03]  /*761a0*/  HMMA.1688.F32.TF32 R244, R244, R72, R248 ;  /* 0x00000048f4f4723c */ /* 0x000fe600000810f8 */
        /* <DEDUP_REMOVED lines=11> */
[----:B------:R-:W-:Y:S04]  /*76260*/  STL.64 [R1+0x9e0], R108 ;  /* 0x0009e06c01007387 */ /* 0x000fe80000100a00 */
[----:B------:R1:W-:Y:S01]  /*76270*/  STL.64 [R1+0x9e8], R110 ;  /* 0x0009e86e01007387 */ /* 0x0003e20000100a00 */
[C---:B------:R-:W-:Y:S03]  /*76280*/  HMMA.1688.F32.TF32 R168, R208.reuse, R28, R168 ;  /* 0x0000001cd0a8723c */ /* 0x040fe600000810a8 */
[----:B-1----:R-:W2:Y:S04]  /*76290*/  LDL.LU.64 R110, [R1+0x6d20] ;  /* 0x006d2000016e7983 */ /* 0x002ea80000300a00 */
[----:B------:R-:W2:Y:S04]  /*762a0*/  LDL.LU.64 R108, [R1+0x6d18] ;  /* 0x006d1800016c7983 */ /* 0x000ea80000300a00 */
[----:B------:R-:W2:Y:S04]  /*762b0*/  LDL.LU.64 R250, [R1+0x6d10] ;  /* 0x006d100001fa7983 */ /* 0x000ea80000300a00 */
[----:B------:R-:W2:Y:S04]  /*762c0*/  LDL.LU.64 R248, [R1+0x6d08] ;  /* 0x006d080001f87983 */ /* 0x000ea80000300a00 */
        /* <DEDUP_REMOVED lines=19> */
[----:B------:R-:W-:Y:S04]  /*76400*/  LDS R244, [R0+UR12+0x8100] ;  /* 0x0081000c00f47984 */ /* 0x000fe80008000800 */
[----:B------:R-:W-:Y:S02]  /*76410*/  LDS R246, [R0+UR12+0x9100] ;  /* 0x0091000c00f67984 */ /* 0x000fe40008000800 */
[C---:B------:R-:W-:Y:S02]  /*76420*/  HMMA.1688.F32.TF32 R84, R208.reuse, R48, R120 ;  /* 0x00000030d054723c */ /* 0x040fe40000081078 */
[----:B------:R-:W-:Y:S04]  /*76430*/  LDS R245, [R7+UR12+0x8100] ;  /* 0x0081000c07f57984 */ /* 0x000fe80008000800 */
[----:B------:R-:W1:Y:S02]  /*76440*/  LDS R247, [R7+UR12+0x9100] ;  /* 0x0091000c07f77984 */ /* 0x000e640008000800 */
        /* <DEDUP_REMOVED lines=11> */
[C---:B-1----:R-:W-:Y:S03]  /*76500*/  HMMA.1688.F32.TF32 R8, R208.reuse, R64, R100 ;  /* 0x00000040d008723c */ /* 0x042fe60000081064 */
[----:B------:R-:W-:Y:S04]  /*76510*/  STL.64 [R1+0xba0], R80 ;  /* 0x000ba05001007387 */ /* 0x000fe80000100a00 */
[----:B------:R1:W-:Y:S04]  /*76520*/  STL.64 [R1+0xba8], R82 ;  /* 0x000ba85201007387 */ /* 0x0003e80000100a00 */
[----:B------:R-:W-:Y:S04]  /*76530*/  STL.64 [R1+0xb90], R76 ;  /* 0x000b904c01007387 */ /* 0x000fe80000100a00 */
[----:B------:R1:W-:Y:S02]  /*76540*/  STL.64 [R1+0xb98], R78 ;  /* 0x000b984e01007387 */ /* 0x0003e40000100a00 */
[C---:B-1----:R-:W-:Y:S02]  /*76550*/  HMMA.1688.F32.TF32 R80, R208.reuse, R56, R200 ;  /* 0x00000038d050723c */ /* 0x042fe400000810c8 */
[----:B------:R-:W-:Y:S04]  /*76560*/  STL.64 [R1+0xb80], R8 ;  /* 0x000b800801007387 */ /* 0x000fe80000100a00 */
[----:B------:R1:W-:Y:S02]  /*76570*/  STL.64 [R1+0xb88], R10 ;  /* 0x000b880a01007387 */ /* 0x0003e40000100a00 */
[C---:B------:R-:W-:Y:S08]  /*76580*/  HMMA.1688.F32.TF32 R76, R208.reuse, R68, R204 ;  /* 0x00000044d04c723c */ /* 0x040ff000000810cc */
[----:B-1----:R-:W-:Y:S03]  /*76590*/  HMMA.1688.F32.TF32 R8, R208, R72, R212 ;  /* 0x00000048d008723c */ /* 0x002fe600000810d4 */
        /* <DEDUP_REMOVED lines=8> */
[C---:B-1----:R-:W-:Y:S03]  /*76620*/  HMMA.1688.F32.TF32 R8, R224.reuse, R12, R228 ;  /* 0x0000000ce008723c */ /* 0x042fe600000810e4 */
[----:B------:R-:W-:Y:S04]  /*76630*/  STL.64 [R1+0xbe0], R80 ;  /* 0x000be05001007387 */ /* 0x000fe80000100a00 */
[----:B------:R-:W-:Y:S04]  /*76640*/  STL.64 [R1+0xbe8], R82 ;  /* 0x000be85201007387 */ /* 0x000fe80000100a00 */
[----:B------:R-:W-:Y:S04]  /*76650*/  STL.64 [R1+0xcc0], R76 ;  /* 0x000cc04c01007387 */ /* 0x000fe80000100a00 */
[----:B------:R-:W-:Y:S04]  /*76660*/  STL.64 [R1+0xcc8], R78 ;  /* 0x000cc84e01007387 */ /* 0x000fe80000100a00 */
[----:B------:R-:W-:Y:S04]  /*76670*/  STL.64 [R1+0xce0], R8 ;  /* 0x000ce00801007387 */ /* 0x000fe80000100a00 */
[----:B------:R1:W-:Y:S02]  /*76680*/  STL.64 [R1+0xce8], R10 ;  /* 0x000ce80a01007387 */ /* 0x0003e40000100a00 */
[C---:B-1----:R-:W-:Y:S08]  /*76690*/  HMMA.1688.F32.TF32 R8, R224.reuse, R20, R232 ;  /* 0x00000014e008723c */ /* 0x042ff000000810e8 */
[C---:B------:R-:W-:Y:S11]  /*766a0*/  HMMA.1688.F32.TF32 R76, R224.reuse, R40, R236 ;  /* 0x00000028e04c723c */ /* 0x040ff600000810ec */
[----:B------:R-:W-:Y:S04]  /*766b0*/  STL.64 [R1+0xd00], R8 ;  /* 0x000d000801007387 */ /* 0x000fe80000100a00 */
[----:B------:R1:W-:Y:S04]  /*766c0*/  STL.64 [R1+0xd08], R10 ;  /* 0x000d080a01007387 */ /* 0x0003e80000100a00 */
[----:B------:R-:W2:Y:S01]  /*766d0*/  LDL.LU R232, [R1+0x1340] ;  /* 0x0013400001e87983 */ /* 0x000ea20000300800 */
[----:B-1----:R-:W-:Y:S03]  /*766e0*/  HMMA.1688.F32.TF32 R8, R224, R24, R240 ;  /* 0x00000018e008723c */ /* 0x002fe600000810f0 */
[----:B------:R1:W-:Y:S04]  /*766f0*/  STL.64 [R1+0xd20], R76 ;  /* 0x000d204c01007387 */ /* 0x0003e80000100a00 */
[----:B------:R1:W-:-:S12]  /*76700*/  STL.64 [R1+0xd28], R78 ;  /* 0x000d284e01007387 */ /* 0x0003d80000100a00 */
        /* <DEDUP_REMOVED lines=95> */
[C---:B----4-:R-:W-:Y:S08]  /*76d00*/  HMMA.1688.F32.TF32 R240, R224.reuse, R44, R240 ;  /* 0x0000002ce0f0723c */ /* 0x050ff000000810f0 */
[C---:B------:R-:W-:Y:S11]  /*76d10*/  HMMA.1688.F32.TF32 R104, R224.reuse, R48, R104 ;  /* 0x00000030e068723c */ /* 0x040ff60000081068 */
[----:B------:R-:W-:Y:S04]  /*76d20*/  STL.64 [R1+0xd60], R240 ;  /* 0x000d60f001007387 */ /* 0x000fe80000100a00 */
[----:B------:R1:W-:Y:S04]  /*76d30*/  STL.64 [R1+0xd68], R242 ;  /* 0x000d68f201007387 */ /* 0x0003e80000100a00 */
[----:B-1----:R-:W2:Y:S04]  /*76d40*/  LDL.LU.64 R242, [R1+0x6d00] ;  /* 0x006d000001f27983 */ /* 0x002ea80000300a00 */
[----:B------:R-:W3:Y:S04]  /*76d50*/  LDL.LU.64 R240, [R1+0x6cf8] ;  /* 0x006cf80001f07983 */ /* 0x000ee80000300a00 */
[----:B------:R-:W-:Y:S04]  /*76d60*/  STL.64 [R1+0xd90], R208 ;  /* 0x000d90d001007387 */ /* 0x000fe80000100a00 */
[----:B------:R-:W-:Y:S04]  /*76d70*/  STL.64 [R1+0xd98], R210 ;  /* 0x000d98d201007387 */ /* 0x000fe80000100a00 */
[----:B------:R-:W-:Y:S04]  /*76d80*/  STL.64 [R1+0xda0], R104 ;  /* 0x000da06801007387 */ /* 0x000fe80000100a00 */
[----:B------:R1:W-:Y:S04]  /*76d90*/  STL.64 [R1+0xda8], R106 ;  /* 0x000da86a01007387 */ /* 0x0003e80000100a00 */
[----:B------:R-:W-:Y:S04]  /*76da0*/  LDS R208, [R2+UR12+0x8100] ;  /* 0x0081000c02d07984 */ /* 0x000fe80008000800 */
[----:B------:R-:W-:Y:S01]  /*76db0*/  LDS R210, [R2+UR12+0x9100] ;  /* 0x0091000c02d27984 */ /* 0x000fe20008000800 */
[C---:B-1----:R-:W-:Y:S03]  /*76dc0*/  HMMA.1688.F32.TF32 R104, R224.reuse, R16, R168 ;  /* 0x00000010e068723c */ /* 0x042fe600000810a8 */
[----:B------:R-:W-:Y:S04]  /*76dd0*/  LDS R209, [R252+UR12+0x8100] ;  /* 0x0081000cfcd17984 */ /* 0x000fe80008000800 */
[----:B------:R-:W1:Y:S01]  /*76de0*/  LDS R211, [R252+UR12+0x9100] ;  /* 0x0091000cfcd37984 */ /* 0x000e620008000800 */
[C---:B------:R-:W-:Y:S11]  /*76df0*/  HMMA.1688.F32.TF32 R168, R224.reuse, R60, R96 ;  /* 0x0000003ce0a8723c */ /* 0x040ff60000081060 */
[----:B------:R-:W-:Y:S01]  /*76e00*/  STL.64 [R1+0xdc0], R104 ;  /* 0x000dc06801007387 */ /* 0x000fe20000100a00 */
[C---:B------:R-:W-:Y:S03]  /*76e10*/  HMMA.1688.F32.TF32 R96, R224.reuse, R64, R80 ;  /* 0x00000040e060723c */ /* 0x040fe60000081050 */
[----:B------:R4:W-:Y:S05]  /*76e20*/  STL.64 [R1+0xdc8], R106 ;  /* 0x000dc86a01007387 */ /* 0x0009ea0000100a00 */
[C---:B------:R-:W-:Y:S08]  /*76e30*/  HMMA.1688.F32.TF32 R80, R224.reuse, R68, R88 ;  /* 0x00000044e050723c */ /* 0x040ff00000081058 */
[C---:B----4-:R-:W-:Y:S08]  /*76e40*/  HMMA.1688.F32.TF32 R104, R224.reuse, R52, R84 ;  /* 0x00000034e068723c */ /* 0x050ff00000081054 */
[----:B------:R-:W-:Y:S01]  /*76e50*/  HMMA.1688.F32.TF32 R84, R224, R56, R92 ;  /* 0x00000038e054723c */ /* 0x000fe2000008105c */
[----:B------:R-:W-:Y:S04]  /*76e60*/  LDS R225, [R7+UR12+0x8180] ;  /* 0x0081800c07e17984 */ /* 0x000fe80008000800 */
[----:B------:R4:W-:Y:S04]  /*76e70*/  LDS R227, [R7+UR12+0x9180] ;  /* 0x0091800c07e37984 */ /* 0x0009e80008000800 */
[----:B------:R-:W-:Y:S01]  /*76e80*/  STL.64 [R1+0xde0], R168 ;  /* 0x000de0a801007387 */ /* 0x000fe20000100a00 */
[C---:B----4-:R-:W-:Y:S03]  /*76e90*/  HMMA.1688.F32.TF32 R4, R244.reuse, R32, R120 ;  /* 0x00000020f404723c */ /* 0x050fe60000081078 */
        /* <DEDUP_REMOVED lines=11> */
[C---:B----4-:R-:W-:Y:S03]  /*76f50*/  HMMA.1688.F32.TF32 R80, R244.reuse, R28, R116 ;  /* 0x0000001cf450723c */ /* 0x050fe60000081074 */
[----:B------:R-:W-:Y:S04]  /*76f60*/  STL.64 [R1+0xea0], R4 ;  /* 0x000ea00401007387 */ /* 0x000fe80000100a00 */
[----:B------:R4:W-:Y:S01]  /*76f70*/  STL.64 [R1+0xea8], R6 ;  /* 0x000ea80601007387 */ /* 0x0009e20000100a00 */
[C---:B-1----:R-:W-:Y:S03]  /*76f80*/  HMMA.1688.F32.TF32 R8, R244.reuse, R12, R76 ;  /* 0x0000000cf408723c */ /* 0x042fe6000008104c */
[----:B------:R-:W-:Y:S04]  /*76f90*/  LDS R224, [R0+UR12+0x8180] ;  /* 0x0081800c00e07984 */ /* 0x000fe80008000800 */
[----:B------:R-:W1:Y:S01]  /*76fa0*/  LDS R226, [R0+UR12+0x9180] ;  /* 0x0091800c00e27984 */ /* 0x000e620008000800 */
[C---:B----4-:R-:W-:Y:S03]  /*76fb0*/  HMMA.1688.F32.TF32 R4, R244.reuse, R20, R144 ;  /* 0x00000014f404723c */ /* 0x050fe60000081090 */
[----:B------:R-:W-:Y:S04]  /*76fc0*/  STL.64 [R1+0xec0], R80 ;  /* 0x000ec05001007387 */ /* 0x000fe80000100a00 */
[----:B------:R-:W-:Y:S01]  /*76fd0*/  STL.64 [R1+0xec8], R82 ;  /* 0x000ec85201007387 */ /* 0x000fe20000100a00 */
[C---:B------:R-:W-:Y:S03]  /*76fe0*/  HMMA.1688.F32.TF32 R76, R244.reuse, R40, R100 ;  /* 0x00000028f44c723c */ /* 0x040fe60000081064 */
[----:B------:R-:W-:Y:S04]  /*76ff0*/  STL.64 [R1+0xee0], R8 ;  /* 0x000ee00801007387 */ /* 0x000fe80000100a00 */
[----:B------:R4:W-:Y:S04]  /*77000*/  STL.64 [R1+0xee8], R10 ;  /* 0x000ee80a01007387 */ /* 0x0009e80000100a00 */
[----:B------:R-:W-:Y:S04]  /*77010*/  STL.64 [R1+0xf00], R4 ;  /* 0x000f000401007387 */ /* 0x000fe80000100a00 */
[----:B------:R1:W-:Y:S01]  /*77020*/  STL.64 [R1+0xf08], R6 ;  /* 0x000f080601007387 */ /* 0x0003e20000100a00 */
[C---:B----4-:R-:W-:Y:S08]  /*77030*/  HMMA.1688.F32.TF32 R8, R244.reuse, R24, R200 ;  /* 0x00000018f408723c */ /* 0x050ff000000810c8 */
[C---:B-1----:R-:W-:Y:S01]  /*77040*/  HMMA.1688.F32.TF32 R4, R244.reuse, R44, R204 ;  /* 0x0000002cf404723c */ /* 0x042fe200000810cc */
[----:B------:R-:W-:Y:S04]  /*77050*/  STL.64 [R1+0xf30], R76 ;  /* 0x000f304c01007387 */ /* 0x000fe80000100a00 */
[----:B------:R1:W-:Y:S06]  /*77060*/  STL.64 [R1+0xf38], R78 ;  /* 0x000f384e01007387 */ /* 0x0003ec0000100a00 */
[----:B------:R-:W-:Y:S04]  /*77070*/  STL.64 [R1+0xf50], R8 ;  /* 0x000f500801007387 */ /* 0x000fe80000100a00 */
[----:B------:R4:W-:Y:S01]  /*77080*/  STL.64 [R1+0xf58], R10 ;  /* 0x000f580a01007387 */ /* 0x0009e20000100a00 */
[C---:B-1----:R-:W-:Y:S03]  /*77090*/  HMMA.1688.F32.TF32 R76, R244.reuse, R36, R212 ;  /* 0x00000024f44c723c */ /* 0x042fe600000810d4 */
[----:B------:R-:W-:Y:S04]  /*770a0*/  STL.64 [R1+0xf70], R4 ;  /* 0x000f700401007387 */ /* 0x000fe80000100a00 */
[----:B------:R1:W-:Y:S01]  /*770b0*/  STL.64 [R1+0xf78], R6 ;  /* 0x000f780601007387 */ /* 0x0003e20000100a00 */
[C---:B----4-:R-:W-:Y:S08]  /*770c0*/  HMMA.1688.F32.TF32 R8, R244.reuse, R48, R216 ;  /* 0x00000030f408723c */ /* 0x050ff000000810d8 */
        /* <DEDUP_REMOVED lines=8> */
[C---:B----4-:R-:W-:Y:S08]  /*77150*/  HMMA.1688.F32.TF32 R8, R244.reuse, R52, R232 ;  /* 0x00000034f408723c */ /* 0x050ff000000810e8 */
[----:B-1----:R-:W-:Y:S03]  /*77160*/  HMMA.1688.F32.TF32 R4, R244, R64, R236 ;  /* 0x00000040f404723c */ /* 0x002fe600000810ec */
[----:B------:R1:W-:Y:S04]  /*77170*/  STL.64 [R1+0xff0], R76 ;  /* 0x000ff04c01007387 */ /* 0x0003e80000100a00 */
[----:B------:R4:W-:Y:S04]  /*77180*/  STL.64 [R1+0xff8], R78 ;  /* 0x000ff84e01007387 */ /* 0x0009e80000100a00 */
[----:B------:R-:W-:Y:S04]  /*77190*/  STL.64 [R1+0xfe0], R8 ;  /* 0x000fe00801007387 */ /* 0x000fe80000100a00 */
[----:B------:R-:W-:Y:S04]  /*771a0*/  STL.64 [R1+0xfe8], R10 ;  /* 0x000fe80a01007387 */ /* 0x000fe80000100a00 */
[----:B------:R1:W-:Y:S04]  /*771b0*/  STL.64 [R1+0xfd0], R4 ;  /* 0x000fd00401007387 */ /* 0x0003e80000100a00 */
[----:B------:R1:W-:Y:S04]  /*771c0*/  STL.64 [R1+0xfd8], R6 ;  /* 0x000fd80601007387 */ /* 0x0003e80000100a00 */
[----:B------:R-:W2:Y:S04]  /*771d0*/  LDL.LU R200, [R1] ;  /* 0x0000000001c87983 */ /* 0x000ea80000300800 */
        /* <DEDUP_REMOVED lines=9> */
[----:B----4-:R-:W4:Y:S04]  /*77270*/  LDL.LU R78, [R1+0x38] ;  /* 0x00003800014e7983 */ /* 0x010f280000300800 */
        /* <DEDUP_REMOVED lines=21> */
[----:B------:R-:W-:-:S03]  /*773d0*/  MOV R223, R248 ;  /* 0x000000f800df7202 */ /* 0x000fc60000000f00 */
[----:B------:R-:W4:Y:S01]  /*773e0*/  LDL.LU R92, [R1+0x90] ;  /* 0x00009000015c7983 */ /* 0x000f220000300800 */
[----:B------:R-:W-:-:S03]  /*773f0*/  IMAD.MOV.U32 R222, RZ, RZ, R249 ;  /* 0x000000ffffde7224 */ /* 0x000fc600078e00f9 */
[----:B------:R-:W4:Y:S01]  /*77400*/  LDL.LU R93, [R1+0x94] ;  /* 0x00009400015d7983 */ /* 0x000f220000300800 */
[----:B------:R-:W-:-:S03]  /*77410*/  IMAD.MOV.U32 R221, RZ, RZ, R250 ;  /* 0x000000ffffdd7224 */ /* 0x000fc600078e00fa */
[----:B------:R-:W4:Y:S01]  /*77420*/  LDL.LU R94, [R1+0x98] ;  /* 0x00009800015e7983 */ /* 0x000f220000300800 */
[----:B------:R-:W-:-:S03]  /*77430*/  IMAD.MOV.U32 R220, RZ, RZ, R251 ;  /* 0x000000ffffdc7224 */ /* 0x000fc600078e00fb */
        /* <DEDUP_REMOVED lines=29> */
[----:B---3--:R-:W-:Y:S01]  /*77610*/  MOV R219, R240 ;  /* 0x000000f000db7202 */ /* 0x008fe20000000f00 */
[----:B------:R-:W-:-:S02]  /*77620*/  IMAD.MOV.U32 R218, RZ, RZ, R241 ;  /* 0x000000ffffda7224 */ /* 0x000fc400078e00f1 */
[----:B------:R-:W3:Y:S01]  /*77630*/  LDL.LU R240, [R1+0xf0] ;  /* 0x0000f00001f07983 */ /* 0x000ee20000300800 */
[----:B--2---:R-:W-:Y:S02]  /*77640*/  IMAD.MOV.U32 R217, RZ, RZ, R242 ;  /* 0x000000ffffd97224 */ /* 0x004fe400078e00f2 */
[----:B------:R-:W-:Y:S01]  /*77650*/  IMAD.MOV.U32 R216, RZ, RZ, R243 ;  /* 0x000000ffffd87224 */ /* 0x000fe200078e00f3 */
        /* <DEDUP_REMOVED lines=24> */
[C---:B------:R-:W-:Y:S08]  /*777e0*/  HMMA.1688.F32.TF32 R104, R244.reuse, R56, R104 ;  /* 0x00000038f468723c */ /* 0x040ff00000081068 */
[----:B------:R-:W-:Y:S11]  /*777f0*/  HMMA.1688.F32.TF32 R244, R244, R72, R96 ;  /* 0x00000048f4f4723c */ /* 0x000ff60000081060 */
[----:B------:R-:W-:Y:S04]  /*77800*/  STL.64 [R1+0xfc0], R104 ;  /* 0x000fc06801007387 */ /* 0x000fe80000100a00 */
[----:B------:R1:W-:Y:S04]  /*77810*/  STL.64 [R1+0xfc8], R106 ;  /* 0x000fc86a01007387 */ /* 0x0003e80000100a00 */
        /* <DEDUP_REMOVED lines=13> */
[----:B------:R-:W2:Y:S01]  /*778f0*/  LDL.LU R247, [R1+0xcc] ;  /* 0x0000cc0001f77983 */ /* 0x000ea20000300800 */
[C---:B------:R-:W-:Y:S08]  /*77900*/  HMMA.1688.F32.TF32 R84, R208.reuse, R32, R84 ;  /* 0x00000020d054723c */ /* 0x040ff00000081054 */
[C---:B------:R-:W-:Y:S08]  /*77910*/  HMMA.1688.F32.TF32 R236, R208.reuse, R28, R236 ;  /* 0x0000001cd0ec723c */ /* 0x040ff000000810ec */
[C---:B------:R-:W-:Y:S08]  /*77920*/  HMMA.1688.F32.TF32 R232, R208.reuse, R12, R232 ;  /* 0x0000000cd0e8723c */ /* 0x040ff000000810e8 */
[C---:B------:R-:W-:Y:S01]  /*77930*/  HMMA.1688.F32.TF32 R240, R208.reuse, R20, R240 ;  /* 0x00000014d0f0723c */ /* 0x040fe200000810f0 */
[----:B------:R-:W-:Y:S07]  /*77940*/  STL.64 [R1+0xf60], R84 ;  /* 0x000f605401007387 */ /* 0x000fee0000100a00 */
[C---:B------:R-:W-:Y:S01]  /*77950*/  HMMA.1688.F32.TF32 R248, R208.reuse, R40, R248 ;  /* 0x00000028d0f8723c */ /* 0x040fe200000810f8 */
        /* <DEDUP_REMOVED lines=20> */
[----:B--2---:R-:W-:-:S15]  /*77aa0*/  HMMA.1688.F32.TF32 R244, R208, R24, R244 ;  /* 0x00000018d0f4723c */ /* 0x004fde00000810f4 */
[----:B------:R-:W-:-:S04]  /*77ab0*/  NOP ;  /* 0x0000000000007918 */ /* 0x000fc80000000000 */
[----:B------:R-:W-:Y:S04]  /*77ac0*/  STL.64 [R1+0xed0], R244 ;  /* 0x000ed0f401007387 */ /* 0x000fe80000100a00 */
[----:B------:R1:W-:Y:S02]  /*77ad0*/  STL.64 [R1+0xed8], R246 ;  /* 0x000ed8f601007387 */ /* 0x0003e40000100a00 */
[C---:B-1----:R-:W-:Y:S08]  /*77ae0*/  HMMA.1688.F32.TF32 R244, R208.reuse, R44, R80 ;  /* 0x0000002cd0f4723c */ /* 0x042ff00000081050 */
[C---:B------:R-:W-:Y:S08]  /*77af0*/  HMMA.1688.F32.TF32 R80, R208.reuse, R36, R92 ;  /* 0x00000024d050723c */ /* 0x040ff0000008105c */
[C---:B------:R-:W-:Y:S03]  /*77b00*/  HMMA.1688.F32.TF32 R92, R208.reuse, R48, R88 ;  /* 0x00000030d05c723c */ /* 0x040fe60000081058 */
[----:B------:R-:W-:Y:S04]  /*77b10*/  STL.64 [R1+0xeb0], R244 ;  /* 0x000eb0f401007387 */ /* 0x000fe80000100a00 */
[----:B------:R-:W-:Y:S01]  /*77b20*/  STL.64 [R1+0xeb8], R246 ;  /* 0x000eb8f601007387 */ /* 0x000fe20000100a00 */
[C---:B------:R-:W-:Y:S03]  /*77b30*/  HMMA.1688.F32.TF32 R88, R208.reuse, R16, R8 ;  /* 0x00000010d058723c */ /* 0x040fe60000081008 */
[----:B------:R-:W-:Y:S04]  /*77b40*/  STL.64 [R1+0xe90], R80 ;  /* 0x000e905001007387 */ /* 0x000fe80000100a00 */
[----:B------:R1:W-:Y:S01]  /*77b50*/  STL.64 [R1+0xe98], R82 ;  /* 0x000e985201007387 */ /* 0x0003e20000100a00 */
[C---:B------:R-:W-:Y:S08]  /*77b60*/  HMMA.1688.F32.TF32 R8, R208.reuse, R52, R120 ;  /* 0x00000034d008723c */ /* 0x040ff00000081078 */
[C---:B-1----:R-:W-:Y:S08]  /*77b70*/  HMMA.1688.F32.TF32 R80, R208.reuse, R60, R4 ;  /* 0x0000003cd050723c */ /* 0x042ff00000081004 */
        /* <DEDUP_REMOVED lines=11> */
[C---:B-1----:R-:W-:Y:S08]  /*77c30*/  HMMA.1688.F32.TF32 R8, R208.reuse, R68, R144 ;  /* 0x00000044d008723c */ /* 0x042ff00000081090 */
[----:B--2---:R-:W-:Y:S01]  /*77c40*/  HMMA.1688.F32.TF32 R4, R208, R72, R100 ;  /* 0x00000048d004723c */ /* 0x004fe20000081064 */
[----:B------:R-:W-:Y:S04]  /*77c50*/  STL.64 [R1+0xdd0], R76 ;  /* 0x000dd04c01007387 */ /* 0x000fe80000100a00 */
[----:B------:R1:W-:Y:S01]  /*77c60*/  STL.64 [R1+0xdd8], R78 ;  /* 0x000dd84e01007387 */ /* 0x0003e20000100a00 */
[----:B---3--:R-:W-:-:S02]  /*77c70*/  IMAD.MOV.U32 R244, RZ, RZ, R234 ;  /* 0x000000fffff47224 */ /* 0x008fc400078e00ea */
[----:B------:R-:W-:Y:S01]  /*77c80*/  IMAD.MOV.U32 R245, RZ, RZ, R232 ;  /* 0x000000fffff57224 */ /* 0x000fe200078e00e8 */
[----:B------:R-:W-:Y:S01]  /*77c90*/  MOV R247, R237 ;  /* 0x000000ed00f77202 */ /* 0x000fe20000000f00 */
[----:B------:R-:W-:Y:S01]  /*77ca0*/  IMAD.MOV.U32 R246, RZ, RZ, R238 ;  /* 0x000000fffff67224 */ /* 0x000fe200078e00ee */
[----:B------:R-:W-:Y:S04]  /*77cb0*/  STL.64 [R1+0xdb0], R8 ;  /* 0x000db00801007387 */ /* 0x000fe80000100a00 */
[----:B------:R4:W-:Y:S01]  /*77cc0*/  STL.64 [R1+0xdb8], R10 ;  /* 0x000db80a01007387 */ /* 0x0009e20000100a00 */
[C---:B-1----:R-:W-:Y:S03]  /*77cd0*/  HMMA.1688.F32.TF32 R76, R224.reuse, R32, R200 ;  /* 0x00000020e04c723c */ /* 0x042fe600000810c8 */
[----:B------:R-:W-:Y:S04]  /*77ce0*/  STL.64 [R1+0xd80], R4 ;  /* 0x000d800401007387 */ /* 0x000fe80000100a00 */
[----:B------:R1:W-:Y:S01]  /*77cf0*/  STL.64 [R1+0xd88], R6 ;  /* 0x000d880601007387 */ /* 0x0003e20000100a00 */
[C---:B----4-:R-:W-:Y:S03]  /*77d00*/  HMMA.1688.F32.TF32 R8, R224.reuse, R28, R248 ;  /* 0x0000001ce008723c */ /* 0x050fe600000810f8 */
[----:B------:R-:W-:Y:S04]  /*77d10*/  LDS R208, [R2+UR12+0x8180] ;  /* 0x0081800c02d07984 */ /* 0x000fe80008000800 */
[----:B------:R-:W-:Y:S01]  /*77d20*/  LDS R210, [R2+UR12+0x9180] ;  /* 0x0091800c02d27984 */ /* 0x000fe20008000800 */
[C---:B-1----:R-:W-:Y:S03]  /*77d30*/  HMMA.1688.F32.TF32 R4, R224.reuse, R12, R240 ;  /* 0x0000000ce004723c */ /* 0x042fe600000810f0 */
[----:B------:R-:W-:Y:S04]  /*77d40*/  STL.64 [R1+0xd70], R76 ;  /* 0x000d704c01007387 */ /* 0x000fe80000100a00 */
[----:B------:R-:W-:Y:S04]  /*77d50*/  STL.64 [R1+0xd78], R78 ;  /* 0x000d784e01007387 */ /* 0x000fe80000100a00 */
[----:B------:R-:W-:Y:S04]  /*77d60*/  LDS R209, [R252+UR12+0x8180] ;  /* 0x0081800cfcd17984 */ /* 0x000fe80008000800 */
[----:B------:R-:W-:Y:S04]  /*77d70*/  STL.64 [R1+0xd50], R8 ;  /* 0x000d500801007387 */ /* 0x000fe80000100a00 */
[----:B------:R1:W-:Y:S04]  /*77d80*/  STL.64 [R1+0xd58], R10 ;  /* 0x000d580a01007387 */ /* 0x0003e80000100a00 */
[----:B------:R-:W-:Y:S04]  /*77d90*/  STL.64 [R1+0xd30], R4 ;  /* 0x000d300401007387 */ /* 0x000fe80000100a00 */
[----:B------:R2:W-:Y:S01]  /*77da0*/  STL.64 [R1+0xd38], R6 ;  /* 0x000d380601007387 */ /* 0x0005e20000100a00 */
[C---:B-1----:R-:W-:Y:S03]  /*77db0*/  HMMA.1688.F32.TF32 R8, R224.reuse, R20, R204 ;  /* 0x00000014e008723c */ /* 0x042fe600000810cc */
[----:B------:R-:W1:Y:S05]  /*77dc0*/  LDS R211, [R252+UR12+0x9180] ;  /* 0x0091800cfcd37984 */ /* 0x000e6a0008000800 */
[C---:B--2---:R-:W-:Y:S08]  /*77dd0*/  HMMA.1688.F32.TF32 R4, R224.reuse, R40, R212 ;  /* 0x00000028e004723c */ /* 0x044ff000000810d4 */
[C---:B------:R-:W-:Y:S03]  /*77de0*/  HMMA.1688.F32.TF32 R76, R224.reuse, R24, R216 ;  /* 0x00000018e04c723c */ /* 0x040fe600000810d8 */
[----:B------:R-:W-:Y:S04]  /*77df0*/  STL.64 [R1+0xd10], R8 ;  /* 0x000d100801007387 */ /* 0x000fe80000100a00 */
[----:B------:R2:W-:Y:S04]  /*77e00*/  STL.64 [R1+0xd18], R10 ;  /* 0x000d180a01007387 */ /* 0x0005e80000100a00 */
[----:B------:R-:W-:Y:S04]  /*77e10*/  STL.64 [R1+0xcf0], R4 ;  /* 0x000cf00401007387 */ /* 0x000fe80000100a00 */
[----:B------:R3:W-:Y:S01]  /*77e20*/  STL.64 [R1+0xcf8], R6 ;  /* 0x000cf80601007387 */ /* 0x0007e20000100a00 */
[C---:B--2---:R-:W-:Y:S08]  /*77e30*/  HMMA.1688.F32.TF32 R8, R224.reuse, R44, R220 ;  /* 0x0000002ce008723c */ /* 0x044ff000000810dc */
[----:B---3--:R-:W-:Y:S01]  /*77e40*/  HMMA.1688.F32.TF32 R4, R224, R36, R228 ;  /* 0x00000024e004723c */ /* 0x008fe200000810e4 */
[----:B------:R-:W-:Y:S04]  /*77e50*/  STL.64 [R1+0xcd0], R76 ;  /* 0x000cd04c01007387 */ /* 0x000fe80000100a00 */
[----:B------:R-:W-:Y:S04]  /*77e60*/  STL.64 [R1+0xcd8], R78 ;  /* 0x000cd84e01007387 */ /* 0x000fe80000100a00 */
[----:B------:R-:W2:Y:S04]  /*77e70*/  LDL.LU R248, [R1+0x630] ;  /* 0x0006300001f87983 */ /* 0x000ea80000300800 */
[----:B------:R-:W-:Y:S04]  /*77e80*/  STL.64 [R1+0xcb0], R8 ;  /* 0x000cb00801007387 */ /* 0x000fe80000100a00 */
[----:B------:R-:W-:Y:S04]  /*77e90*/  STL.64 [R1+0xcb8], R10 ;  /* 0x000cb80a01007387 */ /* 0x000fe80000100a00 */
[----:B------:R3:W-:Y:S01]  /*77ea0*/  STL.64 [R1+0xbd0], R4 ;  /* 0x000bd00401007387 */ /* 0x0007e20000100a00 */
[----:B------:R-:W-:-:S03]  /*77eb0*/  IMAD.MOV.U32 R240, RZ, RZ, R239 ;  /* 0x000000fffff07224 */ /* 0x000fc600078e00ef */
[----:B------:R4:W-:Y:S01]  /*77ec0*/  STL.64 [R1+0xbd8], R6 ;  /* 0x000bd80601007387 */ /* 0x0009e20000100a00 */
[----:B------:R-:W-:-:S03]  /*77ed0*/  IMAD.MOV.U32 R241, RZ, RZ, R235 ;  /* 0x000000fffff17224 */ /* 0x000fc600078e00eb */
[----:B------:R-:W2:Y:S01]  /*77ee0*/  LDL.LU R249, [R1+0x634] ;  /* 0x0006340001f97983 */ /* 0x000ea20000300800 */
[----:B------:R-:W-:-:S03]  /*77ef0*/  IMAD.MOV.U32 R242, RZ, RZ, R236 ;  /* 0x000000fffff27224 */ /* 0x000fc600078e00ec */
[----:B------:R-:W2:Y:S01]  /*77f00*/  LDL.LU R250, [R1+0x638] ;  /* 0x0006380001fa7983 */ /* 0x000ea20000300800 */
[----:B------:R-:W-:-:S03]  /*77f10*/  MOV R243, R233 ;  /* 0x000000e900f37202 */ /* 0x000fc60000000f00 */
[----:B------:R-:W2:Y:S04]  /*77f20*/  LDL.LU R251, [R1+0x63c] ;  /* 0x00063c0001fb7983 */ /* 0x000ea80000300800 */
[----:B------:R-:W2:Y:S04]  /*77f30*/  LDL.LU R239, [R1+0x6c74] ;  /* 0x006c740001ef7983 */ /* 0x000ea80000300800 */
[----:B------:R-:W2:Y:S04]  /*77f40*/  LDL.LU R235, [R1+0x6c70] ;  /* 0x006c700001eb7983 */ /* 0x000ea80000300800 */
[----:B------:R-:W3:Y:S04]  /*77f50*/  LDL.LU R236, [R1+0x6c6c] ;  /* 0x006c6c0001ec7983 */ /* 0x000ee80000300800 */
[----:B------:R-:W4:Y:S04]  /*77f60*/  LDL.LU R233, [R1+0x6c68] ;  /* 0x006c680001e97983 */ /* 0x000f280000300800 */
[----:B------:R-:W4:Y:S04]  /*77f70*/  LDL.LU R234, [R1+0x6c64] ;  /* 0x006c640001ea7983 */ /* 0x000f280000300800 */
[----:B------:R-:W4:Y:S04]  /*77f80*/  LDL.LU R232, [R1+0x6c60] ;  /* 0x006c600001e87983 */ /* 0x000f280000300800 */
[----:B------:R-:W4:Y:S04]  /*77f90*/  LDL.LU R238, [R1+0x6c5c] ;  /* 0x006c5c0001ee7983 */ /* 0x000f280000300800 */
[----:B------:R-:W4:Y:S01]  /*77fa0*/  LDL.LU R237, [R1+0x6c58] ;  /* 0x006c580001ed7983 */ /* 0x000f220000300800 */
[----:B--2---:R-:W-:-:S02]  /*77fb0*/  IMAD.MOV.U32 R222, RZ, RZ, R235 ;  /* 0x000000ffffde7224 */ /* 0x004fc400078e00eb */
[----:B---3--:R-:W-:Y:S02]  /*77fc0*/  IMAD.MOV.U32 R220, RZ, RZ, R236 ;  /* 0x000000ffffdc7224 */ /* 0x008fe400078e00ec */
[----:B------:R-:W2:Y:S01]  /*77fd0*/  LDL.LU R236, [R1+0x6c54] ;  /* 0x006c540001ec7983 */ /* 0x000ea20000300800 */
[----:B----4-:R-:W-:-:S03]  /*77fe0*/  IMAD.MOV.U32 R221, RZ, RZ, R233 ;  /* 0x000000ffffdd7224 */ /* 0x010fc600078e00e9 */
[----:B------:R-:W3:Y:S04]  /*77ff0*/  LDL.LU R233, [R1+0x6c50] ;  /* 0x006c500001e97983 */ /* 0x000ee80000300800 */
[----:B------:R-:W4:Y:S01]  /*78000*/  LDL.LU R235, [R1+0x6c4c] ;  /* 0x006c4c0001eb7983 */ /* 0x000f220000300800 */
[----:B------:R-:W-:Y:S01]  /*78010*/  MOV R223, R239 ;  /* 0x000000ef00df7202 */ /* 0x000fe20000000f00 */
[----:B------:R-:W-:Y:S02]  /*78020*/  IMAD.MOV.U32 R218, RZ, RZ, R232 ;  /* 0x000000ffffda7224 */ /* 0x000fe400078e00e8 */
[----:B------:R-:W2:Y:S01]  /*78030*/  LDL.LU R239, [R1+0x6c48] ;  /* 0x006c480001ef7983 */ /* 0x000ea20000300800 */
[----:B------:R-:W-:-:S03]  /*78040*/  IMAD.MOV.U32 R216, RZ, RZ, R238 ;  /* 0x000000ffffd87224 */ /* 0x000fc600078e00ee */
[----:B------:R-:W2:Y:S01]  /*78050*/  LDL.LU R238, [R1+0x6c44] ;  /* 0x006c440001ee7983 */ /* 0x000ea20000300800 */
[----:B------:R-:W-:Y:S01]  /*78060*/  IMAD.MOV.U32 R217, RZ, RZ, R237 ;  /* 0x000000ffffd97224 */ /* 0x000fe200078e00ed */
[----:B------:R-:W-:Y:S02]  /*78070*/  MOV R219, R234 ;  /* 0x000000ea00db7202 */ /* 0x000fe40000000f00 */
[----:B------:R-:W2:Y:S04]  /*78080*/  LDL.LU R237, [R1+0x6c40] ;  /* 0x006c400001ed7983 */ /* 0x000ea80000300800 */
[----:B------:R-:W2:Y:S04]  /*78090*/  LDL.LU R232, [R1+0x6c3c] ;  /* 0x006c3c0001e87983 */ /* 0x000ea80000300800 */
[----:B------:R-:W2:Y:S01]  /*780a0*/  LDL.LU R234, [R1+0x6c38] ;  /* 0x006c380001ea7983 */ /* 0x000ea20000300800 */
[----:B---3--:R-:W-:-:S02]  /*780b0*/  IMAD.MOV.U32 R213, RZ, RZ, R233 ;  /* 0x000000ffffd57224 */ /* 0x008fc400078e00e9 */
[----:B----4-:R-:W-:Y:S02]  /*780c0*/  IMAD.MOV.U32 R212, RZ, RZ, R235 ;  /* 0x000000ffffd47224 */ /* 0x010fe400078e00eb */
[----:B------:R-:W3:Y:S04]  /*780d0*/  LDL.LU R235, [R1+0x6c34] ;  /* 0x006c340001eb7983 */ /* 0x000ee80000300800 */
[----:B------:R-:W4:Y:S01]  /*780e0*/  LDL.LU R233, [R1+0x6c30] ;  /* 0x006c300001e97983 */ /* 0x000f220000300800 */
[----:B--2---:R-:W-:-:S03]  /*780f0*/  IMAD.MOV.U32 R215, RZ, RZ, R236 ;  /* 0x000000ffffd77224 */ /* 0x004fc600078e00ec */
[----:B------:R-:W2:Y:S04]  /*78100*/  LDL.LU R214, [R1+0x6c8] ;  /* 0x0006c80001d67983 */ /* 0x000ea80000300800 */
[----:B------:R-:W2:Y:S01]  /*78110*/  LDL.LU R236, [R1+0x6c2c] ;  /* 0x006c2c0001ec7983 */ /* 0x000ea20000300800 */
[----:B------:R-:W-:-:S03]  /*78120*/  MOV R200, R232 ;  /* 0x000000e800c87202 */ /* 0x000fc60000000f00 */
[----:B------:R-:W2:Y:S01]  /*78130*/  LDL.LU R232, [R1+0x6c28] ;  /* 0x006c280001e87983 */ /* 0x000ea20000300800 */
[----:B------:R-:W-:-:S03]  /*78140*/  IMAD.MOV.U32 R201, RZ, RZ, R234 ;  /* 0x000000ffffc97224 */ /* 0x000fc600078e00ea */
[----:B------:R-:W2:Y:S01]  /*78150*/  LDL.LU R234, [R1+0x6c24] ;  /* 0x006c240001ea7983 */ /* 0x000ea20000300800 */
[----:B---3--:R-:W-:-:S03]  /*78160*/  IMAD.MOV.U32 R202, RZ, RZ, R235 ;  /* 0x000000ffffca7224 */ /* 0x008fc600078e00eb */
[----:B------:R-:W3:Y:S01]  /*78170*/  LDL.LU R235, [R1+0x6c20] ;  /* 0x006c200001eb7983 */ /* 0x000ee20000300800 */
[----:B----4-:R-:W-:-:S03]  /*78180*/  IMAD.MOV.U32 R203, RZ, RZ, R233 ;  /* 0x000000ffffcb7224 */ /* 0x010fc600078e00e9 */
[----:B------:R-:W4:Y:S04]  /*78190*/  LDL.LU R233, [R1+0x6c1c] ;  /* 0x006c1c0001e97983 */ /* 0x000f280000300800 */
[----:B------:R-:W4:Y:S01]  /*781a0*/  LDL.LU R100, [R1+0x1260] ;  /* 0x0012600001647983 */ /* 0x000f220000300800 */
[----:B--2---:R-:W-:-:S03]  /*781b0*/  MOV R103, R236 ;  /* 0x000000ec00677202 */ /* 0x004fc60000000f00 */
        /* <DEDUP_REMOVED lines=19> */
[----:B------:R-:W-:-:S03]  /*782f0*/  MOV R147, R232 ;  /* 0x000000e800937202 */ /* 0x000fc60000000f00 */
[----:B------:R-:W2:Y:S04]  /*78300*/  LDL.LU R92, [R1+0x12f0] ;  /* 0x0012f000015c7983 */ /* 0x000ea80000300800 */
[----:B------:R-:W2:Y:S01]  /*78310*/  LDL.LU R93, [R1+0x12f4] ;  /* 0x0012f400015d7983 */ /* 0x000ea20000300800 */
[----:B------:R-:W-:-:S03]  /*78320*/  IMAD.MOV.U32 R145, RZ, RZ, R234 ;  /* 0x000000ffff917224 */ /* 0x000fc600078e00ea */
[----:B------:R-:W2:Y:S04]  /*78330*/  LDL.LU R94, [R1+0x12f8] ;  /* 0x0012f800015e7983 */ /* 0x000ea80000300800 */
[----:B------:R-:W2:Y:S04]  /*78340*/  LDL.LU R95, [R1+0x12fc] ;  /* 0x0012fc00015f7983 */ /* 0x000ea80000300800 */
[----:B------:R-:W2:Y:S01]  /*78350*/  LDL.LU R232, [R1+0x12b0] ;  /* 0x0012b00001e87983 */ /* 0x000ea20000300800 */
[----:B------:R-:W-:Y:S01]  /*78360*/  IMAD.MOV.U32 R204, RZ, RZ, R237 ;  /* 0x000000ffffcc7224 */ /* 0x000fe200078e00ed */
[----:B------:R-:W-:Y:S01]  /*78370*/  MOV R206, R239 ;  /* 0x000000ef00ce7202 */ /* 0x000fe20000000f00 */
[----:B------:R-:W-:-:S02]  /*78380*/  IMAD.MOV.U32 R205, RZ, RZ, R238 ;  /* 0x000000ffffcd7224 */ /* 0x000fc400078e00ee */
[----:B---3--:R-:W-:Y:S02]  /*78390*/  IMAD.MOV.U32 R144, RZ, RZ, R235 ;  /* 0x000000ffff907224 */ /* 0x008fe400078e00eb */
[----:B----4-:R-:W-:Y:S02]  /*783a0*/  IMAD.MOV.U32 R146, RZ, RZ, R233 ;  /* 0x000000ffff927224 */ /* 0x010fe400078e00e9 */
[----:B------:R-:W3:Y:S04]  /*783b0*/  LDL.LU R233, [R1+0x12b4] ;  /* 0x0012b40001e97983 */ /* 0x000ee80000300800 */
[----:B------:R-:W3:Y:S04]  /*783c0*/  LDL.LU R234, [R1+0x12b8] ;  /* 0x0012b80001ea7983 */ /* 0x000ee80000300800 */
[----:B------:R-:W3:Y:S04]  /*783d0*/  LDL.LU R235, [R1+0x12bc] ;  /* 0x0012bc0001eb7983 */ /* 0x000ee80000300800 */
[----:B------:R-:W4:Y:S04]  /*783e0*/  LDL.LU R116, [R1+0x1290] ;  /* 0x0012900001747983 */ /* 0x000f280000300800 */
[----:B------:R-:W4:Y:S04]  /*783f0*/  LDL.LU R117, [R1+0x1294] ;  /* 0x0012940001757983 */ /* 0x000f280000300800 */
[----:B------:R-:W4:Y:S04]  /*78400*/  LDL.LU R118, [R1+0x1298] ;  /* 0x0012980001767983 */ /* 0x000f280000300800 */
[----:B------:R-:W4:Y:S04]  /*78410*/  LDL.LU R119, [R1+0x129c] ;  /* 0x00129c0001777983 */ /* 0x000f280000300800 */
[----:B------:R-:W1:Y:S04]  /*78420*/  LDL.LU R120, [R1+0x12a0] ;  /* 0x0012a00001787983 */ /* 0x000e680000300800 */
[----:B------:R-:W1:Y:S04]  /*78430*/  LDL.LU R121, [R1+0x12a4] ;  /* 0x0012a40001797983 */ /* 0x000e680000300800 */
[----:B------:R-:W1:Y:S01]  /*78440*/  LDL.LU R122, [R1+0x12a8] ;  /* 0x0012a800017a7983 */ /* 0x000e620000300800 */
[----:B--2---:R-:W-:-:S03]  /*78450*/  IMAD.MOV.U32 R79, RZ, RZ, R236 ;  /* 0x000000ffff4f7224 */ /* 0x004fc600078e00ec */
[----:B------:R-:W1:Y:S04]  /*78460*/  LDL.LU R123, [R1+0x12ac] ;  /* 0x0012ac00017b7983 */ /* 0x000e680000300800 */
        /* <DEDUP_REMOVED lines=8> */
[----:B------:R-:W4:Y:S04]  /*784f0*/  LDL.LU R207, [R1+0x7ac] ;  /* 0x0007ac0001cf7983 */ /* 0x000f280000300800 */
[----:B------:R-:W4:Y:S01]  /*78500*/  LDL.LU R228, [R1+0x660] ;  /* 0x0006600001e47983 */ /* 0x000f220000300800 */
[C---:B------:R-:W-:Y:S03]  /*78510*/  HMMA.1688.F32.TF32 R80, R224.reuse, R16, R80 ;  /* 0x00000010e050723c */ /* 0x040fe60000081050 */
[----:B------:R-:W4:Y:S04]  /*78520*/  LDL.LU R229, [R1+0x664] ;  /* 0x0006640001e57983 */ /* 0x000f280000300800 */
[----:B------:R-:W4:Y:S01]  /*78530*/  LDL.LU R230, [R1+0x668] ;  /* 0x0006680001e67983 */ /* 0x000f220000300800 */
[C---:B------:R-:W-:Y:S03]  /*78540*/  HMMA.1688.F32.TF32 R8, R224.reuse, R64, R8 ;  /* 0x00000040e008723c */ /* 0x040fe60000081008 */
[----:B------:R-:W4:Y:S05]  /*78550*/  LDL.LU R231, [R1+0x66c] ;  /* 0x00066c0001e77983 */ /* 0x000f2a0000300800 */
[C---:B------:R-:W-:Y:S08]  /*78560*/  HMMA.1688.F32.TF32 R92, R224.reuse, R60, R92 ;  /* 0x0000003ce05c723c */ /* 0x040ff0000008105c */
[C---:B------:R-:W-:Y:S08]  /*78570*/  HMMA.1688.F32.TF32 R4, R224.reuse, R56, R4 ;  /* 0x00000038e004723c */ /* 0x040ff00000081004 */
[C---:B---3--:R-:W-:Y:S08]  /*78580*/  HMMA.1688.F32.TF32 R232, R224.reuse, R68, R232 ;  /* 0x00000044e0e8723c */ /* 0x048ff000000810e8 */
[----:B--2---:R-:W-:-:S15]  /*78590*/  HMMA.1688.F32.TF32 R236, R224, R48, R236 ;  /* 0x00000030e0ec723c */ /* 0x004fde00000810ec */
[----:B------:R-:W-:-:S04]  /*785a0*/  NOP ;  /* 0x0000000000007918 */ /* 0x000fc80000000000 */
[----:B------:R-:W-:Y:S04]  /*785b0*/  STL.64 [R1+0xb50], R236 ;  /* 0x000b50ec01007387 */ /* 0x000fe80000100a00 */
[----:B------:R-:W-:Y:S04]  /*785c0*/  STL.64 [R1+0xb58], R238 ;  /* 0x000b58ee01007387 */ /* 0x000fe80000100a00 */
[----:B------:R-:W-:Y:S04]  /*785d0*/  STL.64 [R1+0xb40], R80 ;  /* 0x000b405001007387 */ /* 0x000fe80000100a00 */
[----:B------:R2:W-:Y:S01]  /*785e0*/  STL.64 [R1+0xb48], R82 ;  /* 0x000b485201007387 */ /* 0x0005e20000100a00 */
[C---:B-1----:R-:W-:Y:S03]  /*785f0*/  HMMA.1688.F32.TF32 R120, R208.reuse, R32, R120 ;  /* 0x00000020d078723c */ /* 0x042fe60000081078 */
[----:B------:R-:W-:Y:S04]  /*78600*/  LDS R236, [R0+UR12+0x8200] ;  /* 0x0082000c00ec7984 */ /* 0x000fe80008000800 */
[----:B------:R-:W-:Y:S04]  /*78610*/  LDS R238, [R0+UR12+0x9200] ;  /* 0x0092000c00ee7984 */ /* 0x000fe80008000800 */
[----:B--2---:R-:W2:Y:S04]  /*78620*/  LDL.LU.64 R82, [R1+0x6c00] ;  /* 0x006c000001527983 */ /* 0x004ea80000300a00 */
[----:B------:R-:W2:Y:S04]  /*78630*/  LDL.LU.64 R80, [R1+0x6bf8] ;  /* 0x006bf80001507983 */ /* 0x000ea80000300a00 */
[----:B------:R-:W-:Y:S04]  /*78640*/  STL.64 [R1+0xb30], R92 ;  /* 0x000b305c01007387 */ /* 0x000fe80000100a00 */
[----:B------:R1:W-:Y:S04]  /*78650*/  STL.64 [R1+0xb38], R94 ;  /* 0x000b385e01007387 */ /* 0x0003e80000100a00 */
[----:B-1----:R-:W3:Y:S04]  /*78660*/  LDL.LU.64 R94, [R1+0x6bf0] ;  /* 0x006bf000015e7983 */ /* 0x002ee80000300a00 */
[----:B------:R-:W3:Y:S04]  /*78670*/  LDL.LU.64 R92, [R1+0x6be8] ;  /* 0x006be800015c7983 */ /* 0x000ee80000300a00 */
        /* <DEDUP_REMOVED lines=15> */
[----:B------:R-:W2:Y:S01]  /*78770*/  LDL.LU.64 R232, [R1+0x6ba8] ;  /* 0x006ba80001e87983 */ /* 0x000ea20000300a00 */
        /* <DEDUP_REMOVED lines=9> */
[----:B------:R-:W-:Y:S08]  /*78810*/  HMMA.1688.F32.TF32 R228, R208, R60, R228 ;  /* 0x0000003cd0e4723c */ /* 0x000ff000000810e4 */
[----:B--2---:R-:W-:Y:S01]  /*78820*/  HMMA.1688.F32.TF32 R224, R224, R72, R232 ;  /* 0x00000048e0e0723c */ /* 0x004fe200000810e8 */
[----:B------:R-:W2:-:S15]  /*78830*/  LDL.LU R232, [R1+0x650] ;  /* 0x0006500001e87983 */ /* 0x000e9e0000300800 */
[----:B------:R-:W-:-:S03]  /*78840*/  NOP ;  /* 0x0000000000007918 */ /* 0x000fc60000000000 */
[----:B------:R-:W-:Y:S04]  /*78850*/  STL.64 [R1+0x9a0], R224 ;  /* 0x0009a0e001007387 */ /* 0x000fe80000100a00 */
[----:B------:R-:W-:Y:S04]  /*78860*/  STL.64 [R1+0x9a8], R226 ;  /* 0x0009a8e201007387 */ /* 0x000fe80000100a00 */
[----:B------:R-:W2:Y:S04]  /*78870*/  LDL.LU R233, [R1+0x654] ;  /* 0x0006540001e97983 */ /* 0x000ea80000300800 */
[----:B------:R-:W2:Y:S04]  /*78880*/  LDL.LU R234, [R1+0x658] ;  /* 0x0006580001ea7983 */ /* 0x000ea80000300800 */
[----:B------:R-:W2:Y:S04]  /*78890*/  LDL.LU R235, [R1+0x65c] ;  /* 0x00065c0001eb7983 */ /* 0x000ea80000300800 */
[----:B------:R-:W-:Y:S04]  /*788a0*/  STL.64 [R1+0xa50], R120 ;  /* 0x000a507801007387 */ /* 0x000fe80000100a00 */
[----:B------:R1:W-:Y:S01]  /*788b0*/  STL.64 [R1+0xa58], R122 ;  /* 0x000a587a01007387 */ /* 0x0003e20000100a00 */
[----:B------:R-:W-:-:S03]  /*788c0*/  LOP3.LUT R239, R0, 0x20, RZ, 0x3c, !PT ;  /* 0x0000002000ef7812 */ /* 0x000fc600078e3cff */
[----:B------:R-:W-:Y:S04]  /*788d0*/  LDS R224, [R2+UR12+0x8200] ;  /* 0x0082000c02e07984 */ /* 0x000fe80008000800 */
[----:B------:R-:W-:Y:S04]  /*788e0*/  LDS R237, [R239+UR12+0x8200] ;  /* 0x0082000cefed7984 */ /* 0x000fe80008000800 */
[----:B-1----:R-:W4:Y:S04]  /*788f0*/  LDL.LU.64 R122, [R1+0x6ba0] ;  /* 0x006ba000017a7983 */ /* 0x002f280000300a00 */
[----:B------:R-:W4:Y:S04]  /*78900*/  LDL.LU.64 R120, [R1+0x6b98] ;  /* 0x006b980001787983 */ /* 0x000f280000300a00 */
[----:B------:R-:W-:Y:S04]  /*78910*/  STL.64 [R1+0xae0], R116 ;  /* 0x000ae07401007387 */ /* 0x000fe80000100a00 */
[----:B------:R1:W-:Y:S04]  /*78920*/  STL.64 [R1+0xae8], R118 ;  /* 0x000ae87601007387 */ /* 0x0003e80000100a00 */
[----:B------:R-:W2:Y:S04]  /*78930*/  LDS R239, [R239+UR12+0x9200] ;  /* 0x0092000cefef7984 */ /* 0x000ea80008000800 */
[----:B------:R-:W-:Y:S04]  /*78940*/  LDS R226, [R2+UR12+0x9200] ;  /* 0x0092000c02e27984 */ /* 0x000fe80008000800 */
[----:B-1----:R-:W3:Y:S04]  /*78950*/  LDL.LU.64 R118, [R1+0x6b90] ;  /* 0x006b900001767983 */ /* 0x002ee80000300a00 */
[----:B------:R-:W3:Y:S04]  /*78960*/  LDL.LU.64 R116, [R1+0x6b88] ;  /* 0x006b880001747983 */ /* 0x000ee80000300a00 */
[----:B------:R-:W-:Y:S04]  /*78970*/  STL.64 [R1+0xbc0], R76 ;  /* 0x000bc04c01007387 */ /* 0x000fe80000100a00 */
[----:B------:R1:W-:Y:S04]  /*78980*/  STL.64 [R1+0xbc8], R78 ;  /* 0x000bc84e01007387 */ /* 0x0003e80000100a00 */
[----:B------:R-:W-:Y:S04]  /*78990*/  LDS R225, [R252+UR12+0x8200] ;  /* 0x0082000cfce17984 */ /* 0x000fe80008000800 */
[----:B------:R-:W2:Y:S04]  /*789a0*/  LDS R227, [R252+UR12+0x9200] ;  /* 0x0092000cfce37984 */ /* 0x000ea80008000800 */
[----:B-1----:R-:W4:Y:S04]  /*789b0*/  LDL.LU.64 R78, [R1+0x6b80] ;  /* 0x006b8000014e7983 */ /* 0x002f280000300a00 */
[----:B------:R-:W4:Y:S04]  /*789c0*/  LDL.LU.64 R76, [R1+0x6b78] ;  /* 0x006b7800014c7983 */ /* 0x000f280000300a00 */
[----:B------:R-:W-:Y:S04]  /*789d0*/  STL.64 [R1+0xca0], R144 ;  /* 0x000ca09001007387 */ /* 0x000fe80000100a00 */
[----:B------:R1:W-:Y:S04]  /*789e0*/  STL.64 [R1+0xca8], R146 ;  /* 0x000ca89201007387 */ /* 0x0003e80000100a00 */
        /* <DEDUP_REMOVED lines=30> */
[----:B--2---:R-:W-:-:S15]  /*78bd0*/  HMMA.1688.F32.TF32 R232, R208, R52, R232 ;  /* 0x00000034d0e8723c */ /* 0x004fde00000810e8 */
[----:B------:R-:W-:-:S04]  /*78be0*/  NOP ;  /* 0x0000000000007918 */ /* 0x000fc80000000000 */
[----:B------:R-:W-:Y:S04]  /*78bf0*/  STL.64 [R1+0xc20], R232 ;  /* 0x000c20e801007387 */ /* 0x000fe80000100a00 */
[----:B------:R1:W-:Y:S02]  /*78c00*/  STL.64 [R1+0xc28], R234 ;  /* 0x000c28ea01007387 */ /* 0x0003e40000100a00 */
[C---:B-1----:R-:W-:Y:S08]  /*78c10*/  HMMA.1688.F32.TF32 R232, R208.reuse, R64, R240 ;  /* 0x00000040d0e8723c */ /* 0x042ff000000810f0 */
[----:B------:R-:W-:Y:S01]  /*78c20*/  HMMA.1688.F32.TF32 R240, R208, R56, R248 ;  /* 0x00000038d0f0723c */ /* 0x000fe200000810f8 */
[----:B------:R-:W-:Y:S04]  /*78c30*/  LDS R248, [R2+UR12+0x8280] ;  /* 0x0082800c02f87984 */ /* 0x000fe80008000800 */
[----:B------:R-:W-:Y:S03]  /*78c40*/  LDS R250, [R2+UR12+0x9280] ;  /* 0x0092800c02fa7984 */ /* 0x000fe60008000800 */
[----:B---3--:R-:W-:Y:S01]  /*78c50*/  HMMA.1688.F32.TF32 R116, R236, R48, R116 ;  /* 0x00000030ec74723c */ /* 0x008fe20000081074 */
[----:B------:R-:W-:Y:S04]  /*78c60*/  LDS R249, [R252+UR12+0x8280] ;  /* 0x0082800cfcf97984 */ /* 0x000fe80008000800 */
[----:B------:R-:W-:Y:S04]  /*78c70*/  STL.64 [R1+0xc10], R232 ;  /* 0x000c10e801007387 */ /* 0x000fe80000100a00 */
[----:B------:R1:W-:Y:S04]  /*78c80*/  STL.64 [R1+0xc18], R234 ;  /* 0x000c18ea01007387 */ /* 0x0003e80000100a00 */
[----:B------:R-:W-:Y:S01]  /*78c90*/  LDS R251, [R252+UR12+0x9280] ;  /* 0x0092800cfcfb7984 */ /* 0x000fe20008000800 */
[----:B-1----:R-:W-:Y:S03]  /*78ca0*/  HMMA.1688.F32.TF32 R232, R208, R68, R244 ;  /* 0x00000044d0e8723c */ /* 0x002fe600000810f4 */
[----:B------:R-:W-:Y:S04]  /*78cb0*/  STL.64 [R1+0xc00], R240 ;  /* 0x000c00f001007387 */ /* 0x000fe80000100a00 */
[----:B------:R-:W-:-:S12]  /*78cc0*/  STL.64 [R1+0xc08], R242 ;  /* 0x000c08f201007387 */ /* 0x000fd80000100a00 */
[----:B------:R-:W-:Y:S04]  /*78cd0*/  STL.64 [R1+0xbf0], R232 ;  /* 0x000bf0e801007387 */ /* 0x000fe80000100a00 */
[----:B------:R-:W-:Y:S01]  /*78ce0*/  STL.64 [R1+0xbf8], R234 ;  /* 0x000bf8ea01007387 */ /* 0x000fe20000100a00 */
[C---:B----4-:R-:W-:Y:S08]  /*78cf0*/  HMMA.1688.F32.TF32 R144, R236.reuse, R44, R144 ;  /* 0x0000002cec90723c */ /* 0x050ff00000081090 */
[C---:B------:R-:W-:Y:S08]  /*78d00*/  HMMA.1688.F32.TF32 R212, R236.reuse, R12, R212 ;  /* 0x0000000cecd4723c */ /* 0x040ff000000810d4 */
[----:B------:R-:W-:Y:S08]  /*78d10*/  HMMA.1688.F32.TF32 R216, R236, R28, R216 ;  /* 0x0000001cecd8723c */ /* 0x000ff000000810d8 */
[----:B------:R-:W-:Y:S08]  /*78d20*/  HMMA.1688.F32.TF32 R228, R208, R72, R228 ;  /* 0x00000048d0e4723c */ /* 0x000ff000000810e4 */
[C---:B------:R-:W-:Y:S11]  /*78d30*/  HMMA.1688.F32.TF32 R208, R236.reuse, R32, R220 ;  /* 0x00000020ecd0723c */ /* 0x040ff600000810dc */
[----:B------:R-:W-:Y:S04]  /*78d40*/  STL.64 [R1+0xad0], R228 ;  /* 0x000ad0e401007387 */ /* 0x000fe80000100a00 */
[----:B------:R-:W-:Y:S04]  /*78d50*/  STL.64 [R1+0xad8], R230 ;  /* 0x000ad8e601007387 */ /* 0x000fe80000100a00 */
[----:B------:R-:W-:Y:S04]  /*78d60*/  STL.64 [R1+0xa40], R208 ;  /* 0x000a40d001007387 */ /* 0x000fe80000100a00 */
[----:B------:R1:W-:Y:S02]  /*78d70*/  STL.64 [R1+0xa48], R210 ;  /* 0x000a48d201007387 */ /* 0x0003e40000100a00 */
[C---:B-1----:R-:W-:Y:S08]  /*78d80*/  HMMA.1688.F32.TF32 R208, R236.reuse, R20, R204 ;  /* 0x00000014ecd0723c */ /* 0x042ff000000810cc */
        /* <DEDUP_REMOVED lines=35> */
[----:B--2---:R-:W-:Y:S08]  /*78fc0*/  HMMA.1688.F32.TF32 R76, R236, R72, R84 ;  /* 0x00000048ec4c723c */ /* 0x004ff00000081054 */
        /* <DEDUP_REMOVED lines=10> */
[----:B------:R-:W-:Y:S01]  /*79070*/  STL.64 [R1+0x698], R6 ;  /* 0x0006980601007387 */ /* 0x000fe20000100a00 */
[----:B------:R-:W-:Y:S01]  /*79080*/  HMMA.1688.F32.TF32 R76, R224, R20, R108 ;  /* 0x00000014e04c723c */ /* 0x000fe2000008106c */
[----:B------:R-:W-:-:S02]  /*79090*/  IMAD.MOV.U32 R243, RZ, RZ, R124 ;  /* 0x000000fffff37224 */ /* 0x000fc400078e007c */
[----:B------:R-:W-:Y:S01]  /*790a0*/  IMAD.MOV.U32 R233, RZ, RZ, R127 ;  /* 0x000000ffffe97224 */ /* 0x000fe200078e007f */
[----:B------:R-:W-:Y:S01]  /*790b0*/  MOV R235, R125 ;  /* 0x0000007d00eb7202 */ /* 0x000fe20000000f00 */
[----:B------:R-:W-:Y:S01]  /*790c0*/  IMAD.MOV.U32 R234, RZ, RZ, R126 ;  /* 0x000000ffffea7224 */ /* 0x000fe200078e007e */
[----:B------:R-:W-:Y:S01]  /*790d0*/  MOV R245, R129 ;  /* 0x0000008100f57202 */ /* 0x000fe20000000f00 */
[----:B------:R-:W-:Y:S01]  /*790e0*/  IMAD.MOV.U32 R244, RZ, RZ, R128 ;  /* 0x000000fffff47224 */ /* 0x000fe200078e0080 */
[----:B------:R-:W-:Y:S01]  /*790f0*/  HMMA.1688.F32.TF32 R80, R224, R24, R172 ;  /* 0x00000018e050723c */ /* 0x000fe200000810ac */
[----:B------:R-:W-:Y:S02]  /*79100*/  IMAD.MOV.U32 R246, RZ, RZ, R130 ;  /* 0x000000fffff67224 */ /* 0x000fe400078e0082 */
[----:B------:R-:W-:Y:S01]  /*79110*/  IMAD.MOV.U32 R247, RZ, RZ, R131 ;  /* 0x000000fffff77224 */ /* 0x000fe200078e0083 */
[----:B------:R-:W-:Y:S04]  /*79120*/  STL.64 [R1+0x670], R8 ;  /* 0x0006700801007387 */ /* 0x000fe80000100a00 */
[----:B------:R1:W-:Y:S01]  /*79130*/  STL.64 [R1+0x678], R10 ;  /* 0x0006780a01007387 */ /* 0x0003e20000100a00 */
[----:B------:R-:W-:-:S03]  /*79140*/  LOP3.LUT R215, R0, 0x20, RZ, 0x3c, !PT ;  /* 0x0000002000d77812 */ /* 0x000fc600078e3cff */
        /* <DEDUP_REMOVED lines=10> */
[----:B-1----:R-:W-:Y:S02]  /*791f0*/  HMMA.1688.F32.TF32 R8, R224, R36, R136 ;  /* 0x00000024e008723c */ /* 0x002fe40000081088 */
        /* <DEDUP_REMOVED lines=9> */
[----:B------:R-:W2:Y:S04]  /*79290*/  LDL.LU R124, [R1+0x6af0] ;  /* 0x006af000017c7983 */ /* 0x000ea80000300800 */
[----:B------:R-:W3:Y:S04]  /*792a0*/  LDL.LU R232, [R1+0x1170] ;  /* 0x0011700001e87983 */ /* 0x000ee80000300800 */
[----:B------:R-:W3:Y:S04]  /*792b0*/  LDL.LU R127, [R1+0x6aec] ;  /* 0x006aec00017f7983 */ /* 0x000ee80000300800 */
[----:B------:R-:W3:Y:S04]  /*792c0*/  LDL.LU R126, [R1+0x6ae8] ;  /* 0x006ae800017e7983 */ /* 0x000ee80000300800 */
[----:B------:R-:W3:Y:S04]  /*792d0*/  LDL.LU R125, [R1+0x6ae4] ;  /* 0x006ae400017d7983 */ /* 0x000ee80000300800 */
[----:B------:R-:W3:Y:S04]  /*792e0*/  LDL.LU R228, [R1+0x1180] ;  /* 0x0011800001e47983 */ /* 0x000ee80000300800 */
[----:B------:R-:W3:Y:S04]  /*792f0*/  LDL.LU R229, [R1+0x1184] ;  /* 0x0011840001e57983 */ /* 0x000ee80000300800 */
[----:B------:R-:W3:Y:S01]  /*79300*/  LDL.LU R230, [R1+0x1188] ;  /* 0x0011880001e67983 */ /* 0x000ee20000300800 */
[----:B--2---:R-:W-:-:S03]  /*79310*/  IMAD.MOV.U32 R231, RZ, RZ, R124 ;  /* 0x000000ffffe77224 */ /* 0x004fc600078e007c */
        /* <DEDUP_REMOVED lines=62> */
[----:B---3--:R-:W-:-:S03]  /*79700*/  MOV R208, R125 ;  /* 0x0000007d00d07202 */ /* 0x008fc60000000f00 */
[----:B------:R-:W3:Y:S01]  /*79710*/  LDL.LU R200, [R1+0x11c0] ;  /* 0x0011c00001c87983 */ /* 0x000ee20000300800 */
[----:B------:R-:W-:-:S03]  /*79720*/  IMAD.MOV.U32 R209, RZ, RZ, R126 ;  /* 0x000000ffffd17224 */ /* 0x000fc600078e007e */
[----:B------:R-:W3:Y:S01]  /*79730*/  LDL.LU R201, [R1+0x11c4] ;  /* 0x0011c40001c97983 */ /* 0x000ee20000300800 */
[----:B------:R-:W-:-:S03]  /*79740*/  IMAD.MOV.U32 R210, RZ, RZ, R127 ;  /* 0x000000ffffd27224 */ /* 0x000fc600078e007f */
[----:B------:R-:W3:Y:S01]  /*79750*/  LDL.LU R202, [R1+0x11c8] ;  /* 0x0011c80001ca7983 */ /* 0x000ee20000300800 */
[----:B--2---:R-:W-:-:S03]  /*79760*/  IMAD.MOV.U32 R203, RZ, RZ, R124 ;  /* 0x000000ffffcb7224 */ /* 0x004fc600078e007c */
        /* <DEDUP_REMOVED lines=8> */
[----:B------:R-:W3:Y:S01]  /*797f0*/  LDL.LU R131, [R1+0x6abc] ;  /* 0x006abc0001837983 */ /* 0x000ee20000300800 */
[C---:B----4-:R-:W-:Y:S08]  /*79800*/  HMMA.1688.F32.TF32 R80, R224.reuse, R64, R80 ;  /* 0x00000040e050723c */ /* 0x050ff00000081050 */
[C---:B------:R-:W-:Y:S08]  /*79810*/  HMMA.1688.F32.TF32 R84, R224.reuse, R52, R84 ;  /* 0x00000034e054723c */ /* 0x040ff00000081054 */
[----:B------:R-:W-:Y:S08]  /*79820*/  HMMA.1688.F32.TF32 R92, R224, R56, R92 ;  /* 0x00000038e05c723c */ /* 0x000ff0000008105c */
[----:B------:R-:W-:Y:S08]  /*79830*/  HMMA.1688.F32.TF32 R8, R4, R32, R8 ;  /* 0x000000200408723c */ /* 0x000ff00000081008 */
[----:B--2---:R-:W-:-:S15]  /*79840*/  HMMA.1688.F32.TF32 R104, R224, R48, R124 ;  /* 0x00000030e068723c */ /* 0x004fde000008107c */
[----:B------:R-:W-:-:S04]  /*79850*/  NOP ;  /* 0x0000000000007918 */ /* 0x000fc80000000000 */
[----:B------:R-:W-:Y:S04]  /*79860*/  STL.64 [R1+0x610], R104 ;  /* 0x0006106801007387 */ /* 0x000fe80000100a00 */
[----:B------:R1:W-:Y:S02]  /*79870*/  STL.64 [R1+0x618], R106 ;  /* 0x0006186a01007387 */ /* 0x0003e40000100a00 */
[C---:B-1----:R-:W-:Y:S08]  /*79880*/  HMMA.1688.F32.TF32 R104, R224.reuse, R16, R96 ;  /* 0x00000010e068723c */ /* 0x042ff00000081060 */
[C---:B------:R-:W-:Y:S01]  /*79890*/  HMMA.1688.F32.TF32 R96, R224.reuse, R60, R236 ;  /* 0x0000003ce060723c */ /* 0x040fe200000810ec */
[----:B------:R-:W-:Y:S04]  /*798a0*/  LDS R236, [R2+UR12+0x8380] ;  /* 0x0083800c02ec7984 */ /* 0x000fe80008000800 */
[----:B------:R-:W-:Y:S04]  /*798b0*/  LDS R238, [R2+UR12+0x9380] ;  /* 0x0093800c02ee7984 */ /* 0x000fe80008000800 */
[----:B------:R-:W-:Y:S04]  /*798c0*/  LDS R237, [R252+UR12+0x8380] ;  /* 0x0083800cfced7984 */ /* 0x000fe80008000800 */
        /* <DEDUP_REMOVED lines=11> */
[----:B---3--:R-:W-:Y:S03]  /*79980*/  HMMA.1688.F32.TF32 R80, R224, R72, R128 ;  /* 0x00000048e050723c */ /* 0x008fe60000081080 */
        /* <DEDUP_REMOVED lines=11> */
[----:B------:R-:W2:Y:S04]  /*79a40*/  LDS R99, [R215+UR12+0x9300] ;  /* 0x0093000cd7637984 */ /* 0x000ea80008000800 */
[----:B------:R-:W-:Y:S01]  /*79a50*/  LDS R239, [R252+UR12+0x9380] ;  /* 0x0093800cfcef7984 */ /* 0x000fe20008000800 */
[C---:B-1----:R-:W-:Y:S11]  /*79a60*/  HMMA.1688.F32.TF32 R8, R4.reuse, R20, R76 ;  /* 0x000000140408723c */ /* 0x042ff6000008104c */
[----:B------:R-:W-:Y:S01]  /*79a70*/  STL.64 [R1+0x580], R80 ;  /* 0x0005805001007387 */ /* 0x000fe20000100a00 */
[C---:B------:R-:W-:Y:S03]  /*79a80*/  HMMA.1688.F32.TF32 R76, R4.reuse, R24, R100 ;  /* 0x00000018044c723c */ /* 0x040fe60000081064 */
        /* <DEDUP_REMOVED lines=33> */
[----:B-1----:R-:W-:Y:S08]  /*79ca0*/  HMMA.1688.F32.TF32 R8, R4, R72, R140 ;  /* 0x000000480408723c */ /* 0x002ff0000008108c */
        /* <DEDUP_REMOVED lines=12> */
[----:B------:R1:W-:Y:S01]  /*79d70*/  STL.64 [R1+0x480], R76 ;  /* 0x0004804c01007387 */ /* 0x0003e20000100a00 */
[----:B------:R-:W-:-:S03]  /*79d80*/  IMAD.MOV.U32 R208, RZ, RZ, R161 ;  /* 0x000000ffffd07224 */ /* 0x000fc600078e00a1 */
[----:B------:R3:W-:Y:S04]  /*79d90*/  STL.64 [R1+0x488], R78 ;  /* 0x0004884e01007387 */ /* 0x0007e80000100a00 */
[----:B------:R-:W-:Y:S01]  /*79da0*/  STL.64 [R1+0x470], R8 ;  /* 0x0004700801007387 */ /* 0x000fe20000100a00 */
[----:B------:R-:W-:-:S03]  /*79db0*/  MOV R209, R160 ;  /* 0x000000a000d17202 */ /* 0x000fc60000000f00 */
[----:B------:R-:W-:Y:S01]  /*79dc0*/  STL.64 [R1+0x478], R10 ;  /* 0x0004780a01007387 */ /* 0x000fe20000100a00 */
[----:B------:R-:W-:-:S03]  /*79dd0*/  IMAD.MOV.U32 R210, RZ, RZ, R163 ;  /* 0x000000ffffd27224 */ /* 0x000fc600078e00a3 */
[----:B------:R-:W4:Y:S01]  /*79de0*/  LDL.LU R161, [R1+0x6ab8] ;  /* 0x006ab80001a17983 */ /* 0x000f220000300800 */
[----:B------:R-:W-:-:S03]  /*79df0*/  IMAD.MOV.U32 R211, RZ, RZ, R162 ;  /* 0x000000ffffd37224 */ /* 0x000fc600078e00a2 */
[----:B------:R-:W-:Y:S04]  /*79e00*/  STL.64 [R1+0x460], R4 ;  /* 0x0004600401007387 */ /* 0x000fe80000100a00 */
[----:B------:R1:W-:Y:S04]  /*79e10*/  STL.64 [R1+0x468], R6 ;  /* 0x0004680601007387 */ /* 0x0003e80000100a00 */
[----:B------:R-:W2:Y:S04]  /*79e20*/  LDL.LU R160, [R1+0x6ab4] ;  /* 0x006ab40001a07983 */ /* 0x000ea80000300800 */
[----:B------:R-:W3:Y:S04]  /*79e30*/  LDL.LU R163, [R1+0x6ab0] ;  /* 0x006ab00001a37983 */ /* 0x000ee80000300800 */
[----:B------:R-:W3:Y:S01]  /*79e40*/  LDL.LU R162, [R1+0x6aac] ;  /* 0x006aac0001a27983 */ /* 0x000ee20000300800 */
[----:B------:R-:W-:Y:S01]  /*79e50*/  IMAD.MOV.U32 R220, RZ, RZ, R184 ;  /* 0x000000ffffdc7224 */ /* 0x000fe200078e00b8 */
[----:B------:R-:W-:Y:S01]  /*79e60*/  MOV R221, R190 ;  /* 0x000000be00dd7202 */ /* 0x000fe20000000f00 */
[----:B------:R-:W-:Y:S01]  /*79e70*/  IMAD.MOV.U32 R222, RZ, RZ, R189 ;  /* 0x000000ffffde7224 */ /* 0x000fe200078e00bd */
[----:B------:R-:W3:Y:S01]  /*79e80*/  LDL.LU R184, [R1+0x6aa8] ;  /* 0x006aa80001b87983 */ /* 0x000ee20000300800 */
[----:B------:R-:W-:-:S03]  /*79e90*/  IMAD.MOV.U32 R223, RZ, RZ, R188 ;  /* 0x000000ffffdf7224 */ /* 0x000fc600078e00bc */
[----:B------:R-:W3:Y:S04]  /*79ea0*/  LDL.LU R190, [R1+0x6aa4] ;  /* 0x006aa40001be7983 */ /* 0x000ee80000300800 */
[----:B------:R-:W3:Y:S04]  /*79eb0*/  LDL.LU R189, [R1+0x6aa0] ;  /* 0x006aa00001bd7983 */ /* 0x000ee80000300800 */
[----:B------:R-:W3:Y:S01]  /*79ec0*/  LDL.LU R188, [R1+0x6a9c] ;  /* 0x006a9c0001bc7983 */ /* 0x000ee20000300800 */
[----:B----4-:R-:W-:Y:S02]  /*79ed0*/  IMAD.MOV.U32 R207, RZ, RZ, R161 ;  /* 0x000000ffffcf7224 */ /* 0x010fe400078e00a1 */
[----:B--2---:R-:W-:-:S02]  /*79ee0*/  IMAD.MOV.U32 R206, RZ, RZ, R160 ;  /* 0x000000ffffce7224 */ /* 0x004fc400078e00a0 */
[----:B---3--:R-:W-:Y:S02]  /*79ef0*/  IMAD.MOV.U32 R204, RZ, RZ, R163 ;  /* 0x000000ffffcc7224 */ /* 0x008fe400078e00a3 */
[----:B------:R-:W2:Y:S01]  /*79f00*/  LDL.LU R163, [R1+0x6a98] ;  /* 0x006a980001a37983 */ /* 0x000ea20000300800 */
[----:B------:R-:W-:-:S03]  /*79f10*/  MOV R205, R162 ;  /* 0x000000a200cd7202 */ /* 0x000fc60000000f00 */
[----:B------:R-:W3:Y:S04]  /*79f20*/  LDL.LU R162, [R1+0x6a94] ;  /* 0x006a940001a27983 */ /* 0x000ee80000300800 */
        /* <DEDUP_REMOVED lines=10> */
[----:B------:R-:W-:Y:S01]  /*79fd0*/  MOV R217, R164 ;  /* 0x000000a400d97202 */ /* 0x000fe20000000f00 */
[----:B------:R-:W-:Y:S02]  /*79fe0*/  IMAD.MOV.U32 R216, RZ, RZ, R185 ;  /* 0x000000ffffd87224 */ /* 0x000fe400078e00b9 */
[----:B------:R-:W-:Y:S02]  /*79ff0*/  IMAD.MOV.U32 R218, RZ, RZ, R165 ;  /* 0x000000ffffda7224 */ /* 0x000fe400078e00a5 */
[----:B------:R-:W-:Y:S01]  /*7a000*/  IMAD.MOV.U32 R219, RZ, RZ, R166 ;  /* 0x000000ffffdb7224 */ /* 0x000fe200078e00a6 */
[----:B------:R-:W-:Y:S01]  /*7a010*/  MOV R229, R197 ;  /* 0x000000c500e57202 */ /* 0x000fe20000000f00 */
[----:B------:R-:W-:Y:S02]  /*7a020*/  IMAD.MOV.U32 R228, RZ, RZ, R196 ;  /* 0x000000ffffe47224 */ /* 0x000fe400078e00c4 */
        /* <DEDUP_REMOVED lines=13> */
[----:B------:R-:W-:Y:S02]  /*7a100*/  IMAD.MOV.U32 R247, RZ, RZ, R191 ;  /* 0x000000fffff77224 */ /* 0x000fe400078e00bf */
[----:B--2---:R-:W-:Y:S02]  /*7a110*/  IMAD.MOV.U32 R147, RZ, RZ, R163 ;  /* 0x000000ffff937224 */ /* 0x004fe400078e00a3 */
[----:B---3--:R-:W-:-:S02]  /*7a120*/  IMAD.MOV.U32 R146, RZ, RZ, R162 ;  /* 0x000000ffff927224 */ /* 0x008fc400078e00a2 */
[----:B----4-:R-:W-:Y:S02]  /*7a130*/  IMAD.MOV.U32 R144, RZ, RZ, R160 ;  /* 0x000000ffff907224 */ /* 0x010fe400078e00a0 */
[----:B------:R-:W2:Y:S01]  /*7a140*/  LDL.LU R160, [R1+0x6a88] ;  /* 0x006a880001a07983 */ /* 0x000ea20000300800 */
[----:B------:R-:W-:-:S03]  /*7a150*/  MOV R145, R161 ;  /* 0x000000a100917202 */ /* 0x000fc60000000f00 */
[----:B------:R-:W2:Y:S04]  /*7a160*/  LDL.LU R161, [R1+0x6a84] ;  /* 0x006a840001a17983 */ /* 0x000ea80000300800 */
[----:B------:R-:W2:Y:S04]  /*7a170*/  LDL.LU R162, [R1+0x6a80] ;  /* 0x006a800001a27983 */ /* 0x000ea80000300800 */
[----:B------:R-:W2:Y:S04]  /*7a180*/  LDL.LU R163, [R1+0x6a7c] ;  /* 0x006a7c0001a37983 */ /* 0x000ea80000300800 */
[----:B-1----:R-:W3:Y:S04]  /*7a190*/  LDL.LU R76, [R1+0xb0] ;  /* 0x0000b000014c7983 */ /* 0x002ee80000300800 */
[----:B------:R-:W3:Y:S04]  /*7a1a0*/  LDL.LU R77, [R1+0xb4] ;  /* 0x0000b400014d7983 */ /* 0x000ee80000300800 */
[----:B------:R-:W3:Y:S04]  /*7a1b0*/  LDL.LU R78, [R1+0xb8] ;  /* 0x0000b800014e7983 */ /* 0x000ee80000300800 */
[----:B------:R-:W3:Y:S04]  /*7a1c0*/  LDL.LU R79, [R1+0xbc] ;  /* 0x0000bc00014f7983 */ /* 0x000ee80000300800 */
        /* <DEDUP_REMOVED lines=23> */
[----:B------:R-:W4:Y:S01]  /*7a340*/  LDL.LU R191, [R1+0x6a1c] ;  /* 0x006a1c0001bf7983 */ /* 0x000f220000300800 */
[----:B------:R-:W-:Y:S08]  /*7a350*/  HMMA.1688.F32.TF32 R112, R96, R44, R244 ;  /* 0x0000002c6070723c */ /* 0x000ff000000810f4 */
[C---:B--2---:R-:W-:Y:S08]  /*7a360*/  HMMA.1688.F32.TF32 R4, R248.reuse, R24, R180 ;  /* 0x00000018f804723c */ /* 0x044ff000000810b4 */
[C---:B---3--:R-:W-:Y:S08]  /*7a370*/  HMMA.1688.F32.TF32 R8, R248.reuse, R40, R176 ;  /* 0x00000028f808723c */ /* 0x048ff000000810b0 */
[C---:B----4-:R-:W-:Y:S11]  /*7a380*/  HMMA.1688.F32.TF32 R80, R248.reuse, R44, R196 ;  /* 0x0000002cf850723c */ /* 0x050ff600000810c4 */
        /* <DEDUP_REMOVED lines=23> */
[C---:B--2---:R-:W-:Y:S08]  /*7a500*/  HMMA.1688.F32.TF32 R4, R248.reuse, R68, R200 ;  /* 0x00000044f804723c */ /* 0x044ff000000810c8 */
[----:B------:R-:W-:Y:S01]  /*7a510*/  HMMA.1688.F32.TF32 R248, R248, R72, R204 ;  /* 0x00000048f8f8723c */ /* 0x000fe200000810cc */
[----:B------:R-:W-:Y:S04]  /*7a520*/  STL.64 [R1+0x20], R76 ;  /* 0x0000204c01007387 */ /* 0x000fe80000100a00 */
[----:B------:R1:W-:Y:S04]  /*7a530*/  STL.64 [R1+0x28], R78 ;  /* 0x0000284e01007387 */ /* 0x0003e80000100a00 */
[----:B------:R-:W-:Y:S04]  /*7a540*/  STL.64 [R1+0x10], R8 ;  /* 0x0000100801007387 */ /* 0x000fe80000100a00 */
[----:B------:R2:W-:Y:S01]  /*7a550*/  STL.64 [R1+0x18], R10 ;  /* 0x0000180a01007387 */ /* 0x0005e20000100a00 */
[C---:B-1----:R-:W-:Y:S03]  /*7a560*/  HMMA.1688.F32.TF32 R76, R96.reuse, R32, R216 ;  /* 0x00000020604c723c */ /* 0x042fe600000810d8 */
[----:B------:R-:W-:Y:S04]  /*7a570*/  LDS R216, [R2+UR12+0x8300] ;  /* 0x0083000c02d87984 */ /* 0x000fe80008000800 */
[----:B------:R-:W-:Y:S01]  /*7a580*/  STL.64 [R1+0x6748], R250 ;  /* 0x006748fa01007387 */ /* 0x000fe20000100a00 */
[C---:B--2---:R-:W-:Y:S03]  /*7a590*/  HMMA.1688.F32.TF32 R8, R96.reuse, R28, R220 ;  /* 0x0000001c6008723c */ /* 0x044fe600000810dc */
[----:B------:R-:W-:Y:S04]  /*7a5a0*/  STL.64 [R1], R4 ;  /* 0x0000000401007387 */ /* 0x000fe80000100a00 */
[----:B------:R1:W-:Y:S04]  /*7a5b0*/  STL.64 [R1+0x8], R6 ;  /* 0x0000080601007387 */ /* 0x0003e80000100a00 */
[----:B------:R-:W-:Y:S04]  /*7a5c0*/  LDS R218, [R2+UR12+0x9300] ;  /* 0x0093000c02da7984 */ /* 0x000fe80008000800 */
[----:B------:R-:W-:Y:S01]  /*7a5d0*/  LDS R217, [R252+UR12+0x8300] ;  /* 0x0083000cfcd97984 */ /* 0x000fe20008000800 */
[C---:B-1----:R-:W-:Y:S03]  /*7a5e0*/  HMMA.1688.F32.TF32 R4, R96.reuse, R12, R208 ;  /* 0x0000000c6004723c */ /* 0x042fe600000810d0 */
[----:B------:R-:W-:Y:S04]  /*7a5f0*/  STL.64 [R1+0x6740], R248 ;  /* 0x006740f801007387 */ /* 0x000fe80000100a00 */
[----:B------:R-:W-:Y:S04]  /*7a600*/  STL.64 [R1+0xa0], R76 ;  /* 0x0000a04c01007387 */ /* 0x000fe80000100a00 */
[----:B------:R-:W-:Y:S04]  /*7a610*/  STL.64 [R1+0xa8], R78 ;  /* 0x0000a84e01007387 */ /* 0x000fe80000100a00 */
[----:B------:R-:W-:Y:S04]  /*7a620*/  STL.64 [R1+0x90], R8 ;  /* 0x0000900801007387 */ /* 0x000fe80000100a00 */
[----:B------:R-:W-:Y:S04]  /*7a630*/  STL.64 [R1+0x98], R10 ;  /* 0x0000980a01007387 */ /* 0x000fe80000100a00 */
[----:B------:R-:W-:Y:S04]  /*7a640*/  STL.64 [R1+0x80], R4 ;  /* 0x0000800401007387 */ /* 0x000fe80000100a00 */
[----:B------:R1:W-:Y:S04]  /*7a650*/  STL.64 [R1+0x88], R6 ;  /* 0x0000880601007387 */ /* 0x0003e80000100a00 */
[----:B------:R-:W2:Y:S01]  /*7a660*/  LDS R219, [R252+UR12+0x9300] ;  /* 0x0093000cfcdb7984 */ /* 0x000ea20008000800 */
[C---:B-1----:R-:W-:Y:S08]  /*7a670*/  HMMA.1688.F32.TF32 R4, R96.reuse, R20, R228 ;  /* 0x000000146004723c */ /* 0x042ff000000810e4 */
[----:B------:R-:W-:Y:S11]  /*7a680*/  HMMA.1688.F32.TF32 R8, R96, R40, R232 ;  /* 0x000000286008723c */ /* 0x000ff600000810e8 */
[----:B------:R-:W-:Y:S01]  /*7a690*/  IMAD.MOV.U32 R251, RZ, RZ, R4 ;  /* 0x000000fffffb7224 */ /* 0x000fe200078e0004 */
[----:B------:R-:W-:Y:S01]  /*7a6a0*/  MOV R250, R5 ;  /* 0x0000000500fa7202 */ /* 0x000fe20000000f00 */
[----:B------:R-:W-:-:S02]  /*7a6b0*/  IMAD.MOV.U32 R249, RZ, RZ, R6 ;  /* 0x000000fffff97224 */ /* 0x000fc400078e0006 */
[----:B------:R-:W-:Y:S02]  /*7a6c0*/  IMAD.MOV.U32 R248, RZ, RZ, R7 ;  /* 0x000000fffff87224 */ /* 0x000fe400078e0007 */
[C---:B------:R-:W-:Y:S01]  /*7a6d0*/  HMMA.1688.F32.TF32 R4, R96.reuse, R24, R240 ;  /* 0x000000186004723c */ /* 0x040fe200000810f0 */
[----:B------:R-:W-:Y:S04]  /*7a6e0*/  STL.64 [R1+0x67f8], R250 ;  /* 0x0067f8fa01007387 */ /* 0x000fe80000100a00 */
[----:B------:R-:W-:Y:S04]  /*7a6f0*/  STL.64 [R1+0x67f0], R248 ;  /* 0x0067f0f801007387 */ /* 0x000fe80000100a00 */
[----:B------:R-:W-:Y:S04]  /*7a700*/  STL.64 [R1+0x60], R8 ;  /* 0x0000600801007387 */ /* 0x000fe80000100a00 */
[----:B------:R-:W-:Y:S04]  /*7a710*/  STL.64 [R1+0x68], R10 ;  /* 0x0000680a01007387 */ /* 0x000fe80000100a00 */
[----:B------:R-:W3:Y:S04]  /*7a720*/  LDL.LU R200, [R1+0x240] ;  /* 0x0002400001c87983 */ /* 0x000ee80000300800 */
[----:B------:R-:W-:Y:S04]  /*7a730*/  STL.64 [R1+0x50], R4 ;  /* 0x0000500401007387 */ /* 0x000fe80000100a00 */
[----:B------:R1:W-:Y:S04]  /*7a740*/  STL.64 [R1+0x58], R6 ;  /* 0x0000580601007387 */ /* 0x0003e80000100a00 */
        /* <DEDUP_REMOVED lines=37> */
[C---:B---3--:R-:W-:Y:S03]  /*7a9a0*/  HMMA.1688.F32.TF32 R76, R96.reuse, R48, R200 ;  /* 0x00000030604c723c */ /* 0x048fe600000810c8 */
[----:B------:R-:W-:Y:S04]  /*7a9b0*/  LDS R201, [R215+UR12+0x8380] ;  /* 0x0083800cd7c97984 */ /* 0x000fe80008000800 */
[----:B------:R3:W-:Y:S04]  /*7a9c0*/  LDS R203, [R215+UR12+0x9380] ;  /* 0x0093800cd7cb7984 */ /* 0x0007e80008000800 */
[----:B------:R-:W-:Y:S04]  /*7a9d0*/  LDS R200, [R0+UR12+0x8380] ;  /* 0x0083800c00c87984 */ /* 0x000fe80008000800 */
[----:B------:R-:W2:Y:S01]  /*7a9e0*/  LDS R202, [R0+UR12+0x9380] ;  /* 0x0093800c00ca7984 */ /* 0x000ea20008000800 */
[C---:B----4-:R-:W-:Y:S08]  /*7a9f0*/  HMMA.1688.F32.TF32 R108, R96.reuse, R36, R100 ;  /* 0x00000024606c723c */ /* 0x050ff00000081064 */
[C---:B-1----:R-:W-:Y:S08]  /*7aa00*/  HMMA.1688.F32.TF32 R4, R96.reuse, R64, R228 ;  /* 0x000000406004723c */ /* 0x042ff000000810e4 */
[C---:B--2---:R-:W-:Y:S03]  /*7aa10*/  HMMA.1688.F32.TF32 R80, R96.reuse, R16, R204 ;  /* 0x000000106050723c */ /* 0x044fe600000810cc */
[----:B------:R-:W-:Y:S05]  /*7aa20*/  STL.64 [R1+0x6708], R110 ;  /* 0x0067086e01007387 */ /* 0x000fea0000100a00 */
[C---:B------:R-:W-:Y:S01]  /*7aa30*/  HMMA.1688.F32.TF32 R84, R96.reuse, R60, R220 ;  /* 0x0000003c6054723c */ /* 0x040fe200000810dc */
[----:B------:R1:W-:Y:S07]  /*7aa40*/  STL.64 [R1+0x6700], R108 ;  /* 0x0067006c01007387 */ /* 0x0003ee0000100a00 */
[C---:B------:R-:W-:Y:S01]  /*7aa50*/  HMMA.1688.F32.TF32 R88, R96.reuse, R52, R208 ;  /* 0x000000346058723c */ /* 0x040fe200000810d0 */
[----:B------:R-:W-:Y:S04]  /*7aa60*/  STL.64 [R1+0x6718], R78 ;  /* 0x0067184e01007387 */ /* 0x000fe80000100a00 */
[----:B------:R-:W-:Y:S03]  /*7aa70*/  STL.64 [R1+0x6710], R76 ;  /* 0x0067104c01007387 */ /* 0x000fe60000100a00 */
[C---:B------:R-:W-:Y:S01]  /*7aa80*/  HMMA.1688.F32.TF32 R8, R96.reuse, R56, R232 ;  /* 0x000000386008723c */ /* 0x040fe200000810e8 */
[----:B------:R-:W-:Y:S04]  /*7aa90*/  STL.64 [R1+0x6728], R82 ;  /* 0x0067285201007387 */ /* 0x000fe80000100a00 */
[----:B------:R2:W-:Y:S03]  /*7aaa0*/  STL.64 [R1+0x6720], R80 ;  /* 0x0067205001007387 */ /* 0x0005e60000100a00 */
[C---:B------:R-:W-:Y:S01]  /*7aab0*/  HMMA.1688.F32.TF32 R92, R96.reuse, R68, R240 ;  /* 0x00000044605c723c */ /* 0x040fe200000810f0 */
[----:B------:R-:W-:Y:S04]  /*7aac0*/  STL.64 [R1+0x6738], R86 ;  /* 0x0067385601007387 */ /* 0x000fe80000100a00 */
[----:B------:R4:W-:Y:S04]  /*7aad0*/  STL.64 [R1+0x6730], R84 ;  /* 0x0067305401007387 */ /* 0x0009e80000100a00 */
[----:B------:R-:W-:Y:S04]  /*7aae0*/  STL.64 [R1+0x6758], R90 ;  /* 0x0067585a01007387 */ /* 0x000fe80000100a00 */
[----:B------:R-:W-:Y:S04]  /*7aaf0*/  STL.64 [R1+0x6750], R88 ;  /* 0x0067505801007387 */ /* 0x000fe80000100a00 */
[----:B------:R-:W-:Y:S04]  /*7ab00*/  STL.64 [R1+0x6768], R6 ;  /* 0x0067680601007387 */ /* 0x000fe80000100a00 */
[----:B------:R-:W-:Y:S04]  /*7ab10*/  STL.64 [R1+0x6760], R4 ;  /* 0x0067600401007387 */ /* 0x000fe80000100a00 */
[----:B------:R-:W-:Y:S04]  /*7ab20*/  STL.64 [R1+0x6778], R10 ;  /* 0x0067780a01007387 */ /* 0x000fe80000100a00 */
[----:B------:R1:W-:Y:S04]  /*7ab30*/  STL.64 [R1+0x6770], R8 ;  /* 0x0067700801007387 */ /* 0x0003e80000100a00 */
[----:B------:R-:W-:Y:S04]  /*7ab40*/  STL.64 [R1+0x6788], R94 ;  /* 0x0067885e01007387 */ /* 0x000fe80000100a00 */
[----:B------:R-:W-:Y:S04]  /*7ab50*/  STL.64 [R1+0x6780], R92 ;  /* 0x0067805c01007387 */ /* 0x000fe80000100a00 */
        /* <DEDUP_REMOVED lines=19> */
[----:B---3--:R-:W3:Y:S04]  /*7ac90*/  LDL.LU R215, [R1+0x10cc] ;  /* 0x0010cc0001d77983 */ /* 0x008ee80000300800 */
        /* <DEDUP_REMOVED lines=12> */
[----:B------:R-:W-:Y:S03]  /*7ad60*/  HMMA.1688.F32.TF32 R96, R96, R72, R244 ;  /* 0x000000486060723c */ /* 0x000fe600000810f4 */
[----:B------:R-:W3:Y:S04]  /*7ad70*/  LDL.LU R244, [R1+0x1070] ;  /* 0x0010700001f47983 */ /* 0x000ee80000300800 */
[----:B------:R-:W3:Y:S04]  /*7ad80*/  LDL.LU R245, [R1+0x1074] ;  /* 0x0010740001f57983 */ /* 0x000ee80000300800 */
[----:B------:R-:W3:Y:S04]  /*7ad90*/  LDL.LU R246, [R1+0x1078] ;  /* 0x0010780001f67983 */ /* 0x000ee80000300800 */
[----:B------:R-:W3:Y:S04]  /*7ada0*/  LDL.LU R247, [R1+0x107c] ;  /* 0x00107c0001f77983 */ /* 0x000ee80000300800 */
[----:B------:R-:W-:Y:S04]  /*7adb0*/  STL.64 [R1+0x6798], R98 ;  /* 0x0067986201007387 */ /* 0x000fe80000100a00 */
[----:B------:R1:W-:Y:S01]  /*7adc0*/  STL.64 [R1+0x6790], R96 ;  /* 0x0067906001007387 */ /* 0x0003e20000100a00 */
[C---:B--2---:R-:W-:Y:S08]  /*7add0*/  HMMA.1688.F32.TF32 R136, R216.reuse, R24, R228 ;  /* 0x00000018d888723c */ /* 0x044ff000000810e4 */
[C---:B----4-:R-:W-:Y:S08]  /*7ade0*/  HMMA.1688.F32.TF32 R104, R216.reuse, R28, R204 ;  /* 0x0000001cd868723c */ /* 0x050ff000000810cc */
[C---:B------:R-:W-:Y:S08]  /*7adf0*/  HMMA.1688.F32.TF32 R100, R216.reuse, R32, R100 ;  /* 0x00000020d864723c */ /* 0x040ff00000081064 */
[C---:B------:R-:W-:Y:S11]  /*7ae00*/  HMMA.1688.F32.TF32 R220, R216.reuse, R12, R220 ;  /* 0x0000000cd8dc723c */ /* 0x040ff600000810dc */
[----:B------:R-:W-:Y:S01]  /*7ae10*/  STL.64 [R1+0x67a8], R102 ;  /* 0x0067a86601007387 */ /* 0x000fe20000100a00 */
[C---:B---3--:R-:W-:Y:S03]  /*7ae20*/  HMMA.1688.F32.TF32 R224, R216.reuse, R20, R212 ;  /* 0x00000014d8e0723c */ /* 0x048fe600000810d4 */
[----:B------:R2:W-:Y:S05]  /*7ae30*/  STL.64 [R1+0x67a0], R100 ;  /* 0x0067a06401007387 */ /* 0x0005ea0000100a00 */
[C---:B------:R-:W-:Y:S01]  /*7ae40*/  HMMA.1688.F32.TF32 R140, R216.reuse, R40, R208 ;  /* 0x00000028d88c723c */ /* 0x040fe200000810d0 */
[----:B------:R-:W-:Y:S04]  /*7ae50*/  STL.64 [R1+0x67b8], R106 ;  /* 0x0067b86a01007387 */ /* 0x000fe80000100a00 */
[----:B------:R3:W-:Y:S03]  /*7ae60*/  STL.64 [R1+0x67b0], R104 ;  /* 0x0067b06801007387 */ /* 0x0007e60000100a00 */
[C---:B------:R-:W-:Y:S01]  /*7ae70*/  HMMA.1688.F32.TF32 R116, R216.reuse, R44, R232 ;  /* 0x0000002cd874723c */ /* 0x040fe200000810e8 */
[----:B------:R-:W-:Y:S04]  /*7ae80*/  STL.64 [R1+0x67c8], R222 ;  /* 0x0067c8de01007387 */ /* 0x000fe80000100a00 */
[----:B------:R4:W-:Y:S03]  /*7ae90*/  STL.64 [R1+0x67c0], R220 ;  /* 0x0067c0dc01007387 */ /* 0x0009e60000100a00 */
[C---:B------:R-:W-:Y:S01]  /*7aea0*/  HMMA.1688.F32.TF32 R120, R216.reuse, R36, R240 ;  /* 0x00000024d878723c */ /* 0x040fe200000810f0 */
[----:B------:R-:W-:Y:S04]  /*7aeb0*/  STL.64 [R1+0x67d8], R226 ;  /* 0x0067d8e201007387 */ /* 0x000fe80000100a00 */
[----:B------:R-:W-:Y:S04]  /*7aec0*/  STL.64 [R1+0x67d0], R224 ;  /* 0x0067d0e001007387 */ /* 0x000fe80000100a00 */
[----:B------:R-:W-:Y:S04]  /*7aed0*/  STL.64 [R1+0x67e8], R142 ;  /* 0x0067e88e01007387 */ /* 0x000fe80000100a00 */
[----:B------:R-:W-:Y:S04]  /*7aee0*/  STL.64 [R1+0x67e0], R140 ;  /* 0x0067e08c01007387 */ /* 0x000fe80000100a00 */
[----:B------:R-:W-:Y:S04]  /*7aef0*/  STL.64 [R1+0x6808], R138 ;  /* 0x0068088a01007387 */ /* 0x000fe80000100a00 */
[----:B------:R-:W-:Y:S01]  /*7af00*/  STL.64 [R1+0x6800], R136 ;  /* 0x0068008801007387 */ /* 0x000fe20000100a00 */
[----:B------:R-:W-:Y:S03]  /*7af10*/  HMMA.1688.F32.TF32 R160, R216, R48, R244 ;  /* 0x00000030d8a0723c */ /* 0x000fe600000810f4 */
        /* <DEDUP_REMOVED lines=69> */
[----:B------:R-:W-:Y:S01]  /*7b370*/  STL.64 [R1+0x6830], R160 ;  /* 0x006830a001007387 */ /* 0x000fe20000100a00 */
[----:B--2---:R-:W-:Y:S08]  /*7b380*/  HMMA.1688.F32.TF32 R164, R200, R44, R168 ;  /* 0x0000002cc8a4723c */ /* 0x004ff000000810a8 */
[C---:B---3--:R-:W-:Y:S08]  /*7b390*/  HMMA.1688.F32.TF32 R212, R216.reuse, R68, R212 ;  /* 0x00000044d8d4723c */ /* 0x048ff000000810d4 */
[C---:B----4-:R-:W-:Y:S08]  /*7b3a0*/  HMMA.1688.F32.TF32 R204, R216.reuse, R60, R204 ;  /* 0x0000003cd8cc723c */ /* 0x050ff000000810cc */
        /* <DEDUP_REMOVED lines=30> */
[----:B------:R-:W4:Y:S01]  /*7b590*/  LDL.LU R83, [R1+0x38c] ;  /* 0x00038c0001537983 */ /* 0x000f220000300800 */
[C---:B------:R-:W-:Y:S03]  /*7b5a0*/  HMMA.1688.F32.TF32 R168, R200.reuse, R36, R240 ;  /* 0x00000024c8a8723c */ /* 0x040fe600000810f0 */
        /* <DEDUP_REMOVED lines=65> */
[-C--:B------:R-:W-:Y:S01]  /*7b9c0*/  HMMA.1688.F32.TF32 R172, R200, R48.reuse, R244 ;  /* 0x00000030c8ac723c */ /* 0x080fe200000810f4 */
        /* <DEDUP_REMOVED lines=15> */
[C---:B------:R-:W-:Y:S03]  /*7bac0*/  HMMA.1688.F32.TF32 R100, R236.reuse, R12, R96 ;  /* 0x0000000cec64723c */ /* 0x040fe60000081060 */
        /* <DEDUP_REMOVED lines=8> */
[----:B------:R-:W-:Y:S01]  /*7bb50*/  HMMA.1688.F32.TF32 R8, R236, R24, R240 ;  /* 0x00000018ec08723c */ /* 0x000fe200000810f0 */
[----:B------:R-:W-:Y:S04]  /*7bb60*/  LDS R240, [R0+UR12+0xa000] ;  /* 0x00a0000c00f07984 */ /* 0x000fe80008000800 */
[----:B------:R-:W-:Y:S04]  /*7bb70*/  STL.64 [R1+0x15d0], R96 ;  /* 0x0015d06001007387 */ /* 0x000fe80000100a00 */
[----:B------:R-:W-:Y:S04]  /*7bb80*/  STL.64 [R1+0x15d8], R98 ;  /* 0x0015d86201007387 */ /* 0x000fe80000100a00 */
[----:B------:R-:W-:Y:S04]  /*7bb90*/  STL.64 [R1+0x15c0], R92 ;  /* 0x0015c05c01007387 */ /* 0x000fe80000100a00 */
[----:B------:R-:W-:Y:S04]  /*7bba0*/  STL.64 [R1+0x15c8], R94 ;  /* 0x0015c85e01007387 */ /* 0x000fe80000100a00 */
[----:B------:R-:W-:Y:S04]  /*7bbb0*/  STL.64 [R1+0x15b0], R8 ;  /* 0x0015b00801007387 */ /* 0x000fe80000100a00 */
[----:B------:R1:W-:Y:S01]  /*7bbc0*/  STL.64 [R1+0x15b8], R10 ;  /* 0x0015b80a01007387 */ /* 0x0003e20000100a00 */
[----:B------:R-:W-:Y:S03]  /*7bbd0*/  HMMA.1688.F32.TF32 R132, R200, R32, R132 ;  /* 0x00000020c884723c */ /* 0x000fe60000081084 */
[----:B------:R-:W-:Y:S05]  /*7bbe0*/  LDS R242, [R0+UR12+0xb000] ;  /* 0x00b0000c00f27984 */ /* 0x000fea0008000800 */
[C---:B-1----:R-:W-:Y:S08]  /*7bbf0*/  HMMA.1688.F32.TF32 R8, R236.reuse, R44, R4 ;  /* 0x0000002cec08723c */ /* 0x042ff00000081004 */
[C---:B------:R-:W-:Y:S11]  /*7bc00*/  HMMA.1688.F32.TF32 R4, R236.reuse, R36, R88 ;  /* 0x00000024ec04723c */ /* 0x040ff60000081058 */
[----:B------:R-:W-:Y:S04]  /*7bc10*/  STL.64 [R1+0x15a0], R8 ;  /* 0x0015a00801007387 */ /* 0x000fe80000100a00 */
[----:B------:R1:W-:Y:S04]  /*7bc20*/  STL.64 [R1+0x15a8], R10 ;  /* 0x0015a80a01007387 */ /* 0x0003e80000100a00 */
[----:B------:R-:W-:Y:S04]  /*7bc30*/  STL.64 [R1+0x1590], R4 ;  /* 0x0015900401007387 */ /* 0x000fe80000100a00 */
[----:B------:R2:W-:Y:S01]  /*7bc40*/  STL.64 [R1+0x1598], R6 ;  /* 0x0015980601007387 */ /* 0x0005e20000100a00 */
[C---:B-1----:R-:W-:Y:S08]  /*7bc50*/  HMMA.1688.F32.TF32 R8, R236.reuse, R16, R80 ;  /* 0x00000010ec08723c */ /* 0x042ff00000081050 */
[----:B--2---:R-:W-:Y:S01]  /*7bc60*/  HMMA.1688.F32.TF32 R4, R236, R60, R244 ;  /* 0x0000003cec04723c */ /* 0x004fe200000810f4 */
[----:B------:R-:W-:Y:S04]  /*7bc70*/  STL.64 [R1+0x1580], R84 ;  /* 0x0015805401007387 */ /* 0x000fe80000100a00 */
[----:B------:R-:W-:Y:S01]  /*7bc80*/  STL.64 [R1+0x1588], R86 ;  /* 0x0015885601007387 */ /* 0x000fe20000100a00 */
[----:B------:R-:W-:Y:S01]  /*7bc90*/  IMAD.MOV.U32 R88, RZ, RZ, R47 ;  /* 0x000000ffff587224 */ /* 0x000fe200078e002f */
[----:B------:R-:W-:Y:S01]  /*7bca0*/  MOV R89, R46 ;  /* 0x0000002e00597202 */ /* 0x000fe20000000f00 */
[----:B------:R-:W-:-:S02]  /*7bcb0*/  IMAD.MOV.U32 R90, RZ, RZ, R39 ;  /* 0x000000ffff5a7224 */ /* 0x000fc400078e0027 */
[----:B------:R-:W-:Y:S01]  /*7bcc0*/  IMAD.MOV.U32 R91, RZ, RZ, R54 ;  /* 0x000000ffff5b7224 */ /* 0x000fe200078e0036 */
[----:B------:R-:W-:Y:S04]  /*7bcd0*/  STL.64 [R1+0x1570], R8 ;  /* 0x0015700801007387 */ /* 0x000fe80000100a00 */
[----:B------:R-:W-:Y:S04]  /*7bce0*/  STL.64 [R1+0x1578], R10 ;  /* 0x0015780a01007387 */ /* 0x000fe80000100a00 */
[----:B------:R-:W-:Y:S04]  /*7bcf0*/  STL.64 [R1+0x1560], R4 ;  /* 0x0015600401007387 */ /* 0x000fe80000100a00 */
[----:B------:R1:W-:Y:S01]  /*7bd00*/  STL.64 [R1+0x1568], R6 ;  /* 0x0015680601007387 */ /* 0x0003e20000100a00 */
        /* <DEDUP_REMOVED lines=9> */
[----:B------:R-:W-:Y:S01]  /*7bda0*/  HMMA.1688.F32.TF32 R196, R200, R68, R196 ;  /* 0x00000044c8c4723c */ /* 0x000fe200000810c4 */
[----:B------:R-:W-:Y:S01]  /*7bdb0*/  IMAD.MOV.U32 R80, RZ, RZ, R23 ;  /* 0x000000ffff507224 */ /* 0x000fe200078e0017 */
[----:B------:R-:W-:Y:S01]  /*7bdc0*/  MOV R81, R14 ;  /* 0x0000000e00517202 */ /* 0x000fe20000000f00 */
[----:B------:R-:W-:Y:S01]  /*7bdd0*/  IMAD.MOV.U32 R82, RZ, RZ, R30 ;  /* 0x000000ffff527224 */ /* 0x000fe200078e001e */
[----:B------:R-:W-:Y:S01]  /*7bde0*/  LOP3.LUT R33, R0, 0x20, RZ, 0x3c, !PT ;  /* 0x0000002000217812 */ /* 0x000fe200078e3cff */
[----:B------:R-:W-:Y:S01]  /*7bdf0*/  IMAD.MOV.U32 R83, RZ, RZ, R31 ;  /* 0x000000ffff537224 */ /* 0x000fe200078e001f */
[----:B------:R-:W-:Y:S02]  /*7be00*/  LDS R244, [R2+UR12+0xa000] ;  /* 0x00a0000c02f47984 */ /* 0x000fe40008000800 */
[C---:B-1----:R-:W-:Y:S01]  /*7be10*/  HMMA.1688.F32.TF32 R4, R236.reuse, R52, R76 ;  /* 0x00000034ec04723c */ /* 0x042fe2000008104c */
[----:B------:R-:W-:Y:S01]  /*7be20*/  IMAD.MOV.U32 R84, RZ, RZ, R19 ;  /* 0x000000ffff547224 */ /* 0x000fe200078e0013 */
[----:B------:R-:W-:Y:S01]  /*7be30*/  MOV R85, R50 ;  /* 0x0000003200557202 */ /* 0x000fe20000000f00 */
[----:B------:R-:W-:Y:S01]  /*7be40*/  IMAD.MOV.U32 R86, RZ, RZ, R51 ;  /* 0x000000ffff567224 */ /* 0x000fe200078e0033 */
[----:B------:R-:W-:Y:S04]  /*7be50*/  LDS R241, [R33+UR12+0xa000] ;  /* 0x00a0000c21f17984 */ /* 0x000fe80008000800 */
[C---:B------:R-:W-:Y:S01]  /*7be60*/  HMMA.1688.F32.TF32 R76, R236.reuse, R64, R108 ;  /* 0x00000040ec4c723c */ /* 0x040fe2000008106c */
[----:B------:R-:W-:Y:S01]  /*7be70*/  IMAD.MOV.U32 R87, RZ, RZ, R26 ;  /* 0x000000ffff577224 */ /* 0x000fe200078e001a */
[----:B------:R-:W1:Y:S04]  /*7be80*/  LDS R243, [R33+UR12+0xb000] ;  /* 0x00b0000c21f37984 */ /* 0x000e680008000800 */
[----:B------:R-:W-:Y:S02]  /*7be90*/  LDS R246, [R2+UR12+0xb000] ;  /* 0x00b0000c02f67984 */ /* 0x000fe40008000800 */
[C---:B------:R-:W-:Y:S02]  /*7bea0*/  HMMA.1688.F32.TF32 R8, R236.reuse, R56, R112 ;  /* 0x00000038ec08723c */ /* 0x040fe40000081070 */
[----:B------:R-:W-:Y:S04]  /*7beb0*/  LDS R245, [R252+UR12+0xa000] ;  /* 0x00a0000cfcf57984 */ /* 0x000fe80008000800 */
[----:B------:R-:W-:Y:S04]  /*7bec0*/  STL.64 [R1+0x1550], R4 ;  /* 0x0015500401007387 */ /* 0x000fe80000100a00 */
[----:B------:R2:W-:Y:S04]  /*7bed0*/  STL.64 [R1+0x1558], R6 ;  /* 0x0015580601007387 */ /* 0x0005e80000100a00 */
[----:B------:R-:W3:Y:S01]  /*7bee0*/  LDS R247, [R252+UR12+0xb000] ;  /* 0x00b0000cfcf77984 */ /* 0x000ee20008000800 */
[----:B--2---:R-:W-:Y:S03]  /*7bef0*/  HMMA.1688.F32.TF32 R4, R236, R68, R248 ;  /* 0x00000044ec04723c */ /* 0x004fe600000810f8 */
[----:B------:R2:W-:Y:S01]  /*7bf00*/  STL.64 [R1+0x1540], R76 ;  /* 0x0015404c01007387 */ /* 0x0005e20000100a00 */
[----:B------:R-:W-:-:S03]  /*7bf10*/  IMAD.MOV.U32 R112, RZ, RZ, R43 ;  /* 0x000000ffff707224 */ /* 0x000fc600078e002b */
[----:B------:R4:W-:Y:S04]  /*7bf20*/  STL.64 [R1+0x1548], R78 ;  /* 0x0015484e01007387 */ /* 0x0009e80000100a00 */
[----:B------:R-:W-:Y:S01]  /*7bf30*/  STL.64 [R1+0x1530], R8 ;  /* 0x0015300801007387 */ /* 0x000fe20000100a00 */
[----:B------:R-:W-:-:S03]  /*7bf40*/  MOV R113, R42 ;  /* 0x0000002a00717202 */ /* 0x000fc60000000f00 */
[----:B------:R-:W-:Y:S01]  /*7bf50*/  STL.64 [R1+0x1538], R10 ;  /* 0x0015380a01007387 */ /* 0x000fe20000100a00 */
[----:B------:R-:W-:-:S03]  /*7bf60*/  IMAD.MOV.U32 R114, RZ, RZ, R27 ;  /* 0x000000ffff727224 */ /* 0x000fc600078e001b */
[----:B------:R-:W3:Y:S01]  /*7bf70*/  LDL.LU R43, [R1+0x6a18] ;  /* 0x006a1800012b7983 */ /* 0x000ee20000300800 */
[----:B------:R-:W-:-:S03]  /*7bf80*/  IMAD.MOV.U32 R115, RZ, RZ, R74 ;  /* 0x000000ffff737224 */ /* 0x000fc600078e004a */
[----:B------:R1:W-:Y:S01]  /*7bf90*/  STL.64 [R1+0x1520], R4 ;  /* 0x0015200401007387 */ /* 0x0003e20000100a00 */
[----:B------:R-:W-:-:S03]  /*7bfa0*/  IMAD.MOV.U32 R108, RZ, RZ, R75 ;  /* 0x000000ffff6c7224 */ /* 0x000fc600078e004b */
[----:B------:R1:W-:Y:S01]  /*7bfb0*/  STL.64 [R1+0x1528], R6 ;  /* 0x0015280601007387 */ /* 0x0003e20000100a00 */
[----:B------:R-:W-:-:S03]  /*7bfc0*/  MOV R109, R70 ;  /* 0x00000046006d7202 */ /* 0x000fc60000000f00 */
[----:B------:R-:W3:Y:S01]  /*7bfd0*/  LDL.LU R42, [R1+0x6a14] ;  /* 0x006a1400012a7983 */ /* 0x000ee20000300800 */
[----:B------:R-:W-:-:S03]  /*7bfe0*/  IMAD.MOV.U32 R110, RZ, RZ, R71 ;  /* 0x000000ffff6e7224 */ /* 0x000fc600078e0047 */
[----:B------:R-:W3:Y:S01]  /*7bff0*/  LDL.LU R27, [R1+0x6a10] ;  /* 0x006a1000011b7983 */ /* 0x000ee20000300800 */
[----:B------:R-:W-:-:S03]  /*7c000*/  IMAD.MOV.U32 R111, RZ, RZ, R38 ;  /* 0x000000ffff6f7224 */ /* 0x000fc600078e0026 */
[----:B------:R-:W3:Y:S01]  /*7c010*/  LDL.LU R74, [R1+0x6a0c] ;  /* 0x006a0c00014a7983 */ /* 0x000ee20000300800 */
[----:B--2---:R-:W-:-:S03]  /*7c020*/  IMAD.MOV.U32 R76, RZ, RZ, R63 ;  /* 0x000000ffff4c7224 */ /* 0x004fc600078e003f */
[----:B------:R-:W2:Y:S01]  /*7c030*/  LDL.LU R75, [R1+0x6a08] ;  /* 0x006a0800014b7983 */ /* 0x000ea20000300800 */
[----:B------:R-:W-:-:S03]  /*7c040*/  MOV R77, R62 ;  /* 0x0000003e004d7202 */ /* 0x000fc60000000f00 */
[----:B------:R-:W2:Y:S01]  /*7c050*/  LDL.LU R70, [R1+0x6a04] ;  /* 0x006a040001467983 */ /* 0x000ea20000300800 */
[----:B----4-:R-:W-:-:S03]  /*7c060*/  IMAD.MOV.U32 R78, RZ, RZ, R55 ;  /* 0x000000ffff4e7224 */ /* 0x010fc600078e0037 */
        /* <DEDUP_REMOVED lines=11> */
[----:B-1----:R-:W-:-:S03]  /*7c120*/  IMAD.MOV.U32 R4, RZ, RZ, R59 ;  /* 0x000000ffff047224 */ /* 0x002fc600078e003b */
[----:B------:R-:W4:Y:S01]  /*7c130*/  LDL.LU R47, [R1+0x69d8] ;  /* 0x0069d800012f7983 */ /* 0x000f220000300800 */
[----:B------:R-:W-:-:S03]  /*7c140*/  MOV R5, R66 ;  /* 0x0000004200057202 */ /* 0x000fc60000000f00 */
[----:B------:R-:W4:Y:S01]  /*7c150*/  LDL.LU R46, [R1+0x69d4] ;  /* 0x0069d400012e7983 */ /* 0x000f220000300800 */
[----:B------:R-:W-:-:S03]  /*7c160*/  IMAD.MOV.U32 R6, RZ, RZ, R67 ;  /* 0x000000ffff067224 */ /* 0x000fc600078e0043 */
[----:B------:R-:W4:Y:S04]  /*7c170*/  LDL.LU R39, [R1+0x69d0] ;  /* 0x0069d00001277983 */ /* 0x000f280000300800 */
[----:B------:R-:W4:Y:S04]  /*7c180*/  LDL.LU R54, [R1+0x69cc] ;  /* 0x0069cc0001367983 */ /* 0x000f280000300800 */
[----:B------:R-:W4:Y:S04]  /*7c190*/  LDL.LU R59, [R1+0x69c8] ;  /* 0x0069c800013b7983 */ /* 0x000f280000300800 */
[----:B------:R-:W4:Y:S04]  /*7c1a0*/  LDL.LU R66, [R1+0x69c4] ;  /* 0x0069c40001427983 */ /* 0x000f280000300800 */
[----:B------:R-:W4:Y:S01]  /*7c1b0*/  LDL.LU R67, [R1+0x69c0] ;  /* 0x0069c00001437983 */ /* 0x000f220000300800 */
[----:B------:R-:W-:-:S03]  /*7c1c0*/  IMAD.MOV.U32 R7, RZ, RZ, R18 ;  /* 0x000000ffff077224 */ /* 0x000fc600078e0012 */
[----:B------:R-:W4:Y:S01]  /*7c1d0*/  LDL.LU R18, [R1+0x69bc] ;  /* 0x0069bc0001127983 */ /* 0x000f220000300800 */
[----:B------:R-:W-:Y:S01]  /*7c1e0*/  HMMA.1688.F32.TF32 R200, R200, R72, R220 ;  /* 0x00000048c8c8723c */ /* 0x000fe200000810dc */
[----:B---3--:R-:W-:Y:S02]  /*7c1f0*/  IMAD.MOV.U32 R95, RZ, RZ, R74 ;  /* 0x000000ffff5f7224 */ /* 0x008fe400078e004a */
[----:B--2---:R-:W-:Y:S01]  /*7c200*/  IMAD.MOV.U32 R94, RZ, RZ, R75 ;  /* 0x000000ffff5e7224 */ /* 0x004fe200078e004b */
[----:B------:R-:W-:Y:S01]  /*7c210*/  MOV R93, R70 ;  /* 0x00000046005d7202 */ /* 0x000fe20000000f00 */
[----:B----4-:R-:W-:Y:S02]  /*7c220*/  IMAD.MOV.U32 R92, RZ, RZ, R71 ;  /* 0x000000ffff5c7224 */ /* 0x010fe400078e0047 */
[----:B------:R-:W2:Y:S04]  /*7c230*/  LDL.LU R71, [R1+0x69b8] ;  /* 0x0069b80001477983 */ /* 0x000ea80000300800 */
[----:B------:R-:W3:Y:S04]  /*7c240*/  LDL.LU R70, [R1+0x69b4] ;  /* 0x0069b40001467983 */ /* 0x000ee80000300800 */
[----:B------:R-:W4:Y:S01]  /*7c250*/  LDL.LU R75, [R1+0x69b0] ;  /* 0x0069b000014b7983 */ /* 0x000f220000300800 */
[----:B------:R-:W-:Y:S01]  /*7c260*/  IMAD.MOV.U32 R98, RZ, RZ, R63 ;  /* 0x000000ffff627224 */ /* 0x000fe200078e003f */
[----:B------:R-:W-:-:S02]  /*7c270*/  MOV R97, R62 ;  /* 0x0000003e00617202 */ /* 0x000fc40000000f00 */
[----:B------:R-:W4:Y:S01]  /*7c280*/  LDL.LU R74, [R1+0x69ac] ;  /* 0x0069ac00014a7983 */ /* 0x000f220000300800 */
[----:B------:R-:W-:-:S03]  /*7c290*/  IMAD.MOV.U32 R96, RZ, RZ, R55 ;  /* 0x000000ffff607224 */ /* 0x000fc600078e0037 */
[----:B------:R-:W4:Y:S01]  /*7c2a0*/  LDL.LU R55, [R1+0x69a8] ;  /* 0x0069a80001377983 */ /* 0x000f220000300800 */
[----:B------:R-:W-:-:S03]  /*7c2b0*/  IMAD.MOV.U32 R99, RZ, RZ, R38 ;  /* 0x000000ffff637224 */ /* 0x000fc600078e0026 */
[----:B------:R-:W4:Y:S04]  /*7c2c0*/  LDL.LU R62, [R1+0x69a4] ;  /* 0x0069a400013e7983 */ /* 0x000f280000300800 */
[----:B------:R-:W4:Y:S01]  /*7c2d0*/  LDL.LU R63, [R1+0x69a0] ;  /* 0x0069a000013f7983 */ /* 0x000f220000300800 */
[----:B------:R-:W-:Y:S01]  /*7c2e0*/  IMAD.MOV.U32 R102, RZ, RZ, R19 ;  /* 0x000000ffff667224 */ /* 0x000fe200078e0013 */
[----:B------:R-:W-:Y:S02]  /*7c2f0*/  MOV R101, R50 ;  /* 0x0000003200657202 */ /* 0x000fe40000000f00 */
[----:B------:R-:W4:Y:S01]  /*7c300*/  LDL.LU R38, [R1+0x699c] ;  /* 0x00699c0001267983 */ /* 0x000f220000300800 */
[----:B------:R-:W-:-:S03]  /*7c310*/  IMAD.MOV.U32 R100, RZ, RZ, R51 ;  /* 0x000000ffff647224 */ /* 0x000fc600078e0033 */
[----:B------:R-:W4:Y:S01]  /*7c320*/  LDL.LU R51, [R1+0x6998] ;  /* 0x0069980001337983 */ /* 0x000f220000300800 */
[----:B------:R-:W-:-:S03]  /*7c330*/  IMAD.MOV.U32 R103, RZ, RZ, R58 ;  /* 0x000000ffff677224 */ /* 0x000fc600078e003a */
[----:B------:R-:W4:Y:S04]  /*7c340*/  LDL.LU R50, [R1+0x6994] ;  /* 0x0069940001327983 */ /* 0x000f280000300800 */
[----:B------:R-:W4:Y:S04]  /*7c350*/  LDL.LU R19, [R1+0x6990] ;  /* 0x0069900001137983 */ /* 0x000f280000300800 */
[----:B------:R-:W4:Y:S01]  /*7c360*/  LDL.LU R58, [R1+0x698c] ;  /* 0x00698c00013a7983 */ /* 0x000f220000300800 */
[----:B------:R-:W-:Y:S01]  /*7c370*/  IMAD.MOV.U32 R222, RZ, RZ, R59 ;  /* 0x000000ffffde7224 */ /* 0x000fe200078e003b */
[----:B------:R-:W-:Y:S01]  /*7c380*/  MOV R221, R66 ;  /* 0x0000004200dd7202 */ /* 0x000fe20000000f00 */
[----:B------:R-:W-:-:S02]  /*7c390*/  IMAD.MOV.U32 R220, RZ, RZ, R67 ;  /* 0x000000ffffdc7224 */ /* 0x000fc400078e0043 */
[----:B------:R-:W4:Y:S04]  /*7c3a0*/  LDL.LU R67, [R1+0x6988] ;  /* 0x0069880001437983 */ /* 0x000f280000300800 */
[----:B------:R-:W4:Y:S04]  /*7c3b0*/  LDL.LU R66, [R1+0x6984] ;  /* 0x0069840001427983 */ /* 0x000f280000300800 */
[----:B------:R-:W4:Y:S01]  /*7c3c0*/  LDL.LU R59, [R1+0x6980] ;  /* 0x00698000013b7983 */ /* 0x000f220000300800 */
[----:B------:R-:W-:-:S03]  /*7c3d0*/  IMAD.MOV.U32 R223, RZ, RZ, R54 ;  /* 0x000000ffffdf7224 */ /* 0x000fc600078e0036 */
[----:B------:R-:W4:Y:S01]  /*7c3e0*/  LDL.LU R54, [R1+0x697c] ;  /* 0x00697c0001367983 */ /* 0x000f220000300800 */
[----:B------:R-:W-:Y:S02]  /*7c3f0*/  IMAD.MOV.U32 R227, RZ, RZ, R18 ;  /* 0x000000ffffe37224 */ /* 0x000fe400078e0012 */
[----:B--2---:R-:W-:Y:S01]  /*7c400*/  IMAD.MOV.U32 R226, RZ, RZ, R71 ;  /* 0x000000ffffe27224 */ /* 0x004fe200078e0047 */
[----:B---3--:R-:W-:Y:S01]  /*7c410*/  MOV R225, R70 ;  /* 0x0000004600e17202 */ /* 0x008fe20000000f00 */
        /* <DEDUP_REMOVED lines=57> */
[----:B--2---:R-:W-:Y:S01]  /*7c7b0*/  IMAD.MOV.U32 R206, RZ, RZ, R71 ;  /* 0x000000ffffce7224 */ /* 0x004fe200078e0047 */
[----:B---3--:R-:W-:Y:S01]  /*7c7c0*/  MOV R205, R70 ;  /* 0x0000004600cd7202 */ /* 0x008fe20000000f00 */
[----:B----4-:R-:W-:Y:S02]  /*7c7d0*/  IMAD.MOV.U32 R204, RZ, RZ, R75 ;  /* 0x000000ffffcc7224 */ /* 0x010fe400078e004b */
[----:B------:R-:W2:Y:S04]  /*7c7e0*/  LDL.LU R75, [R1+0x6928] ;  /* 0x00692800014b7983 */ /* 0x000ea80000300800 */
[----:B------:R-:W3:Y:S04]  /*7c7f0*/  LDL.LU R70, [R1+0x6924] ;  /* 0x0069240001467983 */ /* 0x000ee80000300800 */
[----:B------:R-:W3:Y:S01]  /*7c800*/  LDL.LU R71, [R1+0x6920] ;  /* 0x0069200001477983 */ /* 0x000ee20000300800 */
[----:B------:R-:W-:-:S03]  /*7c810*/  IMAD.MOV.U32 R211, RZ, RZ, R54 ;  /* 0x000000ffffd37224 */ /* 0x000fc600078e0036 */
[----:B------:R-:W4:Y:S01]  /*7c820*/  LDL.LU R58, [R1+0x691c] ;  /* 0x00691c00013a7983 */ /* 0x000f220000300800 */
[----:B------:R-:W-:Y:S01]  /*7c830*/  IMAD.MOV.U32 R210, RZ, RZ, R67 ;  /* 0x000000ffffd27224 */ /* 0x000fe200078e0043 */
[----:B------:R-:W-:Y:S01]  /*7c840*/  MOV R209, R66 ;  /* 0x0000004200d17202 */ /* 0x000fe20000000f00 */
[----:B------:R-:W-:Y:S02]  /*7c850*/  IMAD.MOV.U32 R208, RZ, RZ, R59 ;  /* 0x000000ffffd07224 */ /* 0x000fe400078e003b */
        /* <DEDUP_REMOVED lines=40> */
[----:B--2---:R-:W-:Y:S02]  /*7cae0*/  HMMA.1688.F32.TF32 R212, R236, R72, R212 ;  /* 0x00000048ecd4723c */ /* 0x004fe400000810d4 */
[----:B------:R-:W-:Y:S04]  /*7caf0*/  LDS R236, [R0+UR12+0xa080] ;  /* 0x00a0800c00ec7984 */ /* 0x000fe80008000800 */
[----:B------:R-:W-:Y:S04]  /*7cb00*/  LDS R238, [R0+UR12+0xb080] ;  /* 0x00b0800c00ee7984 */ /* 0x000fe80008000800 */
[----:B------:R-:W-:Y:S04]  /*7cb10*/  LDS R237, [R33+UR12+0xa080] ;  /* 0x00a0800c21ed7984 */ /* 0x000fe80008000800 */
[----:B------:R-:W1:Y:S05]  /*7cb20*/  LDS R239, [R33+UR12+0xb080] ;  /* 0x00b0800c21ef7984 */ /* 0x000e6a0008000800 */
[----:B------:R-:W-:Y:S04]  /*7cb30*/  STL.64 [R1+0x3f0], R212 ;  /* 0x0003f0d401007387 */ /* 0x000fe80000100a00 */
[----:B------:R2:W-:Y:S01]  /*7cb40*/  STL.64 [R1+0x3f8], R214 ;  /* 0x0003f8d601007387 */ /* 0x0005e20000100a00 */
[C---:B---3--:R-:W-:Y:S08]  /*7cb50*/  HMMA.1688.F32.TF32 R116, R240.reuse, R38, R116 ;  /* 0x00000026f074723c */ /* 0x048ff00000081074 */
[C---:B----4-:R-:W-:Y:S08]  /*7cb60*/  HMMA.1688.F32.TF32 R120, R240.reuse, R46, R120 ;  /* 0x0000002ef078723c */ /* 0x050ff00000081078 */
[C---:B--2---:R-:W-:Y:S08]  /*7cb70*/  HMMA.1688.F32.TF32 R212, R240.reuse, R34, R128 ;  /* 0x00000022f0d4723c */ /* 0x044ff00000081080 */
[C---:B------:R-:W-:Y:S08]  /*7cb80*/  HMMA.1688.F32.TF32 R128, R240.reuse, R30, R124 ;  /* 0x0000001ef080723c */ /* 0x040ff0000008107c */
        /* <DEDUP_REMOVED lines=11> */
[----:B------:R-:W-:Y:S06]  /*7cc40*/  STL.64 [R1+0x3b8], R206 ;  /* 0x0003b8ce01007387 */ /* 0x000fec0000100a00 */
[----:B------:R-:W-:Y:S04]  /*7cc50*/  STL.64 [R1+0x3a0], R128 ;  /* 0x0003a08001007387 */ /* 0x000fe80000100a00 */
[----:B------:R-:W-:Y:S04]  /*7cc60*/  STL.64 [R1+0x3a8], R130 ;  /* 0x0003a88201007387 */ /* 0x000fe80000100a00 */
[----:B------:R-:W-:Y:S04]  /*7cc70*/  STL.64 [R1+0x390], R124 ;  /* 0x0003907c01007387 */ /* 0x000fe80000100a00 */
[----:B------:R-:W-:Y:S04]  /*7cc80*/  STL.64 [R1+0x398], R126 ;  /* 0x0003987e01007387 */ /* 0x000fe80000100a00 */
[----:B------:R-:W-:Y:S01]  /*7cc90*/  STL.64 [R1+0x370], R116 ;  /* 0x0003707401007387 */ /* 0x000fe20000100a00 */
[----:B------:R-:W-:-:S03]  /*7cca0*/  IMAD.MOV.U32 R3, RZ, RZ, R119 ;  /* 0x000000ffff037224 */ /* 0x000fc600078e0077 */
[----:B------:R-:W-:Y:S04]  /*7ccb0*/  STL.64 [R1+0x380], R120 ;  /* 0x0003807801007387 */ /* 0x000fe80000100a00 */
[----:B------:R2:W-:Y:S04]  /*7ccc0*/  STL.64 [R1+0x388], R122 ;  /* 0x0003887a01007387 */ /* 0x0005e80000100a00 */
[----:B------:R3:W-:Y:S01]  /*7ccd0*/  STL [R1+0x378], R118 ;  /* 0x0003787601007387 */ /* 0x0007e20000100800 */
[C---:B--2---:R-:W-:Y:S08]  /*7cce0*/  HMMA.1688.F32.TF32 R120, R240.reuse, R50, R136 ;  /* 0x00000032f078723c */ /* 0x044ff00000081088 */
[C---:B---3--:R-:W-:Y:S08]  /*7ccf0*/  HMMA.1688.F32.TF32 R116, R240.reuse, R18, R140 ;  /* 0x00000012f074723c */ /* 0x048ff0000008108c */
        /* <DEDUP_REMOVED lines=8> */
[C---:B------:R-:W-:Y:S08]  /*7cd80*/  HMMA.1688.F32.TF32 R100, R240.reuse, R70, R96 ;  /* 0x00000046f064723c */ /* 0x040ff00000081060 */
[----:B------:R-:W-:Y:S01]  /*7cd90*/  HMMA.1688.F32.TF32 R96, R240, R74, R92 ;  /* 0x0000004af060723c */ /* 0x000fe2000008105c */
[----:B------:R-:W-:Y:S04]  /*7cda0*/  STL.64 [R1+0x340], R124 ;  /* 0x0003407c01007387 */ /* 0x000fe80000100a00 */
[----:B------:R-:W-:Y:S03]  /*7cdb0*/  LDS R240, [R2+UR12+0xa080] ;  /* 0x00a0800c02f07984 */ /* 0x000fe60008000800 */
[C---:B------:R-:W-:Y:S01]  /*7cdc0*/  HMMA.1688.F32.TF32 R92, R244.reuse, R34, R8 ;  /* 0x00000022f45c723c */ /* 0x040fe20000081008 */
[----:B------:R-:W-:Y:S04]  /*7cdd0*/  STL.64 [R1+0x348], R126 ;  /* 0x0003487e01007387 */ /* 0x000fe80000100a00 */
[----:B------:R-:W-:Y:S03]  /*7cde0*/  LDS R242, [R2+UR12+0xb080] ;  /* 0x00b0800c02f27984 */ /* 0x000fe60008000800 */
[C---:B------:R-:W-:Y:S01]  /*7cdf0*/  HMMA.1688.F32.TF32 R8, R244.reuse, R30, R4 ;  /* 0x0000001ef408723c */ /* 0x040fe20000081004 */
[----:B------:R-:W-:Y:S04]  /*7ce00*/  STL.64 [R1+0x330], R120 ;  /* 0x0003307801007387 */ /* 0x000fe80000100a00 */
        /* <DEDUP_REMOVED lines=19> */
[----:B------:R-:W2:Y:S05]  /*7cf40*/  LDS R243, [R252+UR12+0xb080] ;  /* 0x00b0800cfcf37984 */ /* 0x000eaa0008000800 */
[C---:B---3--:R-:W-:Y:S01]  /*7cf50*/  HMMA.1688.F32.TF32 R4, R244.reuse, R26, R76 ;  /* 0x0000001af404723c */ /* 0x048fe2000008104c */
[----:B------:R-:W-:Y:S04]  /*7cf60*/  STL.64 [R1+0x2b0], R84 ;  /* 0x0002b05401007387 */ /* 0x000fe80000100a00 */
[----:B------:R-:W-:Y:S03]  /*7cf70*/  STL.64 [R1+0x2b8], R86 ;  /* 0x0002b85601007387 */ /* 0x000fe60000100a00 */
[C---:B------:R-:W-:Y:S03]  /*7cf80*/  HMMA.1688.F32.TF32 R76, R244.reuse, R46, R108 ;  /* 0x0000002ef44c723c */ /* 0x040fe6000008106c */
[----:B------:R-:W-:Y:S04]  /*7cf90*/  STL.64 [R1+0x2a0], R8 ;  /* 0x0002a00801007387 */ /* 0x000fe80000100a00 */
[----:B------:R3:W-:Y:S04]  /*7cfa0*/  STL.64 [R1+0x2a8], R10 ;  /* 0x0002a80a01007387 */ /* 0x0007e80000100a00 */
[----:B------:R-:W-:Y:S04]  /*7cfb0*/  STL.64 [R1+0x290], R4 ;  /* 0x0002900401007387 */ /* 0x000fe80000100a00 */
[----:B------:R4:W-:Y:S01]  /*7cfc0*/  STL.64 [R1+0x298], R6 ;  /* 0x0002980601007387 */ /* 0x0009e20000100a00 */
[C---:B---3--:R-:W-:Y:S08]  /*7cfd0*/  HMMA.1688.F32.TF32 R8, R244.reuse, R38, R112 ;  /* 0x00000026f408723c */ /* 0x048ff00000081070 */
[----:B----4-:R-:W-:Y:S01]  /*7cfe0*/  HMMA.1688.F32.TF32 R4, R244, R50, R248 ;  /* 0x00000032f404723c */ /* 0x010fe200000810f8 */
[----:B------:R-:W-:Y:S04]  /*7cff0*/  STL.64 [R1+0x280], R76 ;  /* 0x0002804c01007387 */ /* 0x000fe80000100a00 */
[----:B------:R-:W-:Y:S06]  /*7d000*/  STL.64 [R1+0x288], R78 ;  /* 0x0002884e01007387 */ /* 0x000fec0000100a00 */
[----:B------:R-:W-:Y:S04]  /*7d010*/  STL.64 [R1+0x270], R8 ;  /* 0x0002700801007387 */ /* 0x000fe80000100a00 */
[----:B------:R-:W-:Y:S04]  /*7d020*/  STL.64 [R1+0x278], R10 ;  /* 0x0002780a01007387 */ /* 0x000fe80000100a00 */
[----:B------:R3:W-:Y:S04]  /*7d030*/  STL.64 [R1+0x260], R4 ;  /* 0x0002600401007387 */ /* 0x0007e80000100a00 */
        /* <DEDUP_REMOVED lines=15> */
[----:B------:R-:W2:Y:S01]  /*7d130*/  LDL.LU R90, [R1+0xa88] ;  /* 0x000a8800015a7983 */ /* 0x000ea20000300800 */
[----:B------:R-:W-:-:S03]  /*7d140*/  IMAD.MOV.U32 R20, RZ, RZ, R7 ;  /* 0x000000ffff147224 */ /* 0x000fc600078e0007 */
[----:B------:R-:W2:Y:S04]  /*7d150*/  LDL.LU R91, [R1+0xa8c] ;  /* 0x000a8c00015b7983 */ /* 0x000ea80000300800 */
[----:B---3--:R-:W3:Y:S04]  /*7d160*/  LDL.LU R4, [R1+0xa90] ;  /* 0x000a900001047983 */ /* 0x008ee80000300800 */
[----:B------:R-:W3:Y:S04]  /*7d170*/  LDL.LU R5, [R1+0xa94] ;  /* 0x000a940001057983 */ /* 0x000ee80000300800 */
[----:B------:R-:W3:Y:S04]  /*7d180*/  LDL.LU R6, [R1+0xa98] ;  /* 0x000a980001067983 */ /* 0x000ee80000300800 */
[----:B------:R-:W3:Y:S04]  /*7d190*/  LDL.LU R7, [R1+0xa9c] ;  /* 0x000a9c0001077983 */ /* 0x000ee80000300800 */
        /* <DEDUP_REMOVED lines=64> */
[----:B-1----:R-:W-:Y:S08]  /*7d5a0*/  HMMA.1688.F32.TF32 R100, R236, R14, R100 ;  /* 0x0000000eec64723c */ /* 0x002ff00000081064 */
[C---:B--2---:R-:W-:Y:S08]  /*7d5b0*/  HMMA.1688.F32.TF32 R124, R244.reuse, R62, R160 ;  /* 0x0000003ef47c723c */ /* 0x044ff000000810a0 */
[C---:B---3--:R-:W-:Y:S08]  /*7d5c0*/  HMMA.1688.F32.TF32 R128, R244.reuse, R18, R156 ;  /* 0x00000012f480723c */ /* 0x048ff0000008109c */
[----:B----4-:R-:W-:Y:S11]  /*7d5d0*/  HMMA.1688.F32.TF32 R120, R244, R54, R120 ;  /* 0x00000036f478723c */ /* 0x010ff60000081078 */
[----:B------:R-:W-:Y:S04]  /*7d5e0*/  STL.64 [R1+0x1510], R128 ;  /* 0x0015108001007387 */ /* 0x000fe80000100a00 */
[----:B------:R-:W-:Y:S04]  /*7d5f0*/  STL.64 [R1+0x1518], R130 ;  /* 0x0015188201007387 */ /* 0x000fe80000100a00 */
[----:B------:R-:W-:Y:S04]  /*7d600*/  STL.64 [R1+0x1500], R124 ;  /* 0x0015007c01007387 */ /* 0x000fe80000100a00 */
[----:B------:R-:W-:Y:S01]  /*7d610*/  STL.64 [R1+0x1508], R126 ;  /* 0x0015087e01007387 */ /* 0x000fe20000100a00 */
[----:B------:R-:W-:-:S03]  /*7d620*/  IMAD.MOV.U32 R13, RZ, RZ, R122 ;  /* 0x000000ffff0d7224 */ /* 0x000fc600078e007a */
[----:B------:R1:W-:Y:S01]  /*7d630*/  STL.64 [R1+0x14f0], R120 ;  /* 0x0014f07801007387 */ /* 0x0003e20000100a00 */
[----:B------:R-:W-:Y:S02]  /*7d640*/  IMAD.MOV.U32 R12, RZ, RZ, R123 ;  /* 0x000000ffff0c7224 */ /* 0x000fe400078e007b */
[C---:B-1----:R-:W-:Y:S08]  /*7d650*/  HMMA.1688.F32.TF32 R120, R244.reuse, R66, R116 ;  /* 0x00000042f478723c */ /* 0x042ff00000081074 */
[C---:B------:R-:W-:Y:S08]  /*7d660*/  HMMA.1688.F32.TF32 R116, R244.reuse, R58, R136 ;  /* 0x0000003af474723c */ /* 0x040ff00000081088 */
[----:B------:R-:W-:Y:S03]  /*7d670*/  HMMA.1688.F32.TF32 R124, R244, R70, R140 ;  /* 0x00000046f47c723c */ /* 0x000fe6000008108c */
[----:B------:R-:W-:Y:S04]  /*7d680*/  STL.64 [R1+0x14e0], R120 ;  /* 0x0014e07801007387 */ /* 0x000fe80000100a00 */
[----:B------:R1:W-:Y:S04]  /*7d690*/  STL.64 [R1+0x14e8], R122 ;  /* 0x0014e87a01007387 */ /* 0x0003e80000100a00 */
[----:B------:R-:W-:Y:S01]  /*7d6a0*/  STL.64 [R1+0x14d0], R116 ;  /* 0x0014d07401007387 */ /* 0x000fe20000100a00 */
[----:B------:R-:W-:Y:S03]  /*7d6b0*/  HMMA.1688.F32.TF32 R104, R236, R30, R104 ;  /* 0x0000001eec68723c */ /* 0x000fe60000081068 */
[----:B------:R2:W-:Y:S05]  /*7d6c0*/  STL.64 [R1+0x14d8], R118 ;  /* 0x0014d87601007387 */ /* 0x0005ea0000100a00 */
[----:B-1----:R-:W-:Y:S08]  /*7d6d0*/  HMMA.1688.F32.TF32 R120, R244, R74, R224 ;  /* 0x0000004af478723c */ /* 0x002ff000000810e0 */
        /* <DEDUP_REMOVED lines=18> */
[----:B------:R-:W-:Y:S04]  /*7d800*/  LDS R245, [R33+UR12+0xa100] ;  /* 0x00a1000c21f57984 */ /* 0x000fe80008000800 */
[----:B------:R-:W1:Y:S01]  /*7d810*/  LDS R247, [R33+UR12+0xb100] ;  /* 0x00b1000c21f77984 */ /* 0x000e620008000800 */
        /* <DEDUP_REMOVED lines=80> */
[----:B---3--:R-:W-:Y:S08]  /*7dd20*/  HMMA.1688.F32.TF32 R8, R240, R14, R8 ;  /* 0x0000000ef008723c */ /* 0x008ff00000081008 */
[C---:B----4-:R-:W-:Y:S08]  /*7dd30*/  HMMA.1688.F32.TF32 R100, R236.reuse, R74, R100 ;  /* 0x0000004aec64723c */ /* 0x050ff00000081064 */
[----:B--2---:R-:W-:Y:S08]  /*7dd40*/  HMMA.1688.F32.TF32 R104, R236, R70, R104 ;  /* 0x00000046ec68723c */ /* 0x004ff00000081068 */
[C---:B------:R-:W-:Y:S08]  /*7dd50*/  HMMA.1688.F32.TF32 R92, R240.reuse, R30, R92 ;  /* 0x0000001ef05c723c */ /* 0x040ff0000008105c */
[----:B------:R-:W-:Y:S03]  /*7dd60*/  HMMA.1688.F32.TF32 R96, R240, R34, R96 ;  /* 0x00000022f060723c */ /* 0x000fe60000081060 */
[----:B------:R-:W-:Y:S04]  /*7dd70*/  STL.64 [R1+0x8a0], R104 ;  /* 0x0008a06801007387 */ /* 0x000fe80000100a00 */
[----:B------:R-:W-:Y:S04]  /*7dd80*/  STL.64 [R1+0x8a8], R106 ;  /* 0x0008a86a01007387 */ /* 0x000fe80000100a00 */
[----:B------:R-:W-:Y:S04]  /*7dd90*/  STL.64 [R1+0x230], R100 ;  /* 0x0002306401007387 */ /* 0x000fe80000100a00 */
[----:B------:R-:W-:Y:S01]  /*7dda0*/  STL.64 [R1+0x238], R102 ;  /* 0x0002386601007387 */ /* 0x000fe20000100a00 */
[----:B------:R-:W-:Y:S01]  /*7ddb0*/  MOV R17, R10 ;  /* 0x0000000a00117202 */ /* 0x000fe20000000f00 */
[----:B------:R-:W-:-:S02]  /*7ddc0*/  IMAD.MOV.U32 R16, RZ, RZ, R11 ;  /* 0x000000ffff107224 */ /* 0x000fc400078e000b */
[----:B------:R-:W-:Y:S04]  /*7ddd0*/  LDS R236, [R2+UR12+0xa100] ;  /* 0x00a1000c02ec7984 */ /* 0x000fe80008000800 */
        /* <DEDUP_REMOVED lines=9> */
[C---:B------:R-:W-:Y:S01]  /*7de70*/  HMMA.1688.F32.TF32 R4, R240.reuse, R42, R88 ;  /* 0x0000002af004723c */ /* 0x040fe20000081058 */
[----:B------:R2:W-:Y:S04]  /*7de80*/  STL [R1+0x66dc], R16 ;  /* 0x0066dc1001007387 */ /* 0x0005e80000100800 */
[----:B------:R3:W-:Y:S06]  /*7de90*/  STL [R1+0x66d8], R17 ;  /* 0x0066d81101007387 */ /* 0x0007ec0000100800 */
[----:B------:R-:W-:Y:S04]  /*7dea0*/  STL.64 [R1+0x1f0], R8 ;  /* 0x0001f00801007387 */ /* 0x000fe80000100a00 */
[----:B------:R4:W-:Y:S04]  /*7deb0*/  STL.64 [R1+0x1f8], R10 ;  /* 0x0001f80a01007387 */ /* 0x0009e80000100a00 */
[----:B--2---:R-:W-:Y:S01]  /*7dec0*/  IMAD.MOV.U32 R16, RZ, RZ, R6 ;  /* 0x000000ffff107224 */ /* 0x004fe200078e0006 */
[----:B------:R2:W-:Y:S01]  /*7ded0*/  STL.64 [R1+0x1e0], R4 ;  /* 0x0001e00401007387 */ /* 0x0005e20000100a00 */
[----:B---3--:R-:W-:Y:S01]  /*7dee0*/  IMAD.MOV.U32 R17, RZ, RZ, R7 ;  /* 0x000000ffff117224 */ /* 0x008fe200078e0007 */
[C---:B----4-:R-:W-:Y:S08]  /*7def0*/  HMMA.1688.F32.TF32 R8, R240.reuse, R26, R84 ;  /* 0x0000001af008723c */ /* 0x050ff00000081054 */
[C---:B--2---:R-:W-:Y:S01]  /*7df00*/  HMMA.1688.F32.TF32 R4, R240.reuse, R46, R80 ;  /* 0x0000002ef004723c */ /* 0x044fe20000081050 */
[----:B------:R2:W-:Y:S04]  /*7df10*/  STL [R1+0x66e4], R17 ;  /* 0x0066e41101007387 */ /* 0x0005e80000100800 */
[----:B------:R3:W-:Y:S06]  /*7df20*/  STL [R1+0x66e0], R16 ;  /* 0x0066e01001007387 */ /* 0x0007ec0000100800 */
[----:B------:R-:W-:Y:S04]  /*7df30*/  STL.64 [R1+0x1d0], R8 ;  /* 0x0001d00801007387 */ /* 0x000fe80000100a00 */
[----:B------:R4:W-:Y:S04]  /*7df40*/  STL.64 [R1+0x1d8], R10 ;  /* 0x0001d80a01007387 */ /* 0x0009e80000100a00 */
[----:B--2---:R-:W-:Y:S01]  /*7df50*/  MOV R17, R6 ;  /* 0x0000000600117202 */ /* 0x004fe20000000f00 */
        /* <DEDUP_REMOVED lines=12> */
[----:B--2---:R-:W-:Y:S11]  /*7e020*/  HMMA.1688.F32.TF32 R4, R240, R62, R248 ;  /* 0x0000003ef004723c */ /* 0x004ff600000810f8 */
[----:B------:R2:W-:Y:S04]  /*7e030*/  STL.64 [R1+0x190], R8 ;  /* 0x0001900801007387 */ /* 0x0005e80000100a00 */
        /* <DEDUP_REMOVED lines=61> */
[----:B------:R1:W-:Y:S01]  /*7e410*/  STL [R1+0x66a0], R24 ;  /* 0x0066a01801007387 */ /* 0x0003e20000100800 */
[----:B--2---:R-:W-:Y:S08]  /*7e420*/  HMMA.1688.F32.TF32 R8, R244, R34, R8 ;  /* 0x00000022f408723c */ /* 0x004ff00000081008 */
[C---:B---3--:R-:W-:Y:S08]  /*7e430*/  HMMA.1688.F32.TF32 R100, R240.reuse, R58, R100 ;  /* 0x0000003af064723c */ /* 0x048ff00000081064 */
[C---:B------:R-:W-:Y:S08]  /*7e440*/  HMMA.1688.F32.TF32 R104, R240.reuse, R66, R104 ;  /* 0x00000042f068723c */ /* 0x040ff00000081068 */
[----:B------:R-:W-:Y:S03]  /*7e450*/  HMMA.1688.F32.TF32 R116, R240, R54, R220 ;  /* 0x00000036f074723c */ /* 0x000fe600000810dc */
[----:B-1----:R-:W-:-:S02]  /*7e460*/  IMAD.MOV.U32 R24, RZ, RZ, R102 ;  /* 0x000000ffff187224 */ /* 0x002fc400078e0066 */
[----:B------:R-:W-:-:S03]  /*7e470*/  IMAD.MOV.U32 R25, RZ, RZ, R101 ;  /* 0x000000ffff197224 */ /* 0x000fc600078e0065 */
[C---:B------:R-:W-:Y:S11]  /*7e480*/  HMMA.1688.F32.TF32 R96, R240.reuse, R70, R96 ;  /* 0x00000046f060723c */ /* 0x040ff60000081060 */
[----:B------:R-:W-:Y:S01]  /*7e490*/  STL.64 [R1+0x170], R116 ;  /* 0x0001707401007387 */ /* 0x000fe20000100a00 */
[----:B------:R-:W-:Y:S03]  /*7e4a0*/  HMMA.1688.F32.TF32 R92, R240, R74, R92 ;  /* 0x0000004af05c723c */ /* 0x000fe6000008105c */
[----:B------:R-:W-:Y:S04]  /*7e4b0*/  STL.64 [R1+0x178], R118 ;  /* 0x0001787601007387 */ /* 0x000fe80000100a00 */
[----:B------:R-:W-:Y:S04]  /*7e4c0*/  STL.64 [R1+0x160], R104 ;  /* 0x0001606801007387 */ /* 0x000fe80000100a00 */
[----:B------:R-:W-:Y:S04]  /*7e4d0*/  STL.64 [R1+0x168], R106 ;  /* 0x0001686a01007387 */ /* 0x000fe80000100a00 */
[----:B------:R-:W-:Y:S04]  /*7e4e0*/  STL [R1+0x150], R100 ;  /* 0x0001506401007387 */ /* 0x000fe80000100800 */
[----:B------:R-:W-:Y:S04]  /*7e4f0*/  STL [R1+0x15c], R103 ;  /* 0x00015c6701007387 */ /* 0x000fe80000100800 */
[----:B------:R1:W-:Y:S04]  /*7e500*/  STL [R1+0x66ac], R24 ;  /* 0x0066ac1801007387 */ /* 0x0003e80000100800 */
[----:B------:R2:W-:Y:S04]  /*7e510*/  STL [R1+0x66a8], R25 ;  /* 0x0066a81901007387 */ /* 0x0005e80000100800 */
[----:B------:R-:W-:Y:S04]  /*7e520*/  STL.64 [R1+0x140], R96 ;  /* 0x0001406001007387 */ /* 0x000fe80000100a00 */
[----:B------:R-:W-:Y:S01]  /*7e530*/  STL.64 [R1+0x148], R98 ;  /* 0x0001486201007387 */ /* 0x000fe20000100a00 */
[----:B-1----:R-:W-:Y:S01]  /*7e540*/  MOV R24, R10 ;  /* 0x0000000a00187202 */ /* 0x002fe20000000f00 */
[----:B--2---:R-:W-:-:S02]  /*7e550*/  IMAD.MOV.U32 R25, RZ, RZ, R11 ;  /* 0x000000ffff197224 */ /* 0x004fc400078e000b */
[----:B------:R-:W-:Y:S04]  /*7e560*/  STL.64 [R1+0x120], R92 ;  /* 0x0001205c01007387 */ /* 0x000fe80000100a00 */
[----:B------:R-:W-:Y:S04]  /*7e570*/  STL.64 [R1+0x128], R94 ;  /* 0x0001285e01007387 */ /* 0x000fe80000100a00 */
[----:B------:R1:W-:Y:S01]  /*7e580*/  STL.64 [R1+0x110], R8 ;  /* 0x0001100801007387 */ /* 0x0003e20000100a00 */
[C---:B----4-:R-:W-:Y:S03]  /*7e590*/  HMMA.1688.F32.TF32 R84, R244.reuse, R22, R84 ;  /* 0x00000016f454723c */ /* 0x050fe60000081054 */
[----:B------:R-:W-:Y:S04]  /*7e5a0*/  LDS R240, [R2+UR12+0xa180] ;  /* 0x00a1800c02f07984 */ /* 0x000fe80008000800 */
[----:B------:R-:W-:Y:S01]  /*7e5b0*/  LDS R242, [R2+UR12+0xb180] ;  /* 0x00b1800c02f27984 */ /* 0x000fe20008000800 */
[C---:B-1----:R-:W-:Y:S03]  /*7e5c0*/  HMMA.1688.F32.TF32 R8, R244.reuse, R30, R4 ;  /* 0x0000001ef408723c */ /* 0x042fe60000081004 */
[----:B------:R-:W-:Y:S04]  /*7e5d0*/  LDS R241, [R252+UR12+0xa180] ;  /* 0x00a1800cfcf17984 */ /* 0x000fe80008000800 */
[----:B------:R-:W-:Y:S01]  /*7e5e0*/  LDS R243, [R252+UR12+0xb180] ;  /* 0x00b1800cfcf37984 */ /* 0x000fe20008000800 */
[C---:B------:R-:W-:Y:S03]  /*7e5f0*/  HMMA.1688.F32.TF32 R4, R244.reuse, R14, R88 ;  /* 0x0000000ef404723c */ /* 0x040fe60000081058 */
[----:B------:R1:W-:Y:S04]  /*7e600*/  STL [R1+0x66b4], R25 ;  /* 0x0066b41901007387 */ /* 0x0003e80000100800 */
[----:B------:R2:W-:Y:S04]  /*7e610*/  STL [R1+0x66b0], R24 ;  /* 0x0066b01801007387 */ /* 0x0005e80000100800 */
[----:B------:R-:W-:Y:S04]  /*7e620*/  STL.64 [R1+0x100], R8 ;  /* 0x0001000801007387 */ /* 0x000fe80000100a00 */
[----:B------:R3:W-:Y:S04]  /*7e630*/  STL.64 [R1+0x108], R10 ;  /* 0x0001080a01007387 */ /* 0x0007e80000100a00 */
[----:B-1----:R-:W-:Y:S01]  /*7e640*/  IMAD.MOV.U32 R25, RZ, RZ, R6 ;  /* 0x000000ffff197224 */ /* 0x002fe200078e0006 */
[----:B------:R1:W-:Y:S01]  /*7e650*/  STL.64 [R1+0xf0], R4 ;  /* 0x0000f00401007387 */ /* 0x0003e20000100a00 */
[----:B--2---:R-:W-:Y:S01]  /*7e660*/  IMAD.MOV.U32 R24, RZ, RZ, R7 ;  /* 0x000000ffff187224 */ /* 0x004fe200078e0007 */
[C---:B---3--:R-:W-:Y:S08]  /*7e670*/  HMMA.1688.F32.TF32 R8, R244.reuse, R42, R80 ;  /* 0x0000002af408723c */ /* 0x048ff00000081050 */
[C---:B-1----:R-:W-:Y:S01]  /*7e680*/  HMMA.1688.F32.TF32 R4, R244.reuse, R26, R76 ;  /* 0x0000001af404723c */ /* 0x042fe2000008104c */
[----:B------:R1:W-:Y:S04]  /*7e690*/  STL [R1+0x66bc], R25 ;  /* 0x0066bc1901007387 */ /* 0x0003e80000100800 */
[----:B------:R2:W-:Y:S04]  /*7e6a0*/  STL [R1+0x66b8], R24 ;  /* 0x0066b81801007387 */ /* 0x0005e80000100800 */
[----:B------:R-:W-:Y:S01]  /*7e6b0*/  STL.64 [R1+0xe0], R84 ;  /* 0x0000e05401007387 */ /* 0x000fe20000100a00 */
[----:B------:R-:W-:Y:S03]  /*7e6c0*/  HMMA.1688.F32.TF32 R76, R244, R46, R108 ;  /* 0x0000002ef44c723c */ /* 0x000fe6000008106c */
[----:B------:R-:W-:Y:S04]  /*7e6d0*/  STL.64 [R1+0xe8], R86 ;  /* 0x0000e85601007387 */ /* 0x000fe80000100a00 */
[----:B------:R-:W-:Y:S02]  /*7e6e0*/  STL.64 [R1+0xd0], R8 ;  /* 0x0000d00801007387 */ /* 0x000fe40000100a00 */
[----:B-1----:R-:W-:-:S02]  /*7e6f0*/  MOV R25, R4 ;  /* 0x0000000400197202 */ /* 0x002fc40000000f00 */
[----:B------:R1:W-:Y:S01]  /*7e700*/  STL.64 [R1+0xd8], R10 ;  /* 0x0000d80a01007387 */ /* 0x0003e20000100a00 */
[----:B--2---:R-:W-:-:S03]  /*7e710*/  IMAD.MOV.U32 R24, RZ, RZ, R5 ;  /* 0x000000ffff187224 */ /* 0x004fc600078e0005 */
[----:B------:R2:W-:Y:S01]  /*7e720*/  STL.64 [R1+0xc8], R6 ;  /* 0x0000c80601007387 */ /* 0x0005e20000100a00 */
[C---:B-1----:R-:W-:Y:S08]  /*7e730*/  HMMA.1688.F32.TF32 R8, R244.reuse, R38, R112 ;  /* 0x00000026f408723c */ /* 0x042ff00000081070 */
[----:B--2---:R-:W-:Y:S01]  /*7e740*/  HMMA.1688.F32.TF32 R4, R244, R50, R248 ;  /* 0x00000032f404723c */ /* 0x004fe200000810f8 */
[----:B------:R-:W-:Y:S04]  /*7e750*/  STL [R1+0x66c4], R25 ;  /* 0x0066c41901007387 */ /* 0x000fe80000100800 */
[----:B------:R-:W-:Y:S04]  /*7e760*/  STL [R1+0x66c0], R24 ;  /* 0x0066c01801007387 */ /* 0x000fe80000100800 */
[----:B------:R1:W-:Y:S04]  /*7e770*/  STL.64 [R1+0xb0], R76 ;  /* 0x0000b04c01007387 */ /* 0x0003e80000100a00 */
[----:B------:R2:W-:Y:S04]  /*7e780*/  STL.64 [R1+0xb8], R78 ;  /* 0x0000b84e01007387 */ /* 0x0005e80000100a00 */
[----:B------:R-:W-:Y:S04]  /*7e790*/  STL.64 [R1+0x130], R8 ;  /* 0x0001300801007387 */ /* 0x000fe80000100a00 */
[----:B------:R-:W-:Y:S04]  /*7e7a0*/  STL.64 [R1+0x138], R10 ;  /* 0x0001380a01007387 */ /* 0x000fe80000100a00 */
[----:B------:R3:W-:Y:S04]  /*7e7b0*/  STL.64 [R1+0x240], R4 ;  /* 0x0002400401007387 */ /* 0x0007e80000100a00 */
[----:B------:R-:W4:Y:S04]  /*7e7c0*/  LDL.LU R112, [R1+0xe60] ;  /* 0x000e600001707983 */ /* 0x000f280000300800 */
[----:B------:R-:W4:Y:S04]  /*7e7d0*/  LDL.LU R113, [R1+0xe64] ;  /* 0x000e640001717983 */ /* 0x000f280000300800 */
[----:B------:R-:W4:Y:S04]  /*7e7e0*/  LDL.LU R114, [R1+0xe68] ;  /* 0x000e680001727983 */ /* 0x000f280000300800 */
[----:B------:R-:W4:Y:S04]  /*7e7f0*/  LDL.LU R115, [R1+0xe6c] ;  /* 0x000e6c0001737983 */ /* 0x000f280000300800 */
[----:B-1----:R-:W4:Y:S04]  /*7e800*/  LDL.LU R76, [R1+0xeb0] ;  /* 0x000eb000014c7983 */ /* 0x002f280000300800 */
[----:B------:R-:W4:Y:S04]  /*7e810*/  LDL.LU R77, [R1+0xeb4] ;  /* 0x000eb400014d7983 */ /* 0x000f280000300800 */
[----:B--2---:R-:W4:Y:S04]  /*7e820*/  LDL.LU R78, [R1+0xeb8] ;  /* 0x000eb800014e7983 */ /* 0x004f280000300800 */
[----:B------:R-:W4:Y:S04]  /*7e830*/  LDL.LU R79, [R1+0xebc] ;  /* 0x000ebc00014f7983 */ /* 0x000f280000300800 */
[----:B------:R-:W2:Y:S04]  /*7e840*/  LDL.LU R80, [R1+0xed0] ;  /* 0x000ed00001507983 */ /* 0x000ea80000300800 */
[----:B------:R-:W2:Y:S01]  /*7e850*/  LDL.LU R81, [R1+0xed4] ;  /* 0x000ed40001517983 */ /* 0x000ea20000300800 */
[----:B------:R-:W-:-:S03]  /*7e860*/  IMAD.MOV.U32 R25, RZ, RZ, R6 ;  /* 0x000000ffff197224 */ /* 0x000fc600078e0006 */
        /* <DEDUP_REMOVED lines=59> */
[----:B------:R1:W-:Y:S04]  /*7ec20*/  STL [R1+0x66cc], R25 ;  /* 0x0066cc1901007387 */ /* 0x0003e80000100800 */
[----:B------:R1:W-:Y:S01]  /*7ec30*/  STL [R1+0x66c8], R24 ;  /* 0x0066c81801007387 */ /* 0x0003e20000100800 */
[C---:B---3--:R-:W-:Y:S08]  /*7ec40*/  HMMA.1688.F32.TF32 R4, R236.reuse, R14, R4 ;  /* 0x0000000eec04723c */ /* 0x048ff00000081004 */
[C---:B--2---:R-:W-:Y:S08]  /*7ec50*/  HMMA.1688.F32.TF32 R8, R236.reuse, R30, R8 ;  /* 0x0000001eec08723c */ /* 0x044ff00000081008 */
[----:B----4-:R-:W-:Y:S08]  /*7ec60*/  HMMA.1688.F32.TF32 R92, R236, R34, R92 ;  /* 0x00000022ec5c723c */ /* 0x010ff0000008105c */
[C---:B------:R-:W-:Y:S08]  /*7ec70*/  HMMA.1688.F32.TF32 R100, R244.reuse, R70, R100 ;  /* 0x00000046f464723c */ /* 0x040ff00000081064 */
[C---:B------:R-:W-:Y:S08]  /*7ec80*/  HMMA.1688.F32.TF32 R116, R244.reuse, R62, R140 ;  /* 0x0000003ef474723c */ /* 0x040ff0000008108c */
[----:B------:R-:W-:Y:S11]  /*7ec90*/  HMMA.1688.F32.TF32 R120, R244, R18, R136 ;  /* 0x00000012f478723c */ /* 0x000ff60000081088 */
[----:B-1----:R-:W-:Y:S01]  /*7eca0*/  MOV R25, R116 ;  /* 0x0000007400197202 */ /* 0x002fe20000000f00 */
[----:B------:R-:W-:-:S07]  /*7ecb0*/  IMAD.MOV.U32 R24, RZ, RZ, R117 ;  /* 0x000000ffff187224 */ /* 0x000fce00078e0075 */
[----:B------:R-:W-:Y:S04]  /*7ecc0*/  STL.64 [R1+0x14c0], R120 ;  /* 0x0014c07801007387 */ /* 0x000fe80000100a00 */
[----:B------:R1:W-:Y:S04]  /*7ecd0*/  STL.64 [R1+0x14c8], R122 ;  /* 0x0014c87a01007387 */ /* 0x0003e80000100a00 */
[----:B------:R2:W-:Y:S01]  /*7ece0*/  STL.64 [R1+0x14b8], R118 ;  /* 0x0014b87601007387 */ /* 0x0005e20000100a00 */
[C---:B-1----:R-:W-:Y:S08]  /*7ecf0*/  HMMA.1688.F32.TF32 R120, R244.reuse, R54, R224 ;  /* 0x00000036f478723c */ /* 0x042ff000000810e0 */
[C---:B--2---:R-:W-:Y:S08]  /*7ed00*/  HMMA.1688.F32.TF32 R116, R244.reuse, R66, R220 ;  /* 0x00000042f474723c */ /* 0x044ff000000810dc */
[C---:B------:R-:W-:Y:S08]  /*7ed10*/  HMMA.1688.F32.TF32 R104, R244.reuse, R58, R104 ;  /* 0x0000003af468723c */ /* 0x040ff00000081068 */
[----:B------:R-:W-:Y:S01]  /*7ed20*/  HMMA.1688.F32.TF32 R96, R244, R74, R96 ;  /* 0x0000004af460723c */ /* 0x000fe20000081060 */
[----:B------:R-:W-:Y:S04]  /*7ed30*/  STL [R1+0x66d4], R25 ;  /* 0x0066d41901007387 */ /* 0x000fe80000100800 */
[----:B------:R-:W-:Y:S04]  /*7ed40*/  STL [R1+0x66d0], R24 ;  /* 0x0066d01801007387 */ /* 0x000fe80000100800 */
        /* <DEDUP_REMOVED lines=30> */
[C---:B--2---:R-:W-:Y:S02]  /*7ef30*/  HMMA.1688.F32.TF32 R4, R236.reuse, R50, R112 ;  /* 0x00000032ec04723c */ /* 0x044fe40000081070 */
[----:B------:R-:W-:Y:S04]  /*7ef40*/  STL.64 [R1+0x1400], R76 ;  /* 0x0014004c01007387 */ /* 0x000fe80000100a00 */
[----:B------:R-:W-:Y:S04]  /*7ef50*/  STL.64 [R1+0x1408], R78 ;  /* 0x0014084e01007387 */ /* 0x000fe80000100a00 */
[----:B------:R-:W-:Y:S04]  /*7ef60*/  STL.64 [R1+0x13f0], R8 ;  /* 0x0013f00801007387 */ /* 0x000fe80000100a00 */
[----:B------:R-:W-:Y:S05]  /*7ef70*/  STL.64 [R1+0x13f8], R10 ;  /* 0x0013f80a01007387 */ /* 0x000fea0000100a00 */
[----:B------:R-:W-:Y:S04]  /*7ef80*/  STL.64 [R1+0x13e0], R4 ;  /* 0x0013e00401007387 */ /* 0x000fe80000100a00 */
[----:B------:R2:W-:Y:S02]  /*7ef90*/  STL.64 [R1+0x13e8], R6 ;  /* 0x0013e80601007387 */ /* 0x0005e40000100a00 */
[----:B--2---:R-:W-:Y:S02]  /*7efa0*/  HMMA.1688.F32.TF32 R4, R236, R18, R248 ;  /* 0x00000012ec04723c */ /* 0x004fe400000810f8 */
[----:B------:R-:W2:-:S15]  /*7efb0*/  LDL.LU R248, [R1+0xc90] ;  /* 0x000c900001f87983 */ /* 0x000e9e0000300800 */
[----:B------:R-:W-:Y:S02]  /*7efc0*/  NOP ;  /* 0x0000000000007918 */ /* 0x000fe40000000000 */
        /* <DEDUP_REMOVED lines=34> */
[----:B------:R-:W2:Y:S01]  /*7f1f0*/  LDL.LU R101, [R1+0xb44] ;  /* 0x000b440001657983 */ /* 0x000ea20000300800 */
[----:B------:R-:W-:-:S03]  /*7f200*/  IMAD.MOV.U32 R25, RZ, RZ, R106 ;  /* 0x000000ffff197224 */ /* 0x000fc600078e006a */
[----:B------:R-:W2:Y:S01]  /*7f210*/  LDL.LU R102, [R1+0xb48] ;  /* 0x000b480001667983 */ /* 0x000ea20000300800 */
[----:B------:R-:W-:-:S03]  /*7f220*/  IMAD.MOV.U32 R24, RZ, RZ, R107 ;  /* 0x000000ffff187224 */ /* 0x000fc600078e006b */
        /* <DEDUP_REMOVED lines=76> */
[C---:B------:R-:W-:Y:S08]  /*7f6f0*/  HMMA.1688.F32.TF32 R216, R236.reuse, R62, R216 ;  /* 0x0000003eecd8723c */ /* 0x040ff000000810d8 */
[C---:B------:R-:W-:Y:S11]  /*7f700*/  HMMA.1688.F32.TF32 R212, R236.reuse, R54, R212 ;  /* 0x00000036ecd4723c */ /* 0x040ff600000810d4 */
[----:B------:R-:W-:Y:S04]  /*7f710*/  STL.64 [R1+0x13c0], R216 ;  /* 0x0013c0d801007387 */ /* 0x000fe80000100a00 */
[----:B------:R2:W-:Y:S01]  /*7f720*/  STL.64 [R1+0x13c8], R218 ;  /* 0x0013c8da01007387 */ /* 0x0005e20000100a00 */
[----:B------:R-:W-:Y:S03]  /*7f730*/  HMMA.1688.F32.TF32 R204, R236, R74, R204 ;  /* 0x0000004aeccc723c */ /* 0x000fe600000810cc */
[----:B------:R-:W-:Y:S04]  /*7f740*/  LDS R236, [R0+UR12+0xa200] ;  /* 0x00a2000c00ec7984 */ /* 0x000fe80008000800 */
[----:B--2---:R-:W2:Y:S04]  /*7f750*/  LDL.LU.64 R218, [R1+0x68a8] ;  /* 0x0068a80001da7983 */ /* 0x004ea80000300a00 */
[----:B------:R-:W2:Y:S04]  /*7f760*/  LDL.LU.64 R216, [R1+0x68a0] ;  /* 0x0068a00001d87983 */ /* 0x000ea80000300a00 */
[----:B------:R-:W-:Y:S01]  /*7f770*/  STL.64 [R1+0x13b0], R212 ;  /* 0x0013b0d401007387 */ /* 0x000fe20000100a00 */
[C---:B-1----:R-:W-:Y:S03]  /*7f780*/  HMMA.1688.F32.TF32 R156, R244.reuse, R34, R156 ;  /* 0x00000022f49c723c */ /* 0x042fe6000008109c */
[----:B------:R1:W-:Y:S04]  /*7f790*/  STL.64 [R1+0x13b8], R214 ;  /* 0x0013b8d601007387 */ /* 0x0003e80000100a00 */
[----:B------:R-:W-:Y:S04]  /*7f7a0*/  LDS R238, [R0+UR12+0xb200] ;  /* 0x00b2000c00ee7984 */ /* 0x000fe80008000800 */
[----:B------:R-:W-:Y:S04]  /*7f7b0*/  LDS R237, [R33+UR12+0xa200] ;  /* 0x00a2000c21ed7984 */ /* 0x000fe80008000800 */
[----:B-1----:R-:W3:Y:S04]  /*7f7c0*/  LDL.LU.64 R214, [R1+0x6898] ;  /* 0x0068980001d67983 */ /* 0x002ee80000300a00 */
[----:B------:R-:W3:Y:S04]  /*7f7d0*/  LDL.LU.64 R212, [R1+0x6890] ;  /* 0x0068900001d47983 */ /* 0x000ee80000300a00 */
[----:B------:R-:W-:Y:S04]  /*7f7e0*/  STL.64 [R1+0x13a0], R128 ;  /* 0x0013a08001007387 */ /* 0x000fe80000100a00 */
[----:B------:R1:W-:Y:S04]  /*7f7f0*/  STL.64 [R1+0x13a8], R130 ;  /* 0x0013a88201007387 */ /* 0x0003e80000100a00 */
[----:B------:R-:W4:Y:S04]  /*7f800*/  LDS R239, [R33+UR12+0xb200] ;  /* 0x00b2000c21ef7984 */ /* 0x000f280008000800 */
[----:B-1----:R-:W2:Y:S04]  /*7f810*/  LDL.LU.64 R130, [R1+0x6888] ;  /* 0x0068880001827983 */ /* 0x002ea80000300a00 */
[----:B------:R-:W2:Y:S04]  /*7f820*/  LDL.LU.64 R128, [R1+0x6880] ;  /* 0x0068800001807983 */ /* 0x000ea80000300a00 */
[----:B------:R-:W-:Y:S04]  /*7f830*/  STL.64 [R1+0x1390], R124 ;  /* 0x0013907c01007387 */ /* 0x000fe80000100a00 */
[----:B------:R1:W-:Y:S04]  /*7f840*/  STL.64 [R1+0x1398], R126 ;  /* 0x0013987e01007387 */ /* 0x0003e80000100a00 */
[----:B-1----:R-:W2:Y:S04]  /*7f850*/  LDL.LU.64 R126, [R1+0x6878] ;  /* 0x00687800017e7983 */ /* 0x002ea80000300a00 */
[----:B------:R-:W2:Y:S04]  /*7f860*/  LDL.LU.64 R124, [R1+0x6870] ;  /* 0x00687000017c7983 */ /* 0x000ea80000300a00 */
[----:B------:R-:W-:Y:S04]  /*7f870*/  STL.64 [R1+0x1380], R208 ;  /* 0x001380d001007387 */ /* 0x000fe80000100a00 */
[----:B------:R-:W-:Y:S04]  /*7f880*/  STL.64 [R1+0x1388], R210 ;  /* 0x001388d201007387 */ /* 0x000fe80000100a00 */
[----:B------:R-:W-:Y:S04]  /*7f890*/  STL.64 [R1+0xfa0], R204 ;  /* 0x000fa0cc01007387 */ /* 0x000fe80000100a00 */
[----:B------:R1:W-:Y:S04]  /*7f8a0*/  STL.64 [R1+0xfa8], R206 ;  /* 0x000fa8ce01007387 */ /* 0x0003e80000100a00 */
[----:B------:R-:W-:Y:S04]  /*7f8b0*/  STL.64 [R1+0xf90], R156 ;  /* 0x000f909c01007387 */ /* 0x000fe80000100a00 */
[----:B------:R4:W-:Y:S01]  /*7f8c0*/  STL.64 [R1+0xf98], R158 ;  /* 0x000f989e01007387 */ /* 0x0009e20000100a00 */
[C---:B-1----:R-:W-:Y:S08]  /*7f8d0*/  HMMA.1688.F32.TF32 R204, R244.reuse, R30, R160 ;  /* 0x0000001ef4cc723c */ /* 0x042ff000000810a0 */
[C---:B------:R-:W-:Y:S08]  /*7f8e0*/  HMMA.1688.F32.TF32 R160, R244.reuse, R14, R120 ;  /* 0x0000000ef4a0723c */ /* 0x040ff00000081078 */
[C---:B----4-:R-:W-:Y:S08]  /*7f8f0*/  HMMA.1688.F32.TF32 R156, R244.reuse, R22, R116 ;  /* 0x00000016f49c723c */ /* 0x050ff00000081074 */
[C---:B------:R-:W-:Y:S08]  /*7f900*/  HMMA.1688.F32.TF32 R120, R244.reuse, R42, R136 ;  /* 0x0000002af478723c */ /* 0x040ff00000081088 */
[C---:B------:R-:W-:Y:S01]  /*7f910*/  HMMA.1688.F32.TF32 R116, R244.reuse, R26, R140 ;  /* 0x0000001af474723c */ /* 0x040fe2000008108c */
        /* <DEDUP_REMOVED lines=12> */
[C---:B----4-:R-:W-:Y:S08]  /*7f9e0*/  HMMA.1688.F32.TF32 R116, R244.reuse, R50, R104 ;  /* 0x00000032f474723c */ /* 0x050ff00000081068 */
        /* <DEDUP_REMOVED lines=26> */
[C---:B----4-:R-:W-:Y:S01]  /*7fb90*/  HMMA.1688.F32.TF32 R4, R240.reuse, R30, R76 ;  /* 0x0000001ef004723c */ /* 0x050fe2000008104c */
[----:B------:R-:W-:Y:S04]  /*7fba0*/  STL.64 [R1+0x680], R84 ;  /* 0x0006805401007387 */ /* 0x000fe80000100a00 */
[----:B------:R-:W-:Y:S03]  /*7fbb0*/  STL.64 [R1+0x688], R86 ;  /* 0x0006885601007387 */ /* 0x000fe60000100a00 */
[C---:B------:R-:W-:Y:S03]  /*7fbc0*/  HMMA.1688.F32.TF32 R76, R240.reuse, R14, R108 ;  /* 0x0000000ef04c723c */ /* 0x040fe6000008106c */
[----:B------:R-:W-:Y:S04]  /*7fbd0*/  STL.64 [R1+0x6a0], R8 ;  /* 0x0006a00801007387 */ /* 0x000fe80000100a00 */
[----:B------:R1:W-:Y:S04]  /*7fbe0*/  STL.64 [R1+0x6a8], R10 ;  /* 0x0006a80a01007387 */ /* 0x0003e80000100a00 */
[----:B------:R-:W-:Y:S04]  /*7fbf0*/  STL.64 [R1+0x6d0], R4 ;  /* 0x0006d00401007387 */ /* 0x000fe80000100a00 */
[----:B------:R4:W-:Y:S01]  /*7fc00*/  STL.64 [R1+0x6d8], R6 ;  /* 0x0006d80601007387 */ /* 0x0009e20000100a00 */
[C---:B-1----:R-:W-:Y:S08]  /*7fc10*/  HMMA.1688.F32.TF32 R8, R240.reuse, R22, R112 ;  /* 0x00000016f008723c */ /* 0x042ff00000081070 */
[----:B----4-:R-:W-:Y:S01]  /*7fc20*/  HMMA.1688.F32.TF32 R4, R240, R42, R248 ;  /* 0x0000002af004723c */ /* 0x010fe200000810f8 */
[----:B------:R1:W-:Y:S04]  /*7fc30*/  STL.64 [R1+0x6e0], R76 ;  /* 0x0006e04c01007387 */ /* 0x0003e80000100a00 */
[----:B------:R4:W-:Y:S04]  /*7fc40*/  STL.64 [R1+0x6e8], R78 ;  /* 0x0006e84e01007387 */ /* 0x0009e80000100a00 */
        /* <DEDUP_REMOVED lines=10> */
[----:B----4-:R-:W2:Y:S04]  /*7fcf0*/  LDL.LU R78, [R1+0x868] ;  /* 0x00086800014e7983 */ /* 0x010ea80000300800 */
        /* <DEDUP_REMOVED lines=88> */
[----:B------:R-:W-:Y:S08]  /*80280*/  HMMA.1688.F32.TF32 R84, R236, R46, R84 ;  /* 0x0000002eec54723c */ /* 0x000ff00000081054 */
        /* <DEDUP_REMOVED lines=20> */
[----:B------:R-:W-:Y:S01]  /*803d0*/  STL.64 [R1+0x1350], R116 ;  /* 0x0013507401007387 */ /* 0x000fe20000100a00 */
[C---:B------:R-:W-:Y:S03]  /*803e0*/  HMMA.1688.F32.TF32 R104, R240.reuse, R74, R104 ;  /* 0x0000004af068723c */ /* 0x040fe60000081068 */
[----:B------:R2:W-:Y:S04]  /*803f0*/  STL.64 [R1+0x1358], R118 ;  /* 0x0013587601007387 */ /* 0x0005e80000100a00 */
[----:B------:R-:W-:Y:S01]  /*80400*/  LDS R244, [R2+UR12+0xa200] ;  /* 0x00a2000c02f47984 */ /* 0x000fe20008000800 */
[C---:B-1----:R-:W-:Y:S03]  /*80410*/  HMMA.1688.F32.TF32 R120, R240.reuse, R58, R224 ;  /* 0x0000003af078723c */ /* 0x042fe600000810e0 */
[----:B------:R-:W-:Y:S04]  /*80420*/  LDS R246, [R2+UR12+0xb200] ;  /* 0x00b2000c02f67984 */ /* 0x000fe80008000800 */
[----:B------:R-:W-:Y:S01]  /*80430*/  LDS R245, [R252+UR12+0xa200] ;  /* 0x00a2000cfcf57984 */ /* 0x000fe20008000800 */
[----:B--2---:R-:W-:Y:S03]  /*80440*/  HMMA.1688.F32.TF32 R116, R240, R70, R220 ;  /* 0x00000046f074723c */ /* 0x004fe600000810dc */
        /* <DEDUP_REMOVED lines=14> */
[----:B------:R-:W2:Y:S04]  /*80530*/  LDS R247, [R252+UR12+0xb200] ;  /* 0x00b2000cfcf77984 */ /* 0x000ea80008000800 */
        /* <DEDUP_REMOVED lines=8> */
[----:B------:R-:W-:Y:S04]  /*805c0*/  STL.64 [R1+0x12e8], R94 ;  /* 0x0012e85e01007387 */ /* 0x000fe80000100a00 */
[----:B------:R-:W-:Y:S04]  /*805d0*/  STL.64 [R1+0x12d0], R8 ;  /* 0x0012d00801007387 */ /* 0x000fe80000100a00 */
[----:B------:R3:W-:Y:S04]  /*805e0*/  STL.64 [R1+0x12d8], R10 ;  /* 0x0012d80a01007387 */ /* 0x0007e80000100a00 */
[----:B------:R-:W-:Y:S04]  /*805f0*/  STL.64 [R1+0x12c0], R4 ;  /* 0x0012c00401007387 */ /* 0x000fe80000100a00 */
[----:B------:R4:W-:Y:S01]  /*80600*/  STL.64 [R1+0x12c8], R6 ;  /* 0x0012c80601007387 */ /* 0x0009e20000100a00 */
[C---:B---3--:R-:W-:Y:S08]  /*80610*/  HMMA.1688.F32.TF32 R8, R236.reuse, R38, R80 ;  /* 0x00000026ec08723c */ /* 0x048ff00000081050 */
[C---:B----4-:R-:W-:Y:S01]  /*80620*/  HMMA.1688.F32.TF32 R4, R236.reuse, R50, R76 ;  /* 0x00000032ec04723c */ /* 0x050fe2000008104c */
[----:B------:R-:W-:Y:S04]  /*80630*/  STL.64 [R1+0x12b0], R84 ;  /* 0x0012b05401007387 */ /* 0x000fe80000100a00 */
[----:B------:R-:W-:Y:S06]  /*80640*/  STL.64 [R1+0x12b8], R86 ;  /* 0x0012b85601007387 */ /* 0x000fec0000100a00 */
[----:B------:R-:W-:Y:S04]  /*80650*/  STL.64 [R1+0x12a0], R8 ;  /* 0x0012a00801007387 */ /* 0x000fe80000100a00 */
[----:B------:R-:W-:Y:S04]  /*80660*/  STL.64 [R1+0x12a8], R10 ;  /* 0x0012a80a01007387 */ /* 0x000fe80000100a00 */
[----:B------:R-:W-:Y:S04]  /*80670*/  STL.64 [R1+0x1290], R4 ;  /* 0x0012900401007387 */ /* 0x000fe80000100a00 */
[----:B------:R3:W-:Y:S02]  /*80680*/  STL.64 [R1+0x1298], R6 ;  /* 0x0012980601007387 */ /* 0x0007e40000100a00 */
[C---:B---3--:R-:W-:Y:S08]  /*80690*/  HMMA.1688.F32.TF32 R4, R236.reuse, R18, R108 ;  /* 0x00000012ec04723c */ /* 0x048ff0000008106c */
[C---:B------:R-:W-:Y:S11]  /*806a0*/  HMMA.1688.F32.TF32 R8, R236.reuse, R62, R112 ;  /* 0x0000003eec08723c */ /* 0x040ff60000081070 */
[----:B------:R-:W-:Y:S04]  /*806b0*/  STL.64 [R1+0x1280], R4 ;  /* 0x0012800401007387 */ /* 0x000fe80000100a00 */
[----:B------:R3:W-:Y:S04]  /*806c0*/  STL.64 [R1+0x1288], R6 ;  /* 0x0012880601007387 */ /* 0x0007e80000100a00 */
[----:B------:R-:W4:Y:S01]  /*806d0*/  LDL.LU R108, [R1+0x580] ;  /* 0x00058000016c7983 */ /* 0x000f220000300800 */
[----:B---3--:R-:W-:Y:S03]  /*806e0*/  HMMA.1688.F32.TF32 R4, R236, R54, R248 ;  /* 0x00000036ec04723c */ /* 0x008fe600000810f8 */
[----:B------:R-:W-:Y:S04]  /*806f0*/  STL.64 [R1+0x1270], R8 ;  /* 0x0012700801007387 */ /* 0x000fe80000100a00 */
[----:B------:R-:W-:-:S12]  /*80700*/  STL.64 [R1+0x1278], R10 ;  /* 0x0012780a01007387 */ /* 0x000fd80000100a00 */
[----:B------:R3:W-:Y:S04]  /*80710*/  STL.64 [R1+0x1260], R4 ;  /* 0x0012600401007387 */ /* 0x0007e80000100a00 */
[----:B------:R1:W-:Y:S04]  /*80720*/  STL.64 [R1+0x1268], R6 ;  /* 0x0012680601007387 */ /* 0x0003e80000100a00 */
        /* <DEDUP_REMOVED lines=11> */
[----:B---3--:R-:W2:Y:S04]  /*807e0*/  LDL.LU R4, [R1+0x5d0] ;  /* 0x0005d00001047983 */ /* 0x008ea80000300800 */
[----:B------:R-:W2:Y:S04]  /*807f0*/  LDL.LU R5, [R1+0x5d4] ;  /* 0x0005d40001057983 */ /* 0x000ea80000300800 */
[----:B-1----:R-:W2:Y:S04]  /*80800*/  LDL.LU R6, [R1+0x5d8] ;  /* 0x0005d80001067983 */ /* 0x002ea80000300800 */
        /* <DEDUP_REMOVED lines=100> */
[----:B------:R1:W-:Y:S04]  /*80e50*/  STL.64 [R1+0x1238], R158 ;  /* 0x0012389e01007387 */ /* 0x0003e80000100a00 */
[----:B-1----:R-:W4:Y:S04]  /*80e60*/  LDL.LU.64 R158, [R1+0x6848] ;  /* 0x00684800019e7983 */ /* 0x002f280000300a00 */
[----:B------:R-:W4:Y:S04]  /*80e70*/  LDL.LU.64 R156, [R1+0x6840] ;  /* 0x00684000019c7983 */ /* 0x000f280000300a00 */
        /* <DEDUP_REMOVED lines=28> */
[C---:B-1----:R-:W-:Y:S02]  /*81040*/  HMMA.1688.F32.TF32 R140, R244.reuse, R46, R220 ;  /* 0x0000002ef48c723c */ /* 0x042fe400000810dc */
[----:B------:R-:W-:Y:S04]  /*81050*/  STL.64 [R1+0x790], R224 ;  /* 0x000790e001007387 */ /* 0x000fe80000100a00 */
[----:B------:R-:W-:Y:S02]  /*81060*/  STL.64 [R1+0x798], R226 ;  /* 0x000798e201007387 */ /* 0x000fe40000100a00 */
        /* <DEDUP_REMOVED lines=16> */
[----:B------:R-:W-:Y:S01]  /*81170*/  HMMA.1688.F32.TF32 R4, R244, R74, R80 ;  /* 0x0000004af404723c */ /* 0x000fe20000081050 */
[----:B------:R-:W-:Y:S04]  /*81180*/  STL.64 [R1+0x710], R88 ;  /* 0x0007105801007387 */ /* 0x000fe80000100a00 */
[----:B------:R-:W-:Y:S03]  /*81190*/  STL.64 [R1+0x718], R90 ;  /* 0x0007185a01007387 */ /* 0x000fe60000100a00 */
[C---:B------:R-:W-:Y:S03]  /*811a0*/  HMMA.1688.F32.TF32 R76, R240.reuse, R34, R76 ;  /* 0x00000022f04c723c */ /* 0x040fe6000008104c */
[----:B------:R-:W-:Y:S04]  /*811b0*/  STL.64 [R1+0x700], R8 ;  /* 0x0007000801007387 */ /* 0x000fe80000100a00 */
[----:B------:R1:W-:Y:S04]  /*811c0*/  STL.64 [R1+0x708], R10 ;  /* 0x0007080a01007387 */ /* 0x0003e80000100a00 */
[----:B------:R-:W-:Y:S01]  /*811d0*/  MOV R48, R4 ;  /* 0x0000000400307202 */ /* 0x000fe20000000f00 */
[----:B------:R1:W-:Y:S01]  /*811e0*/  STL.64 [R1+0x628], R6 ;  /* 0x0006280601007387 */ /* 0x0003e20000100a00 */
[----:B------:R-:W-:Y:S01]  /*811f0*/  IMAD.MOV.U32 R49, RZ, RZ, R5 ;  /* 0x000000ffff317224 */ /* 0x000fe200078e0005 */
[C---:B-1----:R-:W-:Y:S08]  /*81200*/  HMMA.1688.F32.TF32 R8, R240.reuse, R30, R108 ;  /* 0x0000001ef008723c */ /* 0x042ff0000008106c */
[----:B------:R-:W-:Y:S01]  /*81210*/  HMMA.1688.F32.TF32 R4, R240, R14, R112 ;  /* 0x0000000ef004723c */ /* 0x000fe20000081070 */
[----:B------:R-:W-:Y:S04]  /*81220*/  STL [R1+0x6624], R49 ;  /* 0x0066243101007387 */ /* 0x000fe80000100800 */
[----:B------:R-:W-:Y:S04]  /*81230*/  STL [R1+0x6620], R48 ;  /* 0x0066203001007387 */ /* 0x000fe80000100800 */
[----:B------:R1:W-:Y:S04]  /*81240*/  STL.64 [R1+0x610], R76 ;  /* 0x0006104c01007387 */ /* 0x0003e80000100a00 */
[----:B------:R1:W-:Y:S04]  /*81250*/  STL.64 [R1+0x618], R78 ;  /* 0x0006184e01007387 */ /* 0x0003e80000100a00 */
[----:B------:R1:W-:Y:S04]  /*81260*/  STL.64 [R1+0x600], R8 ;  /* 0x0006000801007387 */ /* 0x0003e80000100a00 */
[----:B------:R1:W-:Y:S04]  /*81270*/  STL.64 [R1+0x608], R10 ;  /* 0x0006080a01007387 */ /* 0x0003e80000100a00 */
[----:B------:R1:W-:Y:S04]  /*81280*/  STL [R1+0x5f0], R4 ;  /* 0x0005f00401007387 */ /* 0x0003e80000100800 */
[----:B------:R1:W-:Y:S04]  /*81290*/  STL [R1+0x5fc], R7 ;  /* 0x0005fc0701007387 */ /* 0x0003e80000100800 */
        /* <DEDUP_REMOVED lines=68> */
[C---:B--2---:R-:W-:Y:S08]  /*816e0*/  HMMA.1688.F32.TF32 R92, R240.reuse, R62, R92 ;  /* 0x0000003ef05c723c */ /* 0x044ff0000008105c */
[C---:B---3--:R-:W-:Y:S08]  /*816f0*/  HMMA.1688.F32.TF32 R100, R240.reuse, R50, R100 ;  /* 0x00000032f064723c */ /* 0x048ff00000081064 */
[C---:B----4-:R-:W-:Y:S08]  /*81700*/  HMMA.1688.F32.TF32 R140, R240.reuse, R42, R140 ;  /* 0x0000002af08c723c */ /* 0x050ff0000008108c */
[----:B------:R-:W-:Y:S11]  /*81710*/  HMMA.1688.F32.TF32 R244, R240, R22, R244 ;  /* 0x00000016f0f4723c */ /* 0x000ff600000810f4 */
[----:B------:R-:W-:Y:S01]  /*81720*/  STL [R1+0x6c4], R141 ;  /* 0x0006c48d01007387 */ /* 0x000fe20000100800 */
[----:B-1----:R-:W-:-:S07]  /*81730*/  MOV R48, R140 ;  /* 0x0000008c00307202 */ /* 0x002fce0000000f00 */
[----:B------:R-:W-:Y:S04]  /*81740*/  STL.64 [R1+0x6f0], R244 ;  /* 0x0006f0f401007387 */ /* 0x000fe80000100a00 */
[----:B------:R-:W-:Y:S01]  /*81750*/  STL.64 [R1+0x6f8], R246 ;  /* 0x0006f8f601007387 */ /* 0x000fe20000100a00 */
[C---:B------:R-:W-:Y:S03]  /*81760*/  HMMA.1688.F32.TF32 R224, R240.reuse, R26, R224 ;  /* 0x0000001af0e0723c */ /* 0x040fe600000810e0 */
[----:B------:R1:W-:Y:S05]  /*81770*/  STL.64 [R1+0x6c8], R142 ;  /* 0x0006c88e01007387 */ /* 0x0003ea0000100a00 */
[C---:B------:R-:W-:Y:S08]  /*81780*/  HMMA.1688.F32.TF32 R104, R240.reuse, R38, R104 ;  /* 0x00000026f068723c */ /* 0x040ff00000081068 */
[C---:B-1----:R-:W-:Y:S01]  /*81790*/  HMMA.1688.F32.TF32 R140, R240.reuse, R46, R220 ;  /* 0x0000002ef08c723c */ /* 0x042fe200000810dc */
[----:B------:R1:W-:Y:S07]  /*817a0*/  STL [R1+0x6630], R48 ;  /* 0x0066303001007387 */ /* 0x0003ee0000100800 */
[----:B------:R-:W-:Y:S03]  /*817b0*/  HMMA.1688.F32.TF32 R96, R240, R18, R96 ;  /* 0x00000012f060723c */ /* 0x000fe60000081060 */
[----:B-1----:R-:W-:-:S08]  /*817c0*/  IMAD.MOV.U32 R48, RZ, RZ, R106 ;  /* 0x000000ffff307224 */ /* 0x002fd000078e006a */
[----:B------:R-:W-:Y:S01]  /*817d0*/  IMAD.MOV.U32 R49, RZ, RZ, R143 ;  /* 0x000000ffff317224 */ /* 0x000fe200078e008f */
[----:B------:R-:W-:Y:S01]  /*817e0*/  STL.64 [R1+0x690], R140 ;  /* 0x0006908c01007387 */ /* 0x000fe20000100a00 */
[----:B------:R-:W-:Y:S03]  /*817f0*/  HMMA.1688.F32.TF32 R8, R240, R54, R8 ;  /* 0x00000036f008723c */ /* 0x000fe60000081008 */
[----:B------:R-:W-:Y:S04]  /*81800*/  STL.64 [R1+0x6b0], R224 ;  /* 0x0006b0e001007387 */ /* 0x000fe80000100a00 */
[----:B------:R-:W-:Y:S04]  /*81810*/  STL.64 [R1+0x6b8], R226 ;  /* 0x0006b8e201007387 */ /* 0x000fe80000100a00 */
[----:B------:R-:W-:Y:S04]  /*81820*/  STL [R1+0x698], R142 ;  /* 0x0006988e01007387 */ /* 0x000fe80000100800 */
[----:B------:R1:W-:Y:S04]  /*81830*/  STL [R1+0x6634], R49 ;  /* 0x0066343101007387 */ /* 0x0003e80000100800 */
[----:B------:R-:W-:Y:S04]  /*81840*/  STL.64 [R1+0x670], R104 ;  /* 0x0006706801007387 */ /* 0x000fe80000100a00 */
[----:B------:R-:W-:Y:S01]  /*81850*/  STL [R1+0x67c], R107 ;  /* 0x00067c6b01007387 */ /* 0x000fe20000100800 */
[----:B-1----:R-:W-:-:S03]  /*81860*/  IMAD.MOV.U32 R49, RZ, RZ, R103 ;  /* 0x000000ffff317224 */ /* 0x002fc600078e0067 */
[----:B------:R1:W-:Y:S04]  /*81870*/  STL [R1+0x6638], R48 ;  /* 0x0066383001007387 */ /* 0x0003e80000100800 */
[----:B------:R-:W-:Y:S04]  /*81880*/  STL.64 [R1+0x660], R100 ;  /* 0x0006606401007387 */ /* 0x000fe80000100a00 */
[----:B------:R-:W-:Y:S04]  /*81890*/  STL [R1+0x668], R102 ;  /* 0x0006686601007387 */ /* 0x000fe80000100800 */
[----:B------:R2:W-:Y:S04]  /*818a0*/  STL [R1+0x663c], R49 ;  /* 0x00663c3101007387 */ /* 0x0005e80000100800 */
[----:B------:R-:W-:Y:S04]  /*818b0*/  STL.64 [R1+0x1220], R96 ;  /* 0x0012206001007387 */ /* 0x000fe80000100a00 */
[----:B------:R-:W-:Y:S01]  /*818c0*/  STL.64 [R1+0x1228], R98 ;  /* 0x0012286201007387 */ /* 0x000fe20000100a00 */
[----:B-1----:R-:W-:-:S03]  /*818d0*/  IMAD.MOV.U32 R48, RZ, RZ, R11 ;  /* 0x000000ffff307224 */ /* 0x002fc600078e000b */
[----:B------:R-:W-:Y:S01]  /*818e0*/  STL.64 [R1+0x1210], R92 ;  /* 0x0012105c01007387 */ /* 0x000fe20000100a00 */
[----:B--2---:R-:W-:-:S03]  /*818f0*/  MOV R49, R9 ;  /* 0x0000000900317202 */ /* 0x004fc60000000f00 */
[----:B------:R1:W-:Y:S04]  /*81900*/  STL.64 [R1+0x1218], R94 ;  /* 0x0012185e01007387 */ /* 0x0003e80000100a00 */
[----:B------:R-:W-:Y:S04]  /*81910*/  STL [R1+0x1200], R8 ;  /* 0x0012000801007387 */ /* 0x000fe80000100800 */
[----:B------:R2:W-:Y:S01]  /*81920*/  STL [R1+0x1208], R10 ;  /* 0x0012080a01007387 */ /* 0x0005e20000100800 */
[C---:B-1----:R-:W-:Y:S08]  /*81930*/  HMMA.1688.F32.TF32 R92, R240.reuse, R66, R4 ;  /* 0x00000042f05c723c */ /* 0x042ff00000081004 */
[C---:B--2---:R-:W-:Y:S08]  /*81940*/  HMMA.1688.F32.TF32 R8, R240.reuse, R58, R88 ;  /* 0x0000003af008723c */ /* 0x044ff00000081058 */
[----:B------:R-:W-:Y:S01]  /*81950*/  HMMA.1688.F32.TF32 R4, R240, R70, R84 ;  /* 0x00000046f004723c */ /* 0x000fe20000081054 */
[----:B------:R1:W-:Y:S04]  /*81960*/  STL [R1+0x6644], R48 ;  /* 0x0066443001007387 */ /* 0x0003e80000100800 */
[----:B------:R2:W-:Y:S04]  /*81970*/  STL [R1+0x6640], R49 ;  /* 0x0066403101007387 */ /* 0x0005e80000100800 */
[----:B------:R-:W-:Y:S04]  /*81980*/  STL.64 [R1+0x11f0], R92 ;  /* 0x0011f05c01007387 */ /* 0x000fe80000100a00 */
[----:B------:R-:W-:Y:S04]  /*81990*/  STL.64 [R1+0x11f8], R94 ;  /* 0x0011f85e01007387 */ /* 0x000fe80000100a00 */
[----:B------:R-:W-:Y:S02]  /*819a0*/  STL.64 [R1+0x11e0], R8 ;  /* 0x0011e00801007387 */ /* 0x000fe40000100a00 */
[----:B-1----:R-:W-:-:S02]  /*819b0*/  IMAD.MOV.U32 R48, RZ, RZ, R6 ;  /* 0x000000ffff307224 */ /* 0x002fc400078e0006 */
[----:B------:R-:W-:Y:S01]  /*819c0*/  STL.64 [R1+0x11e8], R10 ;  /* 0x0011e80a01007387 */ /* 0x000fe20000100a00 */
[----:B--2---:R-:W-:-:S03]  /*819d0*/  IMAD.MOV.U32 R49, RZ, RZ, R7 ;  /* 0x000000ffff317224 */ /* 0x004fc600078e0007 */
[----:B------:R1:W-:Y:S02]  /*819e0*/  STL.64 [R1+0x11d0], R4 ;  /* 0x0011d00401007387 */ /* 0x0003e40000100a00 */
[----:B-1----:R-:W-:Y:S02]  /*819f0*/  HMMA.1688.F32.TF32 R4, R240, R74, R80 ;  /* 0x0000004af004723c */ /* 0x002fe40000081050 */
[----:B------:R-:W-:Y:S04]  /*81a00*/  LDS R240, [R0+UR12+0xa300] ;  /* 0x00a3000c00f07984 */ /* 0x000fe80008000800 */
[----:B------:R-:W-:Y:S02]  /*81a10*/  LDS R242, [R0+UR12+0xb300] ;  /* 0x00b3000c00f27984 */ /* 0x000fe40008000800 */
[C---:B------:R-:W-:Y:S02]  /*81a20*/  HMMA.1688.F32.TF32 R76, R236.reuse, R34, R76 ;  /* 0x00000022ec4c723c */ /* 0x040fe4000008104c */
[----:B------:R-:W-:Y:S04]  /*81a30*/  LDS R241, [R33+UR12+0xa300] ;  /* 0x00a3000c21f17984 */ /* 0x000fe80008000800 */
[----:B------:R-:W1:Y:S02]  /*81a40*/  LDS R243, [R33+UR12+0xb300] ;  /* 0x00b3000c21f37984 */ /* 0x000e640008000800 */
[C---:B------:R-:W-:Y:S03]  /*81a50*/  HMMA.1688.F32.TF32 R8, R236.reuse, R30, R108 ;  /* 0x0000001eec08723c */ /* 0x040fe6000008106c */
[----:B------:R-:W-:Y:S04]  /*81a60*/  STL.64 [R1+0xe80], R4 ;  /* 0x000e800401007387 */ /* 0x000fe80000100a00 */
[----:B------:R2:W-:Y:S02]  /*81a70*/  STL.64 [R1+0xe88], R6 ;  /* 0x000e880601007387 */ /* 0x0005e40000100a00 */
[----:B--2---:R-:W-:Y:S02]  /*81a80*/  HMMA.1688.F32.TF32 R4, R236, R14, R112 ;  /* 0x0000000eec04723c */ /* 0x004fe40000081070 */
        /* <DEDUP_REMOVED lines=14> */
[----:B------:R-:W2:Y:S04]  /*81b70*/  LDL.LU R248, [R1] ;  /* 0x0000000001f87983 */ /* 0x000ea80000300800 */
        /* <DEDUP_REMOVED lines=74> */
[----:B------:R3:W-:Y:S01]  /*82020*/  STL.64 [R1+0x1188], R226 ;  /* 0x001188e201007387 */ /* 0x0007e20000100a00 */
[C---:B------:R-:W-:Y:S03]  /*82030*/  HMMA.1688.F32.TF32 R92, R236.reuse, R62, R92 ;  /* 0x0000003eec5c723c */ /* 0x040fe6000008105c */
[----:B---3--:R-:W3:Y:S04]  /*82040*/  LDL.LU.64 R226, [R1+0x67d8] ;  /* 0x0067d80001e27983 */ /* 0x008ee80000300a00 */
[----:B------:R-:W3:Y:S04]  /*82050*/  LDL.LU.64 R224, [R1+0x67d0] ;  /* 0x0067d00001e07983 */ /* 0x000ee80000300a00 */
[----:B------:R-:W-:Y:S04]  /*82060*/  STL.64 [R1+0x1170], R220 ;  /* 0x001170dc01007387 */ /* 0x000fe80000100a00 */
[----:B------:R4:W-:Y:S01]  /*82070*/  STL.64 [R1+0x1178], R222 ;  /* 0x001178de01007387 */ /* 0x0009e20000100a00 */
[----:B------:R-:W-:Y:S03]  /*82080*/  HMMA.1688.F32.TF32 R88, R236, R58, R88 ;  /* 0x0000003aec58723c */ /* 0x000fe60000081058 */
        /* <DEDUP_REMOVED lines=55> */
[C---:B----4-:R-:W-:Y:S03]  /*82400*/  HMMA.1688.F32.TF32 R220, R244.reuse, R14, R220 ;  /* 0x0000000ef4dc723c */ /* 0x050fe600000810dc */
[----:B------:R-:W-:Y:S04]  /*82410*/  LDS R237, [R33+UR12+0xa380] ;  /* 0x00a3800c21ed7984 */ /* 0x000fe80008000800 */
[----:B------:R-:W-:Y:S04]  /*82420*/  LDS R239, [R33+UR12+0xb380] ;  /* 0x00b3800c21ef7984 */ /* 0x000fe80008000800 */
[----:B-1----:R-:W4:Y:S04]  /*82430*/  LDL.LU.64 R86, [R1+0x6738] ;  /* 0x0067380001567983 */ /* 0x002f280000300a00 */
[----:B------:R-:W4:Y:S04]  /*82440*/  LDL.LU.64 R84, [R1+0x6730] ;  /* 0x0067300001547983 */ /* 0x000f280000300a00 */
[----:B------:R-:W-:Y:S04]  /*82450*/  STL.64 [R1+0xe50], R80 ;  /* 0x000e505001007387 */ /* 0x000fe80000100a00 */
[----:B------:R1:W-:Y:S01]  /*82460*/  STL.64 [R1+0xe58], R82 ;  /* 0x000e585201007387 */ /* 0x0003e20000100a00 */
[----:B------:R-:W-:Y:S03]  /*82470*/  HMMA.1688.F32.TF32 R160, R244, R50, R160 ;  /* 0x00000032f4a0723c */ /* 0x000fe600000810a0 */
[----:B------:R-:W-:Y:S04]  /*82480*/  LDS R236, [R0+UR12+0xa380] ;  /* 0x00a3800c00ec7984 */ /* 0x000fe80008000800 */
[----:B------:R-:W2:Y:S04]  /*82490*/  LDS R238, [R0+UR12+0xb380] ;  /* 0x00b3800c00ee7984 */ /* 0x000ea80008000800 */
        /* <DEDUP_REMOVED lines=14> */
[----:B--2---:R-:W-:-:S15]  /*82580*/  HMMA.1688.F32.TF32 R248, R240, R26, R248 ;  /* 0x0000001af0f8723c */ /* 0x004fde00000810f8 */
[----:B------:R-:W-:-:S04]  /*82590*/  NOP ;  /* 0x0000000000007918 */ /* 0x000fc80000000000 */
[----:B------:R-:W-:Y:S04]  /*825a0*/  STL.64 [R1+0xe10], R248 ;  /* 0x000e10f801007387 */ /* 0x000fe80000100a00 */
[----:B------:R-:W-:Y:S01]  /*825b0*/  STL.64 [R1+0xe18], R250 ;  /* 0x000e18fa01007387 */ /* 0x000fe20000100a00 */
[C---:B----4-:R-:W-:Y:S08]  /*825c0*/  HMMA.1688.F32.TF32 R84, R240.reuse, R62, R84 ;  /* 0x0000003ef054723c */ /* 0x050ff00000081054 */
[C---:B---3--:R-:W-:Y:S08]  /*825d0*/  HMMA.1688.F32.TF32 R80, R240.reuse, R18, R80 ;  /* 0x00000012f050723c */ /* 0x048ff00000081050 */
[C---:B------:R-:W-:Y:S08]  /*825e0*/  HMMA.1688.F32.TF32 R76, R240.reuse, R50, R76 ;  /* 0x00000032f04c723c */ /* 0x040ff0000008104c */
[C---:B------:R-:W-:Y:S08]  /*825f0*/  HMMA.1688.F32.TF32 R108, R240.reuse, R38, R108 ;  /* 0x00000026f06c723c */ /* 0x040ff0000008106c */
[----:B------:R-:W-:-:S15]  /*82600*/  HMMA.1688.F32.TF32 R112, R240, R46, R112 ;  /* 0x0000002ef070723c */ /* 0x000fde0000081070 */
[----:B------:R-:W-:-:S04]  /*82610*/  NOP ;  /* 0x0000000000007918 */ /* 0x000fc80000000000 */
        /* <DEDUP_REMOVED lines=9> */
[C---:B--2---:R-:W-:Y:S08]  /*826b0*/  HMMA.1688.F32.TF32 R80, R240.reuse, R66, R4 ;  /* 0x00000042f050723c */ /* 0x044ff00000081004 */
[C---:B------:R-:W-:Y:S01]  /*826c0*/  HMMA.1688.F32.TF32 R4, R240.reuse, R58, R8 ;  /* 0x0000003af004723c */ /* 0x040fe20000081008 */
[----:B------:R-:W-:Y:S04]  /*826d0*/  STL.64 [R1+0x640], R84 ;  /* 0x0006405401007387 */ /* 0x000fe80000100a00 */
[----:B------:R-:W-:Y:S04]  /*826e0*/  STL.64 [R1+0x648], R86 ;  /* 0x0006485601007387 */ /* 0x000fe80000100a00 */
[----:B------:R-:W-:Y:S01]  /*826f0*/  STL.64 [R1+0x630], R76 ;  /* 0x0006304c01007387 */ /* 0x000fe20000100a00 */
[C---:B------:R-:W-:Y:S03]  /*82700*/  HMMA.1688.F32.TF32 R8, R240.reuse, R74, R96 ;  /* 0x0000004af008723c */ /* 0x040fe60000081060 */
[----:B------:R1:W-:Y:S04]  /*82710*/  STL.64 [R1+0x638], R78 ;  /* 0x0006384e01007387 */ /* 0x0003e80000100a00 */
[----:B------:R-:W-:Y:S04]  /*82720*/  STL.64 [R1+0xdd0], R80 ;  /* 0x000dd05001007387 */ /* 0x000fe80000100a00 */
[----:B------:R-:W-:Y:S01]  /*82730*/  STL.64 [R1+0xdd8], R82 ;  /* 0x000dd85201007387 */ /* 0x000fe20000100a00 */
[----:B-1----:R-:W-:Y:S03]  /*82740*/  HMMA.1688.F32.TF32 R76, R240, R70, R92 ;  /* 0x00000046f04c723c */ /* 0x002fe6000008105c */
[----:B------:R-:W-:Y:S04]  /*82750*/  STL.64 [R1+0xdc0], R4 ;  /* 0x000dc00401007387 */ /* 0x000fe80000100a00 */
[----:B------:R1:W-:Y:S01]  /*82760*/  STL.64 [R1+0xdc8], R6 ;  /* 0x000dc80601007387 */ /* 0x0003e20000100a00 */
[C---:B------:R-:W-:Y:S08]  /*82770*/  HMMA.1688.F32.TF32 R240, R244.reuse, R30, R104 ;  /* 0x0000001ef4f0723c */ /* 0x040ff00000081068 */
[C---:B-1----:R-:W-:Y:S03]  /*82780*/  HMMA.1688.F32.TF32 R4, R244.reuse, R34, R100 ;  /* 0x00000022f404723c */ /* 0x042fe60000081064 */
[----:B------:R-:W-:Y:S04]  /*82790*/  STL.64 [R1+0xdb0], R76 ;  /* 0x000db04c01007387 */ /* 0x000fe80000100a00 */
[----:B------:R-:W-:Y:S04]  /*827a0*/  STL.64 [R1+0xdb8], R78 ;  /* 0x000db84e01007387 */ /* 0x000fe80000100a00 */
[----:B------:R-:W-:Y:S04]  /*827b0*/  STL.64 [R1+0x5e0], R8 ;  /* 0x0005e00801007387 */ /* 0x000fe80000100a00 */
[----:B------:R-:W-:Y:S04]  /*827c0*/  STL.64 [R1+0x5e8], R10 ;  /* 0x0005e80a01007387 */ /* 0x000fe80000100a00 */
[----:B------:R-:W-:Y:S04]  /*827d0*/  STL [R1+0x6538], R240 ;  /* 0x006538f001007387 */ /* 0x000fe80000100800 */
[----:B------:R-:W-:Y:S04]  /*827e0*/  STL.64 [R1+0x5d0], R4 ;  /* 0x0005d00401007387 */ /* 0x000fe80000100a00 */
[----:B------:R1:W-:Y:S02]  /*827f0*/  STL.64 [R1+0x5d8], R6 ;  /* 0x0005d80601007387 */ /* 0x0003e40000100a00 */
[----:B-1----:R-:W-:Y:S02]  /*82800*/  HMMA.1688.F32.TF32 R4, R244, R26, R136 ;  /* 0x0000001af404723c */ /* 0x002fe40000081088 */
[----:B------:R-:W-:Y:S04]  /*82810*/  STL [R1+0x6534], R241 ;  /* 0x006534f101007387 */ /* 0x000fe80000100800 */
[----:B------:R-:W-:Y:S04]  /*82820*/  STL [R1+0x6530], R242 ;  /* 0x006530f201007387 */ /* 0x000fe80000100800 */
[----:B------:R-:W-:Y:S04]  /*82830*/  STL [R1+0x652c], R243 ;  /* 0x00652cf301007387 */ /* 0x000fe80000100800 */
[----:B------:R1:W-:Y:S04]  /*82840*/  STL [R1+0x6548], R220 ;  /* 0x006548dc01007387 */ /* 0x0003e80000100800 */
[----:B------:R2:W-:Y:S04]  /*82850*/  STL [R1+0x6544], R221 ;  /* 0x006544dd01007387 */ /* 0x0005e80000100800 */
[----:B------:R3:W-:Y:S01]  /*82860*/  STL [R1+0x6540], R222 ;  /* 0x006540de01007387 */ /* 0x0007e20000100800 */
[----:B-1----:R-:W-:-:S03]  /*82870*/  MOV R220, R4 ;  /* 0x0000000400dc7202 */ /* 0x002fc60000000f00 */
[----:B------:R1:W-:Y:S01]  /*82880*/  STL [R1+0x653c], R223 ;  /* 0x00653cdf01007387 */ /* 0x0003e20000100800 */
[----:B--2---:R-:W-:Y:S01]  /*82890*/  IMAD.MOV.U32 R221, RZ, RZ, R5 ;  /* 0x000000ffffdd7224 */ /* 0x004fe200078e0005 */
[----:B------:R-:W-:Y:S02]  /*828a0*/  HMMA.1688.F32.TF32 R76, R244, R22, R224 ;  /* 0x00000016f44c723c */ /* 0x000fe400000810e0 */
[----:B------:R-:W-:Y:S01]  /*828b0*/  LDS R136, [R0+UR12+0xc000] ;  /* 0x00c0000c00887984 */ /* 0x000fe20008000800 */
[----:B---3--:R-:W-:-:S03]  /*828c0*/  IMAD.MOV.U32 R222, RZ, RZ, R6 ;  /* 0x000000ffffde7224 */ /* 0x008fc600078e0006 */
[----:B------:R-:W-:Y:S01]  /*828d0*/  LDS R138, [R0+UR12+0xd000] ;  /* 0x00d0000c008a7984 */ /* 0x000fe20008000800 */
[----:B-1----:R-:W-:Y:S02]  /*828e0*/  IMAD.MOV.U32 R223, RZ, RZ, R7 ;  /* 0x000000ffffdf7224 */ /* 0x002fe400078e0007 */
[C---:B------:R-:W-:Y:S08]  /*828f0*/  HMMA.1688.F32.TF32 R4, R244.reuse, R46, R116 ;  /* 0x0000002ef404723c */ /* 0x040ff00000081074 */
[C---:B------:R-:W-:Y:S01]  /*82900*/  HMMA.1688.F32.TF32 R8, R244.reuse, R42, R140 ;  /* 0x0000002af408723c */ /* 0x040fe2000008108c */
[----:B------:R-:W-:Y:S07]  /*82910*/  LDS R140, [R2+UR12+0xc000] ;  /* 0x00c0000c028c7984 */ /* 0x000fee0008000800 */
[----:B------:R-:W-:Y:S01]  /*82920*/  HMMA.1688.F32.TF32 R224, R244, R38, R120 ;  /* 0x00000026f4e0723c */ /* 0x000fe20000081078 */
[----:B------:R-:W-:Y:S02]  /*82930*/  STL.64 [R1+0xda0], R76 ;  /* 0x000da04c01007387 */ /* 0x000fe40000100a00 */
[----:B------:R-:W-:Y:S01]  /*82940*/  MOV R240, R4 ;  /* 0x0000000400f07202 */ /* 0x000fe20000000f00 */
[----:B------:R-:W-:-:S02]  /*82950*/  IMAD.MOV.U32 R241, RZ, RZ, R5 ;  /* 0x000000fffff17224 */ /* 0x000fc400078e0005 */
[----:B------:R-:W-:Y:S02]  /*82960*/  IMAD.MOV.U32 R242, RZ, RZ, R6 ;  /* 0x000000fffff27224 */ /* 0x000fe400078e0006 */
[----:B------:R-:W-:Y:S01]  /*82970*/  IMAD.MOV.U32 R243, RZ, RZ, R7 ;  /* 0x000000fffff37224 */ /* 0x000fe200078e0007 */
[----:B------:R-:W-:Y:S01]  /*82980*/  LDS R142, [R2+UR12+0xd000] ;  /* 0x00d0000c028e7984 */ /* 0x000fe20008000800 */
[----:B------:R-:W-:Y:S03]  /*82990*/  HMMA.1688.F32.TF32 R4, R244, R18, R156 ;  /* 0x00000012f404723c */ /* 0x000fe6000008109c */
[----:B------:R-:W-:Y:S04]  /*829a0*/  STL.64 [R1+0xda8], R78 ;  /* 0x000da84e01007387 */ /* 0x000fe80000100a00 */
[----:B------:R-:W-:Y:S04]  /*829b0*/  STL.64 [R1+0xd90], R8 ;  /* 0x000d900801007387 */ /* 0x000fe80000100a00 */
[----:B------:R-:W-:Y:S04]  /*829c0*/  STL.64 [R1+0xd98], R10 ;  /* 0x000d980a01007387 */ /* 0x000fe80000100a00 */
[----:B------:R-:W-:Y:S04]  /*829d0*/  STL.64 [R1+0x6558], R222 ;  /* 0x006558de01007387 */ /* 0x000fe80000100a00 */
[----:B------:R-:W-:Y:S04]  /*829e0*/  STL.64 [R1+0x6550], R220 ;  /* 0x006550dc01007387 */ /* 0x000fe80000100a00 */
[----:B------:R-:W-:Y:S04]  /*829f0*/  STL.64 [R1+0x6568], R242 ;  /* 0x006568f201007387 */ /* 0x000fe80000100a00 */
[----:B------:R-:W-:Y:S04]  /*82a00*/  STL.64 [R1+0x6560], R240 ;  /* 0x006560f001007387 */ /* 0x000fe80000100a00 */
        /* <DEDUP_REMOVED lines=8> */
[----:B------:R-:W-:Y:S04]  /*82a90*/  STL [R1+0x6500], R162 ;  /* 0x006500a201007387 */ /* 0x000fe80000100800 */
[----:B------:R-:W-:Y:S04]  /*82aa0*/  STL [R1+0x64fc], R163 ;  /* 0x0064fca301007387 */ /* 0x000fe80000100800 */
[----:B------:R1:W-:Y:S04]  /*82ab0*/  STL.64 [R1+0x10d8], R6 ;  /* 0x0010d80601007387 */ /* 0x0003e80000100a00 */
[----:B------:R-:W-:Y:S04]  /*82ac0*/  LDS R141, [R252+UR12+0xc000] ;  /* 0x00c0000cfc8d7984 */ /* 0x000fe80008000800 */
[----:B------:R-:W-:Y:S01]  /*82ad0*/  LDS R143, [R252+UR12+0xd000] ;  /* 0x00d0000cfc8f7984 */ /* 0x000fe20008000800 */
[----:B-1----:R-:W-:-:S15]  /*82ae0*/  HMMA.1688.F32.TF32 R4, R244, R62, R204 ;  /* 0x0000003ef404723c */ /* 0x002fde00000810cc */
[----:B------:R-:W-:-:S04]  /*82af0*/  NOP ;  /* 0x0000000000007918 */ /* 0x000fc80000000000 */
[----:B------:R-:W-:Y:S01]  /*82b00*/  IMAD.MOV.U32 R44, RZ, RZ, R4 ;  /* 0x000000ffff2c7224 */ /* 0x000fe200078e0004 */
[----:B------:R-:W-:Y:S01]  /*82b10*/  MOV R160, R6 ;  /* 0x0000000600a07202 */ /* 0x000fe20000000f00 */
[----:B------:R-:W-:Y:S02]  /*82b20*/  IMAD.MOV.U32 R45, RZ, RZ, R5 ;  /* 0x000000ffff2d7224 */ /* 0x000fe400078e0005 */
[----:B------:R-:W-:Y:S02]  /*82b30*/  IMAD.MOV.U32 R161, RZ, RZ, R7 ;  /* 0x000000ffffa17224 */ /* 0x000fe400078e0007 */
[----:B------:R-:W-:Y:S01]  /*82b40*/  HMMA.1688.F32.TF32 R4, R244, R54, R208 ;  /* 0x00000036f404723c */ /* 0x000fe200000810d0 */
[----:B------:R1:W-:-:S15]  /*82b50*/  STL [R1+0x6528], R45 ;  /* 0x0065282d01007387 */ /* 0x0003de0000100800 */
[----:B------:R-:W-:-:S03]  /*82b60*/  NOP ;  /* 0x0000000000007918 */ /* 0x000fc60000000000 */
[----:B------:R-:W-:Y:S01]  /*82b70*/  IMAD.MOV.U32 R40, RZ, RZ, R4 ;  /* 0x000000ffff287224 */ /* 0x000fe200078e0004 */
[----:B------:R-:W-:Y:S01]  /*82b80*/  MOV R224, R6 ;  /* 0x0000000600e07202 */ /* 0x000fe20000000f00 */
[----:B------:R-:W-:Y:S02]  /*82b90*/  IMAD.MOV.U32 R41, RZ, RZ, R5 ;  /* 0x000000ffff297224 */ /* 0x000fe400078e0005 */
[----:B------:R-:W-:Y:S02]  /*82ba0*/  IMAD.MOV.U32 R225, RZ, RZ, R7 ;  /* 0x000000ffffe17224 */ /* 0x000fe400078e0007 */
[----:B------:R-:W-:Y:S01]  /*82bb0*/  HMMA.1688.F32.TF32 R4, R244, R66, R124 ;  /* 0x00000042f404723c */ /* 0x000fe2000008107c */
[----:B------:R-:W-:Y:S04]  /*82bc0*/  STL [R1+0x6524], R44 ;  /* 0x0065242c01007387 */ /* 0x000fe80000100800 */
[----:B------:R2:W-:Y:S04]  /*82bd0*/  STL [R1+0x6520], R160 ;  /* 0x006520a001007387 */ /* 0x0005e80000100800 */
[----:B------:R3:W-:Y:S10]  /*82be0*/  STL [R1+0x651c], R161 ;  /* 0x00651ca101007387 */ /* 0x0007f40000100800 */
[----:B-1----:R-:W-:Y:S01]  /*82bf0*/  IMAD.MOV.U32 R45, RZ, RZ, R4 ;  /* 0x000000ffff2d7224 */ /* 0x002fe200078e0004 */
[----:B--2---:R-:W-:Y:S01]  /*82c00*/  MOV R160, R6 ;  /* 0x0000000600a07202 */ /* 0x004fe20000000f00 */
[----:B------:R-:W-:-:S02]  /*82c10*/  IMAD.MOV.U32 R44, RZ, RZ, R5 ;  /* 0x000000ffff2c7224 */ /* 0x000fc400078e0005 */
[----:B---3--:R-:W-:Y:S02]  /*82c20*/  IMAD.MOV.U32 R161, RZ, RZ, R7 ;  /* 0x000000ffffa17224 */ /* 0x008fe400078e0007 */
[----:B------:R-:W-:-:S15]  /*82c30*/  HMMA.1688.F32.TF32 R4, R244, R58, R128 ;  /* 0x0000003af404723c */ /* 0x000fde0000081080 */
        /* <DEDUP_REMOVED lines=12> */
[----:B------:R-:W-:Y:S04]  /*82d00*/  STL.64 [R1+0x6588], R162 ;  /* 0x006588a201007387 */ /* 0x000fe80000100a00 */
[----:B------:R-:W-:Y:S04]  /*82d10*/  STL.64 [R1+0x6580], R160 ;  /* 0x006580a001007387 */ /* 0x000fe80000100a00 */
[----:B------:R-:W-:Y:S04]  /*82d20*/  STL.64 [R1+0x6578], R226 ;  /* 0x006578e201007387 */ /* 0x000fe80000100a00 */
[----:B------:R-:W-:Y:S04]  /*82d30*/  STL.64 [R1+0x6570], R224 ;  /* 0x006570e001007387 */ /* 0x000fe80000100a00 */
[----:B------:R-:W-:Y:S04]  /*82d40*/  STL [R1+0x64f0], R156 ;  /* 0x0064f09c01007387 */ /* 0x000fe80000100800 */
[----:B------:R-:W-:Y:S01]  /*82d50*/  STL [R1+0x64ec], R157 ;  /* 0x0064ec9d01007387 */ /* 0x000fe20000100800 */
[----:B------:R-:W-:-:S03]  /*82d60*/  IMAD.MOV.U32 R52, RZ, RZ, R4 ;  /* 0x000000ffff347224 */ /* 0x000fc600078e0004 */
[----:B------:R-:W-:Y:S01]  /*82d70*/  STL [R1+0x64e8], R158 ;  /* 0x0064e89e01007387 */ /* 0x000fe20000100800 */
[----:B------:R-:W-:-:S03]  /*82d80*/  IMAD.MOV.U32 R53, RZ, RZ, R5 ;  /* 0x000000ffff357224 */ /* 0x000fc600078e0005 */
[----:B------:R-:W-:Y:S04]  /*82d90*/  STL [R1+0x64e4], R159 ;  /* 0x0064e49f01007387 */ /* 0x000fe80000100800 */
[----:B------:R1:W-:Y:S01]  /*82da0*/  STL.64 [R1+0x1078], R6 ;  /* 0x0010780601007387 */ /* 0x0003e20000100a00 */
[C---:B------:R-:W-:Y:S03]  /*82db0*/  HMMA.1688.F32.TF32 R8, R236.reuse, R22, R148 ;  /* 0x00000016ec08723c */ /* 0x040fe60000081094 */
[----:B------:R-:W-:Y:S04]  /*82dc0*/  LDS R132, [R2+UR12+0xa380] ;  /* 0x00a3800c02847984 */ /* 0x000fe80008000800 */
[----:B------:R-:W-:Y:S01]  /*82dd0*/  LDS R134, [R2+UR12+0xb380] ;  /* 0x00b3800c02867984 */ /* 0x000fe20008000800 */
[----:B-1----:R-:W-:Y:S03]  /*82de0*/  HMMA.1688.F32.TF32 R4, R236, R30, R228 ;  /* 0x0000001eec04723c */ /* 0x002fe600000810e4 */
[----:B------:R-:W-:Y:S04]  /*82df0*/  LDS R133, [R252+UR12+0xa380] ;  /* 0x00a3800cfc857984 */ /* 0x000fe80008000800 */
[----:B------:R-:W-:-:S12]  /*82e00*/  LDS R135, [R252+UR12+0xb380] ;  /* 0x00b3800cfc877984 */ /* 0x000fd80008000800 */
[----:B------:R-:W-:Y:S01]  /*82e10*/  MOV R56, R4 ;  /* 0x0000000400387202 */ /* 0x000fe20000000f00 */
[----:B------:R1:W-:Y:S01]  /*82e20*/  STL.64 [R1+0x1068], R6 ;  /* 0x0010680601007387 */ /* 0x0003e20000100a00 */
[----:B------:R-:W-:Y:S02]  /*82e30*/  IMAD.MOV.U32 R57, RZ, RZ, R5 ;  /* 0x000000ffff397224 */ /* 0x000fe400078e0005 */
[----:B-1----:R-:W-:-:S15]  /*82e40*/  HMMA.1688.F32.TF32 R4, R236, R14, R144 ;  /* 0x0000000eec04723c */ /* 0x002fde0000081090 */
[----:B------:R-:W-:-:S04]  /*82e50*/  NOP ;  /* 0x0000000000007918 */ /* 0x000fc80000000000 */
[----:B------:R-:W-:Y:S01]  /*82e60*/  IMAD.MOV.U32 R60, RZ, RZ, R4 ;  /* 0x000000ffff3c7224 */ /* 0x000fe200078e0004 */
[----:B------:R1:W-:Y:S01]  /*82e70*/  STL.64 [R1+0x1058], R6 ;  /* 0x0010580601007387 */ /* 0x0003e20000100a00 */
[----:B------:R-:W-:Y:S02]  /*82e80*/  IMAD.MOV.U32 R61, RZ, RZ, R5 ;  /* 0x000000ffff3d7224 */ /* 0x000fe400078e0005 */
[----:B-1----:R-:W-:Y:S03]  /*82e90*/  HMMA.1688.F32.TF32 R4, R236, R42, R152 ;  /* 0x0000002aec04723c */ /* 0x002fe60000081098 */
[----:B------:R-:W-:Y:S04]  /*82ea0*/  STL [R1+0x64f8], R61 ;  /* 0x0064f83d01007387 */ /* 0x000fe80000100800 */
[----:B------:R-:W-:Y:S04]  /*82eb0*/  STL [R1+0x64f4], R60 ;  /* 0x0064f43c01007387 */ /* 0x000fe80000100800 */
[----:B------:R-:W-:Y:S04]  /*82ec0*/  STL.64 [R1+0x1040], R8 ;  /* 0x0010400801007387 */ /* 0x000fe80000100a00 */
[----:B------:R-:W-:Y:S04]  /*82ed0*/  STL.64 [R1+0x1048], R10 ;  /* 0x0010480a01007387 */ /* 0x000fe80000100a00 */
[----:B------:R-:W-:Y:S01]  /*82ee0*/  MOV R64, R4 ;  /* 0x0000000400407202 */ /* 0x000fe20000000f00 */
[----:B------:R-:W-:Y:S01]  /*82ef0*/  IMAD.MOV.U32 R65, RZ, RZ, R5 ;  /* 0x000000ffff417224 */ /* 0x000fe200078e0005 */
[----:B------:R1:W-:Y:S01]  /*82f00*/  STL [R1+0x1038], R6 ;  /* 0x0010380601007387 */ /* 0x0003e20000100800 */
[----:B------:R-:W-:-:S02]  /*82f10*/  IMAD.MOV.U32 R156, RZ, RZ, R7 ;  /* 0x000000ffff9c7224 */ /* 0x000fc400078e0007 */
[----:B-1----:R-:W-:-:S15]  /*82f20*/  HMMA.1688.F32.TF32 R4, R236, R26, R232 ;  /* 0x0000001aec04723c */ /* 0x002fde00000810e8 */
[----:B------:R-:W-:-:S04]  /*82f30*/  NOP ;  /* 0x0000000000007918 */ /* 0x000fc80000000000 */
[----:B------:R-:W-:Y:S01]  /*82f40*/  IMAD.MOV.U32 R68, RZ, RZ, R4 ;  /* 0x000000ffff447224 */ /* 0x000fe200078e0004 */
[----:B------:R-:W-:Y:S01]  /*82f50*/  MOV R69, R5 ;  /* 0x0000000500457202 */ /* 0x000fe20000000f00 */
[----:B------:R-:W-:Y:S02]  /*82f60*/  IMAD.MOV.U32 R61, RZ, RZ, R6 ;  /* 0x000000ffff3d7224 */ /* 0x000fe400078e0006 */
[----:B------:R-:W-:Y:S02]  /*82f70*/  IMAD.MOV.U32 R60, RZ, RZ, R7 ;  /* 0x000000ffff3c7224 */ /* 0x000fe400078e0007 */
[----:B------:R-:W-:Y:S01]  /*82f80*/  HMMA.1688.F32.TF32 R4, R236, R46, R164 ;  /* 0x0000002eec04723c */ /* 0x000fe200000810a4 */
[----:B------:R-:W-:Y:S04]  /*82f90*/  LDS R164, [R0+UR12+0xc380] ;  /* 0x00c3800c00a47984 */ /* 0x000fe80008000800 */
[----:B------:R-:W-:-:S14]  /*82fa0*/  LDS R166, [R0+UR12+0xd380] ;  /* 0x00d3800c00a67984 */ /* 0x000fdc0008000800 */
[----:B------:R-:W-:Y:S01]  /*82fb0*/  IMAD.MOV.U32 R72, RZ, RZ, R4 ;  /* 0x000000ffff487224 */ /* 0x000fe200078e0004 */
[----:B------:R1:W-:Y:S01]  /*82fc0*/  STL.64 [R1+0x1018], R6 ;  /* 0x0010180601007387 */ /* 0x0003e20000100a00 */
[----:B------:R-:W-:Y:S02]  /*82fd0*/  MOV R73, R5 ;  /* 0x0000000500497202 */ /* 0x000fe40000000f00 */
[----:B-1----:R-:W-:-:S15]  /*82fe0*/  HMMA.1688.F32.TF32 R4, R236, R38, R168 ;  /* 0x00000026ec04723c */ /* 0x002fde00000810a8 */
[----:B------:R-:W-:-:S04]  /*82ff0*/  NOP ;  /* 0x0000000000007918 */ /* 0x000fc80000000000 */
[----:B------:R-:W-:Y:S02]  /*83000*/  IMAD.MOV.U32 R158, RZ, RZ, R5 ;  /* 0x000000ffff9e7224 */ /* 0x000fe400078e0005 */
[----:B------:R-:W-:Y:S02]  /*83010*/  IMAD.MOV.U32 R159, RZ, RZ, R6 ;  /* 0x000000ffff9f7224 */ /* 0x000fe400078e0006 */
[----:B------:R-:W-:Y:S01]  /*83020*/  IMAD.MOV.U32 R157, RZ, RZ, R4 ;  /* 0x000000ffff9d7224 */ /* 0x000fe200078e0004 */
[----:B------:R1:W-:Y:S04]  /*83030*/  STL [R1+0x100c], R7 ;  /* 0x00100c0701007387 */ /* 0x0003e80000100800 */
[----:B------:R-:W-:Y:S04]  /*83040*/  STL.64 [R1+0x6598], R158 ;  /* 0x0065989e01007387 */ /* 0x000fe80000100a00 */
[----:B------:R-:W-:Y:S04]  /*83050*/  STL.64 [R1+0x6590], R156 ;  /* 0x0065909c01007387 */ /* 0x000fe80000100a00 */
[----:B------:R-:W2:Y:S01]  /*83060*/  LDL R87, [R1+0x2bf0] ;  /* 0x002bf00001577983 */ /* 0x000ea20000100800 */
[C---:B------:R-:W-:Y:S08]  /*83070*/  HMMA.1688.F32.TF32 R8, R236.reuse, R50, R172 ;  /* 0x00000032ec08723c */ /* 0x040ff000000810ac */
[C---:B-1----:R-:W-:Y:S08]  /*83080*/  HMMA.1688.F32.TF32 R4, R236.reuse, R18, R176 ;  /* 0x00000012ec04723c */ /* 0x042ff000000810b0 */
[C---:B------:R-:W-:Y:S03]  /*83090*/  HMMA.1688.F32.TF32 R144, R236.reuse, R62, R180 ;  /* 0x0000003eec90723c */ /* 0x040fe600000810b4 */
[----:B------:R-:W-:Y:S05]  /*830a0*/  STL.64 [R1+0xff0], R8 ;  /* 0x000ff00801007387 */ /* 0x000fea0000100a00 */
[C---:B------:R-:W-:Y:S01]  /*830b0*/  HMMA.1688.F32.TF32 R148, R236.reuse, R54, R184 ;  /* 0x00000036ec94723c */ /* 0x040fe200000810b8 */
[----:B------:R1:W-:Y:S04]  /*830c0*/  STL.64 [R1+0xff8], R10 ;  /* 0x000ff80a01007387 */ /* 0x0003e80000100a00 */
[----:B------:R-:W-:Y:S03]  /*830d0*/  STL.64 [R1+0xfe0], R4 ;  /* 0x000fe00401007387 */ /* 0x000fe60000100a00 */
[C---:B------:R-:W-:Y:S01]  /*830e0*/  HMMA.1688.F32.TF32 R152, R236.reuse, R66, R188 ;  /* 0x00000042ec98723c */ /* 0x040fe200000810bc */
[----:B------:R3:W-:Y:S07]  /*830f0*/  STL.64 [R1+0xfe8], R6 ;  /* 0x000fe80601007387 */ /* 0x0007ee0000100a00 */
[C---:B-1----:R-:W-:Y:S01]  /*83100*/  HMMA.1688.F32.TF32 R8, R236.reuse, R70, R196 ;  /* 0x00000046ec08723c */ /* 0x042fe200000810c4 */
[----:B------:R-:W-:Y:S07]  /*83110*/  STL [R1+0x64c4], R144 ;  /* 0x0064c49001007387 */ /* 0x000fee0000100800 */
[C---:B---3--:R-:W-:Y:S01]  /*83120*/  HMMA.1688.F32.TF32 R4, R236.reuse, R58, R192 ;  /* 0x0000003aec04723c */ /* 0x048fe200000810c0 */
        /* <DEDUP_REMOVED lines=11> */
[----:B------:R-:W-:Y:S04]  /*831e0*/  STL.64 [R1+0xfd0], R4 ;  /* 0x000fd00401007387 */ /* 0x000fe80000100a00 */
[----:B------:R1:W-:Y:S04]  /*831f0*/  STL.64 [R1+0xfd8], R6 ;  /* 0x000fd80601007387 */ /* 0x0003e80000100a00 */
        /* <DEDUP_REMOVED lines=10> */
[----:B-1----:R-:W-:-:S15]  /*832a0*/  HMMA.1688.F32.TF32 R4, R236, R74, R200 ;  /* 0x0000004aec04723c */ /* 0x002fde00000810c8 */
[----:B------:R-:W-:-:S04]  /*832b0*/  NOP ;  /* 0x0000000000007918 */ /* 0x000fc80000000000 */
[----:B------:R-:W-:Y:S01]  /*832c0*/  MOV R152, R4 ;  /* 0x0000000400987202 */ /* 0x000fe20000000f00 */
[----:B------:R-:W-:Y:S02]  /*832d0*/  IMAD.MOV.U32 R153, RZ, RZ, R5 ;  /* 0x000000ffff997224 */ /* 0x000fe400078e0005 */
[----:B------:R-:W-:Y:S02]  /*832e0*/  IMAD.MOV.U32 R154, RZ, RZ, R6 ;  /* 0x000000ffff9a7224 */ /* 0x000fe400078e0006 */
[----:B------:R-:W-:-:S05]  /*832f0*/  IMAD.MOV.U32 R155, RZ, RZ, R7 ;  /* 0x000000ffff9b7224 */ /* 0x000fca00078e0007 */
[----:B------:R-:W-:Y:S04]  /*83300*/  STL.64 [R1+0x65a8], R154 ;  /* 0x0065a89a01007387 */ /* 0x000fe80000100a00 */
[----:B------:R-:W-:Y:S04]  /*83310*/  STL.64 [R1+0x65a0], R152 ;  /* 0x0065a09801007387 */ /* 0x000fe80000100a00 */
[----:B--2---:R-:W1:Y:S04]  /*83320*/  LDSM.16.M88.4 R80, [R87+UR15+0x40080] ;  /* 0x0400800f5750783b */ /* 0x004e680008000200 */
[----:B------:R-:W2:Y:S04]  /*83330*/  LDSM.16.M88.4 R76, [R87+UR15+0x41080] ;  /* 0x0410800f574c783b */ /* 0x000ea80008000200 */
[----:B------:R-:W1:Y:S04]  /*83340*/  LDSM.16.M88.4 R8, [R87+UR15+0x42080] ;  /* 0x0420800f5708783b */ /* 0x000e680008000200 */
[----:B------:R-:W1:Y:S04]  /*83350*/  LDSM.16.M88.4 R4, [R87+UR15+0x43080] ;  /* 0x0430800f5704783b */ /* 0x000e680008000200 */
[----:B------:R-:W1:Y:S04]  /*83360*/  LDSM.16.M88.4 R128, [R87+UR15+0x44080] ;  /* 0x0440800f5780783b */ /* 0x000e680008000200 */
[----:B------:R-:W1:Y:S04]  /*83370*/  LDSM.16.M88.4 R124, [R87+UR15+0x45080] ;  /* 0x0450800f577c783b */ /* 0x000e680008000200 */
[----:B------:R-:W2:Y:S04]  /*83380*/  LDSM.16.M88.4 R120, [R87+UR15+0x46080] ;  /* 0x0460800f5778783b */ /* 0x000ea80008000200 */
[----:B------:R-:W2:Y:S04]  /*83390*/  LDSM.16.M88.4 R116, [R87+UR15+0x47080] ;  /* 0x0470800f5774783b */ /* 0x000ea80008000200 */
[----:B------:R-:W3:Y:S04]  /*833a0*/  LDSM.16.M88.4 R112, [R87+UR15+0x48080] ;  /* 0x0480800f5770783b */ /* 0x000ee80008000200 */
[----:B------:R-:W3:Y:S04]  /*833b0*/  LDSM.16.M88.4 R108, [R87+UR15+0x49080] ;  /* 0x0490800f576c783b */ /* 0x000ee80008000200 */
[----:B------:R-:W3:Y:S04]  /*833c0*/  LDSM.16.M88.4 R104, [R87+UR15+0x4a080] ;  /* 0x04a0800f5768783b */ /* 0x000ee80008000200 */
[----:B------:R-:W3:Y:S04]  /*833d0*/  LDSM.16.M88.4 R100, [R87+UR15+0x4b080] ;  /* 0x04b0800f5764783b */ /* 0x000ee80008000200 */
[----:B------:R-:W3:Y:S04]  /*833e0*/  LDSM.16.M88.4 R96, [R87+UR15+0x4c080] ;  /* 0x04c0800f5760783b */ /* 0x000ee80008000200 */
[----:B------:R-:W3:Y:S04]  /*833f0*/  LDSM.16.M88.4 R92, [R87+UR15+0x4d080] ;  /* 0x04d0800f575c783b */ /* 0x000ee80008000200 */
[----:B------:R-:W3:Y:S04]  /*83400*/  LDSM.16.M88.4 R88, [R87+UR15+0x4e080] ;  /* 0x04e0800f5758783b */ /* 0x000ee80008000200 */
[----:B-1----:R-:W-:Y:S04]  /*83410*/  STL [R1+0x63fc], R82 ;  /* 0x0063fc5201007387 */ /* 0x002fe80000100800 */
[----:B------:R-:W-:Y:S04]  /*83420*/  STL [R1+0x63f8], R83 ;  /* 0x0063f85301007387 */ /* 0x000fe80000100800 */
[----:B--2---:R-:W-:Y:S04]  /*83430*/  STL [R1+0x6404], R78 ;  /* 0x0064044e01007387 */ /* 0x004fe80000100800 */
        /* <DEDUP_REMOVED lines=13> */
[----:B------:R-:W-:Y:S04]  /*83510*/  STL [R1+0x6430], R119 ;  /* 0x0064307701007387 */ /* 0x000fe80000100800 */
[----:B---3--:R-:W-:Y:S04]  /*83520*/  STL [R1+0x643c], R114 ;  /* 0x00643c7201007387 */ /* 0x008fe80000100800 */
        /* <DEDUP_REMOVED lines=25> */
[----:B-1----:R-:W-:Y:S04]  /*836c0*/  STL [R1+0x637c], R86 ;  /* 0x00637c5601007387 */ /* 0x002fe80000100800 */
[----:B------:R-:W-:Y:S04]  /*836d0*/  STL [R1+0x6378], R87 ;  /* 0x0063785701007387 */ /* 0x000fe80000100800 */
[----:B------:R-:W2:Y:S04]  /*836e0*/  LDL.LU R240, [R1+0x15b0] ;  /* 0x0015b00001f07983 */ /* 0x000ea80000300800 */
[----:B------:R-:W2:Y:S04]  /*836f0*/  LDL.LU R241, [R1+0x15b4] ;  /* 0x0015b40001f17983 */ /* 0x000ea80000300800 */
[----:B------:R-:W2:Y:S04]  /*83700*/  LDL.LU R242, [R1+0x15b8] ;  /* 0x0015b80001f27983 */ /* 0x000ea80000300800 */
[----:B------:R-:W2:Y:S01]  /*83710*/  LDL.LU R243, [R1+0x15bc] ;  /* 0x0015bc0001f37983 */ /* 0x000ea20000300800 */
[C---:B----4-:R-:W-:Y:S03]  /*83720*/  HMMA.1688.F32.TF32 R168, R132.reuse, R34, R248 ;  /* 0x0000002284a8723c */ /* 0x050fe600000810f8 */
[----:B------:R-:W4:Y:S04]  /*83730*/  LDL.LU R248, [R1+0x15a0] ;  /* 0x0015a00001f87983 */ /* 0x000f280000300800 */
[----:B------:R-:W4:Y:S04]  /*83740*/  LDL.LU R249, [R1+0x15a4] ;  /* 0x0015a40001f97983 */ /* 0x000f280000300800 */
[----:B------:R-:W4:Y:S04]  /*83750*/  LDL.LU R250, [R1+0x15a8] ;  /* 0x0015a80001fa7983 */ /* 0x000f280000300800 */
[----:B------:R-:W4:Y:S01]  /*83760*/  LDL.LU R251, [R1+0x15ac] ;  /* 0x0015ac0001fb7983 */ /* 0x000f220000300800 */
[C---:B------:R-:W-:Y:S03]  /*83770*/  HMMA.1688.F32.TF32 R172, R132.reuse, R30, R220 ;  /* 0x0000001e84ac723c */ /* 0x040fe600000810dc */
[----:B------:R-:W-:Y:S04]  /*83780*/  STL.64 [R1+0x65c0], R170 ;  /* 0x0065c0aa01007387 */ /* 0x000fe80000100a00 */
[----:B------:R-:W-:Y:S04]  /*83790*/  STL.64 [R1+0x65b8], R168 ;  /* 0x0065b8a801007387 */ /* 0x000fe80000100a00 */
[----:B------:R-:W-:Y:S04]  /*837a0*/  STL.64 [R1+0x65b0], R32 ;  /* 0x0065b02001007387 */ /* 0x000fe80000100a00 */
[----:B------:R-:W4:Y:S04]  /*837b0*/  LDL.LU R220, [R1+0x1590] ;  /* 0x0015900001dc7983 */ /* 0x000f280000300800 */
[----:B------:R-:W4:Y:S04]  /*837c0*/  LDL.LU R221, [R1+0x1594] ;  /* 0x0015940001dd7983 */ /* 0x000f280000300800 */
[----:B------:R-:W4:Y:S04]  /*837d0*/  LDL.LU R222, [R1+0x1598] ;  /* 0x0015980001de7983 */ /* 0x000f280000300800 */
[----:B------:R-:W4:Y:S04]  /*837e0*/  LDL.LU R223, [R1+0x159c] ;  /* 0x00159c0001df7983 */ /* 0x000f280000300800 */
[----:B------:R-:W-:Y:S04]  /*837f0*/  STL.64 [R1+0x65d8], R174 ;  /* 0x0065d8ae01007387 */ /* 0x000fe80000100a00 */
[----:B------:R-:W-:Y:S04]  /*83800*/  STL.64 [R1+0x65d0], R172 ;  /* 0x0065d0ac01007387 */ /* 0x000fe80000100a00 */
[----:B------:R1:W-:Y:S01]  /*83810*/  STL.64 [R1+0x65c8], R28 ;  /* 0x0065c81c01007387 */ /* 0x0003e20000100a00 */
[----:B---3--:R-:W-:Y:S01]  /*83820*/  HMMA.1688.F32.TF32 R184, R132, R22, R208 ;  /* 0x0000001684b8723c */ /* 0x008fe200000810d0 */
[----:B------:R-:W-:-:S02]  /*83830*/  LOP3.LUT R167, R0, 0x20, RZ, 0x3c, !PT ;  /* 0x0000002000a77812 */ /* 0x000fc400078e3cff */
[----:B------:R-:W-:Y:S04]  /*83840*/  LDS R22, [R0+UR12+0xd080] ;  /* 0x00d0800c00167984 */ /* 0x000fe80008000800 */
[----:B------:R-:W-:Y:S01]  /*83850*/  LDS R137, [R167+UR12+0xc000] ;  /* 0x00c0000ca7897984 */ /* 0x000fe20008000800 */
[C---:B--2---:R-:W-:Y:S03]  /*83860*/  HMMA.1688.F32.TF32 R188, R132.reuse, R42, R204 ;  /* 0x0000002a84bc723c */ /* 0x044fe600000810cc */
[----:B------:R-:W2:Y:S08]  /*83870*/  LDS R139, [R167+UR12+0xd000] ;  /* 0x00d0000ca78b7984 */ /* 0x000eb00008000800 */
[----:B------:R-:W-:Y:S04]  /*83880*/  STL.64 [R1+0x65e8], R186 ;  /* 0x0065e8ba01007387 */ /* 0x000fe80000100a00 */
[----:B------:R-:W-:Y:S04]  /*83890*/  STL.64 [R1+0x65e0], R184 ;  /* 0x0065e0b801007387 */ /* 0x000fe80000100a00 */
[----:B------:R-:W3:Y:S04]  /*838a0*/  LDL.LU R204, [R1+0x1580] ;  /* 0x0015800001cc7983 */ /* 0x000ee80000300800 */
[----:B------:R-:W3:Y:S04]  /*838b0*/  LDL.LU R205, [R1+0x1584] ;  /* 0x0015840001cd7983 */ /* 0x000ee80000300800 */
[----:B------:R-:W3:Y:S01]  /*838c0*/  LDL.LU R206, [R1+0x1588] ;  /* 0x0015880001ce7983 */ /* 0x000ee20000300800 */
[C---:B------:R-:W-:Y:S03]  /*838d0*/  HMMA.1688.F32.TF32 R192, R132.reuse, R26, R240 ;  /* 0x0000001a84c0723c */ /* 0x040fe600000810f0 */
[----:B------:R-:W3:Y:S04]  /*838e0*/  LDL.LU R207, [R1+0x158c] ;  /* 0x00158c0001cf7983 */ /* 0x000ee80000300800 */
[----:B------:R-:W-:Y:S04]  /*838f0*/  STL.64 [R1+0x6600], R190 ;  /* 0x006600be01007387 */ /* 0x000fe80000100a00 */
[----:B------:R-:W-:Y:S04]  /*83900*/  STL.64 [R1+0x65f8], R188 ;  /* 0x0065f8bc01007387 */ /* 0x000fe80000100a00 */
[----:B------:R-:W-:Y:S01]  /*83910*/  STL.64 [R1+0x65f0], R40 ;  /* 0x0065f02801007387 */ /* 0x000fe20000100a00 */
[C---:B----4-:R-:W-:Y:S03]  /*83920*/  HMMA.1688.F32.TF32 R196, R132.reuse, R46, R248 ;  /* 0x0000002e84c4723c */ /* 0x050fe600000810f8 */
[----:B------:R-:W-:Y:S04]  /*83930*/  LDS R23, [R167+UR12+0xd080] ;  /* 0x00d0800ca7177984 */ /* 0x000fe80008000800 */
        /* <DEDUP_REMOVED lines=9> */
[----:B------:R-:W2:Y:S01]  /*839d0*/  LDL.LU R251, [R1+0x156c] ;  /* 0x00156c0001fb7983 */ /* 0x000ea20000300800 */
[C---:B-1----:R-:W-:Y:S03]  /*839e0*/  HMMA.1688.F32.TF32 R28, R132.reuse, R38, R220 ;  /* 0x00000026841c723c */ /* 0x042fe600000810dc */
[----:B------:R-:W-:Y:S04]  /*839f0*/  STL.64 [R1+0x6650], R198 ;  /* 0x006650c601007387 */ /* 0x000fe80000100a00 */
[----:B------:R-:W-:Y:S04]  /*83a00*/  STL.64 [R1+0x6648], R196 ;  /* 0x006648c401007387 */ /* 0x000fe80000100a00 */
[----:B------:R-:W-:Y:S04]  /*83a10*/  STL.64 [R1+0x6618], R44 ;  /* 0x0066182c01007387 */ /* 0x000fe80000100a00 */
[----:B------:R-:W2:Y:S04]  /*83a20*/  LDL.LU R220, [R1+0x1550] ;  /* 0x0015500001dc7983 */ /* 0x000ea80000300800 */
[----:B------:R-:W2:Y:S04]  /*83a30*/  LDL.LU R221, [R1+0x1554] ;  /* 0x0015540001dd7983 */ /* 0x000ea80000300800 */
[----:B------:R-:W2:Y:S01]  /*83a40*/  LDL.LU R222, [R1+0x1558] ;  /* 0x0015580001de7983 */ /* 0x000ea20000300800 */
[----:B------:R-:W-:Y:S03]  /*83a50*/  HMMA.1688.F32.TF32 R32, R132, R14, R160 ;  /* 0x0000000e8420723c */ /* 0x000fe600000810a0 */
[----:B------:R-:W2:Y:S01]  /*83a60*/  LDL.LU R223, [R1+0x155c] ;  /* 0x00155c0001df7983 */ /* 0x000ea20000300800 */
[----:B------:R-:W-:Y:S01]  /*83a70*/  IMAD.MOV.U32 R151, RZ, RZ, R31 ;  /* 0x000000ffff977224 */ /* 0x000fe200078e001f */
[----:B------:R-:W-:Y:S01]  /*83a80*/  MOV R145, R28 ;  /* 0x0000001c00917202 */ /* 0x000fe20000000f00 */
[----:B------:R-:W-:Y:S01]  /*83a90*/  IMAD.MOV.U32 R146, RZ, RZ, R29 ;  /* 0x000000ffff927224 */ /* 0x000fe200078e001d */
[----:B------:R-:W-:Y:S01]  /*83aa0*/  LDS R14, [R2+UR12+0xd080] ;  /* 0x00d0800c020e7984 */ /* 0x000fe20008000800 */
[----:B------:R-:W-:-:S03]  /*83ab0*/  IMAD.MOV.U32 R147, RZ, RZ, R30 ;  /* 0x000000ffff937224 */ /* 0x000fc600078e001e */
[----:B------:R-:W-:Y:S04]  /*83ac0*/  LDS R15, [R252+UR12+0xd080] ;  /* 0x00d0800cfc0f7984 */ /* 0x000fe80008000800 */
[----:B------:R-:W-:Y:S04]  /*83ad0*/  LDS R165, [R167+UR12+0xc380] ;  /* 0x00c3800ca7a57984 */ /* 0x000fe80008000800 */
[----:B------:R-:W-:Y:S01]  /*83ae0*/  IMAD.MOV.U32 R150, RZ, RZ, R34 ;  /* 0x000000ffff967224 */ /* 0x000fe200078e0022 */
[----:B------:R-:W-:Y:S01]  /*83af0*/  MOV R148, R32 ;  /* 0x0000002000947202 */ /* 0x000fe20000000f00 */
[----:B------:R-:W-:-:S02]  /*83b00*/  IMAD.MOV.U32 R149, RZ, RZ, R33 ;  /* 0x000000ffff957224 */ /* 0x000fc400078e0021 */
[----:B------:R-:W-:Y:S01]  /*83b10*/  IMAD.MOV.U32 R144, RZ, RZ, R35 ;  /* 0x000000ffff907224 */ /* 0x000fe200078e0023 */
        /* <DEDUP_REMOVED lines=9> */
[----:B------:R-:W-:Y:S01]  /*83bb0*/  STL.64 [R1+0x6680], R48 ;  /* 0x0066803001007387 */ /* 0x000fe20000100a00 */
[----:B---3--:R-:W-:-:S15]  /*83bc0*/  HMMA.1688.F32.TF32 R200, R132, R50, R204 ;  /* 0x0000003284c8723c */ /* 0x008fde00000810cc */
[----:B------:R-:W-:-:S04]  /*83bd0*/  NOP ;  /* 0x0000000000007918 */ /* 0x000fc80000000000 */
[----:B------:R-:W-:Y:S04]  /*83be0*/  STL [R1+0x644c], R200 ;  /* 0x00644cc801007387 */ /* 0x000fe80000100800 */
[----:B------:R-:W-:Y:S04]  /*83bf0*/  STL [R1+0x6448], R201 ;  /* 0x006448c901007387 */ /* 0x000fe80000100800 */
[----:B------:R-:W-:Y:S04]  /*83c00*/  STL [R1+0x6444], R202 ;  /* 0x006444ca01007387 */ /* 0x000fe80000100800 */
[----:B------:R-:W-:Y:S01]  /*83c10*/  STL [R1+0x6440], R203 ;  /* 0x006440cb01007387 */ /* 0x000fe20000100800 */
[C---:B----4-:R-:W-:Y:S03]  /*83c20*/  HMMA.1688.F32.TF32 R204, R132.reuse, R18, R240 ;  /* 0x0000001284cc723c */ /* 0x050fe600000810f0 */
[----:B------:R-:W3:Y:S04]  /*83c30*/  LDL.LU R240, [R1+0x1530] ;  /* 0x0015300001f07983 */ /* 0x000ee80000300800 */
[----:B------:R-:W3:Y:S04]  /*83c40*/  LDL.LU R241, [R1+0x1534] ;  /* 0x0015340001f17983 */ /* 0x000ee80000300800 */
[----:B------:R-:W3:Y:S04]  /*83c50*/  LDL.LU R242, [R1+0x1538] ;  /* 0x0015380001f27983 */ /* 0x000ee80000300800 */
[----:B------:R-:W3:Y:S01]  /*83c60*/  LDL.LU R243, [R1+0x153c] ;  /* 0x00153c0001f37983 */ /* 0x000ee20000300800 */
[C---:B--2---:R-:W-:Y:S03]  /*83c70*/  HMMA.1688.F32.TF32 R208, R132.reuse, R62, R248 ;  /* 0x0000003e84d0723c */ /* 0x044fe600000810f8 */
[----:B------:R-:W-:Y:S04]  /*83c80*/  LDS R18, [R0+UR12+0xd100] ;  /* 0x00d1000c00127984 */ /* 0x000fe80008000800 */
[----:B------:R-:W-:Y:S04]  /*83c90*/  STL [R1+0x645c], R204 ;  /* 0x00645ccc01007387 */ /* 0x000fe80000100800 */
[----:B------:R-:W-:Y:S04]  /*83ca0*/  STL [R1+0x6458], R205 ;  /* 0x006458cd01007387 */ /* 0x000fe80000100800 */
[----:B------:R-:W-:Y:S04]  /*83cb0*/  STL [R1+0x6454], R206 ;  /* 0x006454ce01007387 */ /* 0x000fe80000100800 */
[----:B------:R-:W-:Y:S04]  /*83cc0*/  STL [R1+0x6450], R207 ;  /* 0x006450cf01007387 */ /* 0x000fe80000100800 */
[----:B------:R-:W2:Y:S04]  /*83cd0*/  LDL.LU R248, [R1+0x1520] ;  /* 0x0015200001f87983 */ /* 0x000ea80000300800 */
[----:B------:R-:W2:Y:S04]  /*83ce0*/  LDL.LU R249, [R1+0x1524] ;  /* 0x0015240001f97983 */ /* 0x000ea80000300800 */
[----:B------:R-:W2:Y:S04]  /*83cf0*/  LDL.LU R250, [R1+0x1528] ;  /* 0x0015280001fa7983 */ /* 0x000ea80000300800 */
[----:B------:R-:W2:Y:S01]  /*83d00*/  LDL.LU R251, [R1+0x152c] ;  /* 0x00152c0001fb7983 */ /* 0x000ea20000300800 */
[C---:B------:R-:W-:Y:S03]  /*83d10*/  HMMA.1688.F32.TF32 R28, R132.reuse, R54, R220 ;  /* 0x00000036841c723c */ /* 0x040fe600000810dc */
[----:B------:R-:W-:Y:S04]  /*83d20*/  STL.64 [R1+0x6688], R60 ;  /* 0x0066883c01007387 */ /* 0x000fe80000100a00 */
[----:B------:R-:W-:Y:S04]  /*83d30*/  STL [R1+0x646c], R208 ;  /* 0x00646cd001007387 */ /* 0x000fe80000100800 */
[----:B------:R-:W-:Y:S04]  /*83d40*/  STL [R1+0x6468], R209 ;  /* 0x006468d101007387 */ /* 0x000fe80000100800 */
[----:B------:R-:W-:Y:S04]  /*83d50*/  STL [R1+0x6464], R210 ;  /* 0x006464d201007387 */ /* 0x000fe80000100800 */
[----:B------:R-:W-:Y:S04]  /*83d60*/  STL [R1+0x6460], R211 ;  /* 0x006460d301007387 */ /* 0x000fe80000100800 */
[----:B------:R-:W4:Y:S04]  /*83d70*/  LDL.LU R220, [R1+0x3f0] ;  /* 0x0003f00001dc7983 */ /* 0x000f280000300800 */
[----:B------:R-:W-:Y:S04]  /*83d80*/  STL.64 [R1+0x8b0], R28 ;  /* 0x0008b01c01007387 */ /* 0x000fe80000100a00 */
[----:B------:R1:W-:Y:S04]  /*83d90*/  STL.64 [R1+0x8b8], R30 ;  /* 0x0008b81e01007387 */ /* 0x0003e80000100a00 */
[----:B------:R-:W4:Y:S04]  /*83da0*/  LDL.LU R221, [R1+0x3f4] ;  /* 0x0003f40001dd7983 */ /* 0x000f280000300800 */
[----:B------:R-:W4:Y:S04]  /*83db0*/  LDL.LU R222, [R1+0x3f8] ;  /* 0x0003f80001de7983 */ /* 0x000f280000300800 */
[----:B------:R-:W4:Y:S01]  /*83dc0*/  LDL.LU R223, [R1+0x3fc] ;  /* 0x0003fc0001df7983 */ /* 0x000f220000300800 */
[----:B-1----:R-:W-:Y:S03]  /*83dd0*/  HMMA.1688.F32.TF32 R28, R132, R66, R160 ;  /* 0x00000042841c723c */ /* 0x002fe600000810a0 */
[----:B------:R-:W-:-:S15]  /*83de0*/  LDS R19, [R167+UR12+0xd100] ;  /* 0x00d1000ca7137984 */ /* 0x000fde0008000800 */
[----:B------:R-:W-:Y:S01]  /*83df0*/  NOP ;  /* 0x0000000000007918 */ /* 0x000fe20000000000 */
[----:B------:R-:W-:Y:S01]  /*83e00*/  MOV R207, R28 ;  /* 0x0000001c00cf7202 */ /* 0x000fe20000000f00 */
[----:B------:R-:W-:Y:S02]  /*83e10*/  IMAD.MOV.U32 R200, RZ, RZ, R29 ;  /* 0x000000ffffc87224 */ /* 0x000fe400078e001d */
[----:B------:R-:W-:Y:S02]  /*83e20*/  IMAD.MOV.U32 R201, RZ, RZ, R30 ;  /* 0x000000ffffc97224 */ /* 0x000fe400078e001e */
[----:B------:R-:W-:Y:S01]  /*83e30*/  IMAD.MOV.U32 R202, RZ, RZ, R31 ;  /* 0x000000ffffca7224 */ /* 0x000fe200078e001f */
[----:B------:R-:W-:Y:S04]  /*83e40*/  STL.64 [R1+0x6690], R52 ;  /* 0x0066903401007387 */ /* 0x000fe80000100a00 */
[----:B------:R-:W-:Y:S04]  /*83e50*/  STL.64 [R1+0x6698], R64 ;  /* 0x0066984001007387 */ /* 0x000fe80000100a00 */
[----:B------:R-:W-:Y:S04]  /*83e60*/  STL [R1+0x647c], R202 ;  /* 0x00647cca01007387 */ /* 0x000fe80000100800 */
[----:B------:R-:W-:Y:S04]  /*83e70*/  STL [R1+0x6478], R201 ;  /* 0x006478c901007387 */ /* 0x000fe80000100800 */
[----:B------:R-:W-:Y:S04]  /*83e80*/  STL [R1+0x6474], R200 ;  /* 0x006474c801007387 */ /* 0x000fe80000100800 */
[----:B------:R1:W-:Y:S01]  /*83e90*/  STL [R1+0x6470], R207 ;  /* 0x006470cf01007387 */ /* 0x0003e20000100800 */
[----:B---3--:R-:W-:-:S15]  /*83ea0*/  HMMA.1688.F32.TF32 R28, R132, R58, R240 ;  /* 0x0000003a841c723c */ /* 0x008fde00000810f0 */
[----:B------:R-:W-:-:S04]  /*83eb0*/  NOP ;  /* 0x0000000000007918 */ /* 0x000fc80000000000 */
[----:B------:R-:W-:Y:S02]  /*83ec0*/  IMAD.MOV.U32 R118, RZ, RZ, R31 ;  /* 0x000000ffff767224 */ /* 0x000fe400078e001f */
[----:B------:R-:W-:Y:S01]  /*83ed0*/  IMAD.MOV.U32 R115, RZ, RZ, R30 ;  /* 0x000000ffff737224 */ /* 0x000fe200078e001e */
[----:B------:R-:W-:Y:S01]  /*83ee0*/  MOV R203, R28 ;  /* 0x0000001c00cb7202 */ /* 0x000fe20000000f00 */
        /* <DEDUP_REMOVED lines=10> */
[----:B------:R-:W-:-:S02]  /*83f90*/  IMAD.MOV.U32 R126, RZ, RZ, R31 ;  /* 0x000000ffff7e7224 */ /* 0x000fc400078e001f */
[----:B------:R-:W-:Y:S01]  /*83fa0*/  IMAD.MOV.U32 R123, RZ, RZ, R30 ;  /* 0x000000ffff7b7224 */ /* 0x000fe200078e001e */
[----:B------:R-:W-:Y:S01]  /*83fb0*/  MOV R119, R28 ;  /* 0x0000001c00777202 */ /* 0x000fe20000000f00 */
[----:B------:R-:W-:Y:S01]  /*83fc0*/  IMAD.MOV.U32 R122, RZ, RZ, R29 ;  /* 0x000000ffff7a7224 */ /* 0x000fe200078e001d */
[----:B------:R-:W-:Y:S04]  /*83fd0*/  STL [R1+0x649c], R126 ;  /* 0x00649c7e01007387 */ /* 0x000fe80000100800 */
[----:B------:R-:W-:Y:S04]  /*83fe0*/  STL [R1+0x6498], R123 ;  /* 0x0064987b01007387 */ /* 0x000fe80000100800 */
[----:B------:R-:W-:Y:S04]  /*83ff0*/  STL [R1+0x6494], R122 ;  /* 0x0064947a01007387 */ /* 0x000fe80000100800 */
[----:B------:R1:W-:Y:S04]  /*84000*/  STL [R1+0x6490], R119 ;  /* 0x0064907701007387 */ /* 0x0003e80000100800 */
        /* <DEDUP_REMOVED lines=20> */
[----:B----4-:R-:W-:-:S15]  /*84150*/  HMMA.1688.F32.TF32 R28, R132, R74, R220 ;  /* 0x0000004a841c723c */ /* 0x010fde00000810dc */
        /* <DEDUP_REMOVED lines=16> */
[----:B------:R-:W2:Y:S08]  /*84260*/  LDL.LU R250, [R1+0x378] ;  /* 0x0003780001fa7983 */ /* 0x000eb00000300800 */
[----:B------:R-:W-:Y:S01]  /*84270*/  MOV R7, R28 ;  /* 0x0000001c00077202 */ /* 0x000fe20000000f00 */
[----:B------:R-:W-:-:S02]  /*84280*/  IMAD.MOV.U32 R10, RZ, RZ, R29 ;  /* 0x000000ffff0a7224 */ /* 0x000fc400078e001d */
        /* <DEDUP_REMOVED lines=14> */
[----:B------:R-:W-:Y:S01]  /*84370*/  HMMA.1688.F32.TF32 R28, R136, R4, R224 ;  /* 0x00000004881c723c */ /* 0x000fe200000810e0 */
[----:B------:R-:W-:-:S15]  /*84380*/  MOV R251, R3 ;  /* 0x0000000300fb7202 */ /* 0x000fde0000000f00 */
[----:B------:R-:W-:-:S03]  /*84390*/  NOP ;  /* 0x0000000000007918 */ /* 0x000fc60000000000 */
        /* <DEDUP_REMOVED lines=17> */
[----:B----4-:R-:W-:Y:S01]  /*844b0*/  HMMA.1688.F32.TF32 R28, R136, R120, R220 ;  /* 0x00000078881c723c */ /* 0x010fe200000810dc */
        /* <DEDUP_REMOVED lines=20> */
[----:B--2---:R-:W-:Y:S01]  /*84600*/  HMMA.1688.F32.TF32 R28, R136, R116, R248 ;  /* 0x00000074881c723c */ /* 0x004fe200000810f8 */
        /* <DEDUP_REMOVED lines=24> */
[----:B-1----:R-:W-:Y:S01]  /*84790*/  IMAD.MOV.U32 R7, RZ, RZ, R28 ;  /* 0x000000ffff077224 */ /* 0x002fe200078e001c */
[----:B------:R-:W-:Y:S01]  /*847a0*/  MOV R130, R31 ;  /* 0x0000001f00827202 */ /* 0x000fe20000000f00 */
[----:B------:R-:W-:Y:S01]  /*847b0*/  IMAD.MOV.U32 R6, RZ, RZ, R29 ;  /* 0x000000ffff067224 */ /* 0x000fe200078e001d */
[----:B------:R-:W2:Y:S01]  /*847c0*/  LDL.LU R240, [R1+0x2c0] ;  /* 0x0002c00001f07983 */ /* 0x000ea20000300800 */
[----:B------:R-:W-:-:S03]  /*847d0*/  IMAD.MOV.U32 R131, RZ, RZ, R30 ;  /* 0x000000ffff837224 */ /* 0x000fc600078e001e */
[----:B------:R-:W2:Y:S04]  /*847e0*/  LDL.LU R241, [R1+0x2c4] ;  /* 0x0002c40001f17983 */ /* 0x000ea80000300800 */
[----:B------:R-:W2:Y:S04]  /*847f0*/  LDL.LU R242, [R1+0x2c8] ;  /* 0x0002c80001f27983 */ /* 0x000ea80000300800 */
[----:B------:R-:W2:Y:S01]  /*84800*/  LDL.LU R243, [R1+0x2cc] ;  /* 0x0002cc0001f37983 */ /* 0x000ea20000300800 */
[C---:B---3--:R-:W-:Y:S08]  /*84810*/  HMMA.1688.F32.TF32 R28, R136.reuse, R100, R220 ;  /* 0x00000064881c723c */ /* 0x048ff000000810dc */
[C---:B----4-:R-:W-:Y:S08]  /*84820*/  HMMA.1688.F32.TF32 R36, R136.reuse, R108, R224 ;  /* 0x0000006c8824723c */ /* 0x050ff000000810e0 */
[C---:B------:R-:W-:Y:S11]  /*84830*/  HMMA.1688.F32.TF32 R32, R136.reuse, R104, R160 ;  /* 0x000000688820723c */ /* 0x040ff600000810a0 */
[----:B------:R-:W-:Y:S04]  /*84840*/  STL.64 [R1+0xcc0], R36 ;  /* 0x000cc02401007387 */ /* 0x000fe80000100a00 */
[----:B------:R-:W-:Y:S01]  /*84850*/  STL.64 [R1+0xcc8], R38 ;  /* 0x000cc82601007387 */ /* 0x000fe20000100a00 */
[C---:B------:R-:W-:Y:S03]  /*84860*/  HMMA.1688.F32.TF32 R244, R136.reuse, R112, R212 ;  /* 0x0000007088f4723c */ /* 0x040fe600000810d4 */
[----:B------:R-:W3:Y:S04]  /*84870*/  LDL.LU R212, [R1+0x2b0] ;  /* 0x0002b00001d47983 */ /* 0x000ee80000300800 */
[----:B------:R-:W-:Y:S04]  /*84880*/  STL.64 [R1+0xcb0], R32 ;  /* 0x000cb02001007387 */ /* 0x000fe80000100a00 */
[----:B------:R-:W-:Y:S04]  /*84890*/  STL.64 [R1+0xcb8], R34 ;  /* 0x000cb82201007387 */ /* 0x000fe80000100a00 */
[----:B------:R-:W-:Y:S04]  /*848a0*/  STL.64 [R1+0xca0], R28 ;  /* 0x000ca01c01007387 */ /* 0x000fe80000100a00 */
[----:B------:R2:W-:Y:S04]  /*848b0*/  STL.64 [R1+0xca8], R30 ;  /* 0x000ca81e01007387 */ /* 0x0005e80000100a00 */
[----:B------:R-:W3:Y:S04]  /*848c0*/  LDL.LU R213, [R1+0x2b4] ;  /* 0x0002b40001d57983 */ /* 0x000ee80000300800 */
[----:B------:R-:W3:Y:S04]  /*848d0*/  LDL.LU R214, [R1+0x2b8] ;  /* 0x0002b80001d67983 */ /* 0x000ee80000300800 */
[----:B------:R-:W3:Y:S04]  /*848e0*/  LDL.LU R215, [R1+0x2bc] ;  /* 0x0002bc0001d77983 */ /* 0x000ee80000300800 */
[----:B------:R-:W4:Y:S01]  /*848f0*/  LDL.LU R220, [R1+0x2a0] ;  /* 0x0002a00001dc7983 */ /* 0x000f220000300800 */
[----:B--2---:R-:W-:-:S15]  /*84900*/  HMMA.1688.F32.TF32 R28, R136, R96, R248 ;  /* 0x00000060881c723c */ /* 0x004fde00000810f8 */
[----:B------:R-:W-:-:S04]  /*84910*/  NOP ;  /* 0x0000000000007918 */ /* 0x000fc80000000000 */
[----:B------:R-:W-:Y:S04]  /*84920*/  STL.64 [R1+0xc90], R28 ;  /* 0x000c901c01007387 */ /* 0x000fe80000100a00 */
        /* <DEDUP_REMOVED lines=16> */
[C---:B------:R-:W-:Y:S08]  /*84a30*/  HMMA.1688.F32.TF32 R36, R136.reuse, R92, R176 ;  /* 0x0000005c8824723c */ /* 0x040ff000000810b0 */
        /* <DEDUP_REMOVED lines=13> */
[----:B------:R-:W2:Y:S04]  /*84b10*/  LDL.LU R240, [R1+0x260] ;  /* 0x0002600001f07983 */ /* 0x000ea80000300800 */
[----:B------:R-:W-:Y:S04]  /*84b20*/  STL.64 [R1+0xc20], R32 ;  /* 0x000c202001007387 */ /* 0x000fe80000100a00 */
[----:B------:R-:W-:Y:S04]  /*84b30*/  STL.64 [R1+0xc28], R34 ;  /* 0x000c282201007387 */ /* 0x000fe80000100a00 */
[----:B------:R-:W-:Y:S04]  /*84b40*/  STL.64 [R1+0xc10], R28 ;  /* 0x000c101c01007387 */ /* 0x000fe80000100a00 */
[----:B------:R3:W-:Y:S04]  /*84b50*/  STL.64 [R1+0xc18], R30 ;  /* 0x000c181e01007387 */ /* 0x0007e80000100a00 */
[----:B------:R-:W2:Y:S01]  /*84b60*/  LDL.LU R241, [R1+0x264] ;  /* 0x0002640001f17983 */ /* 0x000ea20000300800 */
[----:B---3--:R-:W-:-:S15]  /*84b70*/  HMMA.1688.F32.TF32 R28, R140, R4, R212 ;  /* 0x000000048c1c723c */ /* 0x008fde00000810d4 */
[----:B------:R-:W-:-:S04]  /*84b80*/  NOP ;  /* 0x0000000000007918 */ /* 0x000fc80000000000 */
[----:B------:R-:W-:Y:S01]  /*84b90*/  IMAD.MOV.U32 R86, RZ, RZ, R30 ;  /* 0x000000ffff567224 */ /* 0x000fe200078e001e */
[----:B------:R4:W-:Y:S01]  /*84ba0*/  STL.64 [R1+0xc00], R28 ;  /* 0x000c001c01007387 */ /* 0x0009e20000100a00 */
[----:B------:R-:W-:-:S05]  /*84bb0*/  MOV R87, R31 ;  /* 0x0000001f00577202 */ /* 0x000fca0000000f00 */
[----:B------:R-:W-:Y:S04]  /*84bc0*/  STL [R1+0x6384], R87 ;  /* 0x0063845701007387 */ /* 0x000fe80000100800 */
[----:B------:R-:W-:Y:S01]  /*84bd0*/  STL [R1+0x6380], R86 ;  /* 0x0063805601007387 */ /* 0x000fe20000100800 */
[----:B----4-:R-:W-:Y:S03]  /*84be0*/  HMMA.1688.F32.TF32 R28, R140, R128, R220 ;  /* 0x000000808c1c723c */ /* 0x010fe600000810dc */
[----:B------:R-:W3:-:S15]  /*84bf0*/  LDL.LU R220, [R1+0x1510] ;  /* 0x0015100001dc7983 */ /* 0x000ede0000300800 */
[----:B------:R-:W-:Y:S01]  /*84c00*/  NOP ;  /* 0x0000000000007918 */ /* 0x000fe20000000000 */
[----:B------:R-:W-:Y:S04]  /*84c10*/  STL.64 [R1+0xbf0], R28 ;  /* 0x000bf01c01007387 */ /* 0x000fe80000100a00 */
[----:B------:R2:W-:Y:S04]  /*84c20*/  STL.64 [R1+0xbf8], R30 ;  /* 0x000bf81e01007387 */ /* 0x0005e80000100a00 */
[----:B------:R-:W3:Y:S04]  /*84c30*/  LDL.LU R221, [R1+0x1514] ;  /* 0x0015140001dd7983 */ /* 0x000ee80000300800 */
[----:B------:R-:W3:Y:S01]  /*84c40*/  LDL.LU R222, [R1+0x1518] ;  /* 0x0015180001de7983 */ /* 0x000ee20000300800 */
[C---:B--2---:R-:W-:Y:S03]  /*84c50*/  HMMA.1688.F32.TF32 R28, R140.reuse, R124, R224 ;  /* 0x0000007c8c1c723c */ /* 0x044fe600000810e0 */
[----:B------:R-:W3:Y:S05]  /*84c60*/  LDL.LU R223, [R1+0x151c] ;  /* 0x00151c0001df7983 */ /* 0x000eea0000300800 */
[----:B------:R-:W-:Y:S11]  /*84c70*/  HMMA.1688.F32.TF32 R32, R140, R120, R160 ;  /* 0x000000788c20723c */ /* 0x000ff600000810a0 */
[----:B------:R-:W-:-:S02]  /*84c80*/  IMAD.MOV.U32 R86, RZ, RZ, R31 ;  /* 0x000000ffff567224 */ /* 0x000fc400078e001f */
[----:B------:R-:W-:Y:S01]  /*84c90*/  IMAD.MOV.U32 R87, RZ, RZ, R30 ;  /* 0x000000ffff577224 */ /* 0x000fe200078e001e */
[----:B------:R1:W-:Y:S04]  /*84ca0*/  STL.64 [R1+0xbe0], R28 ;  /* 0x000be01c01007387 */ /* 0x0003e80000100a00 */
[----:B------:R-:W-:Y:S04]  /*84cb0*/  STL [R1+0x638c], R86 ;  /* 0x00638c5601007387 */ /* 0x000fe80000100800 */
[----:B------:R2:W-:Y:S04]  /*84cc0*/  STL [R1+0x6388], R87 ;  /* 0x0063885701007387 */ /* 0x0005e80000100800 */
[----:B------:R-:W-:Y:S01]  /*84cd0*/  STL.64 [R1+0xbd0], R32 ;  /* 0x000bd02001007387 */ /* 0x000fe20000100a00 */
[----:B-1----:R-:W-:Y:S03]  /*84ce0*/  HMMA.1688.F32.TF32 R28, R140, R116, R248 ;  /* 0x000000748c1c723c */ /* 0x002fe600000810f8 */
[----:B------:R-:W-:Y:S04]  /*84cf0*/  STL.64 [R1+0xbd8], R34 ;  /* 0x000bd82201007387 */ /* 0x000fe80000100a00 */
[----:B------:R-:W4:Y:S04]  /*84d00*/  LDL.LU R248, [R1+0x1500] ;  /* 0x0015000001f87983 */ /* 0x000f280000300800 */
[----:B------:R-:W4:Y:S04]  /*84d10*/  LDL.LU R249, [R1+0x1504] ;  /* 0x0015040001f97983 */ /* 0x000f280000300800 */
[----:B------:R-:W4:Y:S04]  /*84d20*/  LDL.LU R250, [R1+0x1508] ;  /* 0x0015080001fa7983 */ /* 0x000f280000300800 */
[----:B------:R-:W4:Y:S01]  /*84d30*/  LDL.LU R251, [R1+0x150c] ;  /* 0x00150c0001fb7983 */ /* 0x000f220000300800 */
[----:B------:R-:W-:-:S02]  /*84d40*/  IMAD.MOV.U32 R242, RZ, RZ, R21 ;  /* 0x000000fffff27224 */ /* 0x000fc400078e0015 */
[----:B------:R-:W-:Y:S01]  /*84d50*/  IMAD.MOV.U32 R243, RZ, RZ, R20 ;  /* 0x000000fffff37224 */ /* 0x000fe200078e0014 */
[----:B------:R-:W-:Y:S01]  /*84d60*/  MOV R91, R29 ;  /* 0x0000001d005b7202 */ /* 0x000fe20000000f00 */
[----:B------:R-:W-:Y:S01]  /*84d70*/  IMAD.MOV.U32 R90, RZ, RZ, R28 ;  /* 0x000000ffff5a7224 */ /* 0x000fe200078e001c */
[----:B------:R-:W-:Y:S01]  /*84d80*/  LDS R20, [R0+UR12+0xc080] ;  /* 0x00c0800c00147984 */ /* 0x000fe20008000800 */
[----:B------:R-:W-:Y:S02]  /*84d90*/  IMAD.MOV.U32 R94, RZ, RZ, R30 ;  /* 0x000000ffff5e7224 */ /* 0x000fe400078e001e */
[----:B------:R-:W-:Y:S01]  /*84da0*/  IMAD.MOV.U32 R98, RZ, RZ, R31 ;  /* 0x000000ffff627224 */ /* 0x000fe200078e001f */
[----:B------:R-:W1:Y:S04]  /*84db0*/  LDS R21, [R167+UR12+0xc080] ;  /* 0x00c0800ca7157984 */ /* 0x000e680008000800 */
[----:B------:R-:W-:Y:S04]  /*84dc0*/  STL [R1+0x639c], R98 ;  /* 0x00639c6201007387 */ /* 0x000fe80000100800 */
[----:B------:R-:W-:Y:S04]  /*84dd0*/  STL [R1+0x6398], R94 ;  /* 0x0063985e01007387 */ /* 0x000fe80000100800 */
[----:B------:R-:W-:Y:S01]  /*84de0*/  STL [R1+0x6394], R91 ;  /* 0x0063945b01007387 */ /* 0x000fe20000100800 */
[----:B------:R-:W-:Y:S03]  /*84df0*/  HMMA.1688.F32.TF32 R28, R140, R112, R240 ;  /* 0x000000708c1c723c */ /* 0x000fe600000810f0 */
[----:B------:R-:W-:-:S15]  /*84e00*/  STL [R1+0x6390], R90 ;  /* 0x0063905a01007387 */ /* 0x000fde0000100800 */
[----:B------:R-:W-:Y:S01]  /*84e10*/  NOP ;  /* 0x0000000000007918 */ /* 0x000fe20000000000 */
[----:B------:R3:W-:Y:S04]  /*84e20*/  STL.64 [R1+0xbb0], R28 ;  /* 0x000bb01c01007387 */ /* 0x0007e80000100a00 */
[----:B------:R-:W4:Y:S04]  /*84e30*/  LDL.LU R224, [R1+0x14f0] ;  /* 0x0014f00001e07983 */ /* 0x000f280000300800 */
[----:B------:R-:W4:Y:S01]  /*84e40*/  LDL.LU R225, [R1+0x14f4] ;  /* 0x0014f40001e17983 */ /* 0x000f220000300800 */
[----:B--2---:R-:W-:Y:S01]  /*84e50*/  MOV R87, R31 ;  /* 0x0000001f00577202 */ /* 0x004fe20000000f00 */
[----:B------:R-:W-:-:S04]  /*84e60*/  IMAD.MOV.U32 R86, RZ, RZ, R30 ;  /* 0x000000ffff567224 */ /* 0x000fc800078e001e */
[----:B------:R-:W-:Y:S04]  /*84e70*/  STL [R1+0x63a4], R87 ;  /* 0x0063a45701007387 */ /* 0x000fe80000100800 */
[----:B------:R2:W-:Y:S04]  /*84e80*/  STL [R1+0x63a0], R86 ;  /* 0x0063a05601007387 */ /* 0x0005e80000100800 */
        /* <DEDUP_REMOVED lines=8> */
[----:B---3--:R-:W-:-:S15]  /*84f10*/  HMMA.1688.F32.TF32 R28, R140, R108, R220 ;  /* 0x0000006c8c1c723c */ /* 0x008fde00000810dc */
[----:B------:R-:W-:-:S04]  /*84f20*/  NOP ;  /* 0x0000000000007918 */ /* 0x000fc80000000000 */
[----:B------:R-:W-:Y:S01]  /*84f30*/  IMAD.MOV.U32 R98, RZ, RZ, R28 ;  /* 0x000000ffff627224 */ /* 0x000fe200078e001c */
[----:B------:R-:W-:Y:S01]  /*84f40*/  MOV R94, R29 ;  /* 0x0000001d005e7202 */ /* 0x000fe20000000f00 */
[----:B------:R-:W-:Y:S02]  /*84f50*/  IMAD.MOV.U32 R91, RZ, RZ, R30 ;  /* 0x000000ffff5b7224 */ /* 0x000fe400078e001e */
[----:B------:R-:W-:-:S05]  /*84f60*/  IMAD.MOV.U32 R90, RZ, RZ, R31 ;  /* 0x000000ffff5a7224 */ /* 0x000fca00078e001f */
[----:B------:R-:W-:Y:S04]  /*84f70*/  STL [R1+0x63b4], R90 ;  /* 0x0063b45a01007387 */ /* 0x000fe80000100800 */
[----:B------:R-:W-:Y:S04]  /*84f80*/  STL [R1+0x63b0], R91 ;  /* 0x0063b05b01007387 */ /* 0x000fe80000100800 */
[----:B------:R-:W-:Y:S01]  /*84f90*/  STL [R1+0x63ac], R98 ;  /* 0x0063ac6201007387 */ /* 0x000fe20000100800 */
[----:B----4-:R-:W-:Y:S03]  /*84fa0*/  HMMA.1688.F32.TF32 R28, R140, R104, R248 ;  /* 0x000000688c1c723c */ /* 0x010fe600000810f8 */
[----:B------:R-:W-:-:S15]  /*84fb0*/  STL [R1+0x63a8], R94 ;  /* 0x0063a85e01007387 */ /* 0x000fde0000100800 */
[----:B------:R-:W-:Y:S01]  /*84fc0*/  NOP ;  /* 0x0000000000007918 */ /* 0x000fe20000000000 */
        /* <DEDUP_REMOVED lines=11> */
[----:B--2---:R-:W-:Y:S01]  /*85080*/  MOV R86, R31 ;  /* 0x0000001f00567202 */ /* 0x004fe20000000f00 */
[----:B------:R-:W-:Y:S01]  /*85090*/  IMAD.MOV.U32 R87, RZ, RZ, R30 ;  /* 0x000000ffff577224 */ /* 0x000fe200078e001e */
[----:B------:R-:W-:Y:S04]  /*850a0*/  LDS R12, [R2+UR12+0xc080] ;  /* 0x00c0800c020c7984 */ /* 0x000fe80008000800 */
[----:B------:R-:W2:Y:S01]  /*850b0*/  LDS R13, [R252+UR12+0xc080] ;  /* 0x00c0800cfc0d7984 */ /* 0x000ea20008000800 */
[----:B---3--:R-:W-:-:S15]  /*850c0*/  HMMA.1688.F32.TF32 R28, R140, R100, R224 ;  /* 0x000000648c1c723c */ /* 0x008fde00000810e0 */
        /* <DEDUP_REMOVED lines=13> */
[----:B------:R1:W-:Y:S04]  /*851a0*/  STL [R1+0x63b8], R87 ;  /* 0x0063b85701007387 */ /* 0x0003e80000100800 */
[----:B------:R-:W-:Y:S04]  /*851b0*/  STL [R1+0x63cc], R111 ;  /* 0x0063cc6f01007387 */ /* 0x000fe80000100800 */
[----:B------:R-:W-:Y:S04]  /*851c0*/  STL [R1+0x63c8], R110 ;  /* 0x0063c86e01007387 */ /* 0x000fe80000100800 */
[----:B------:R2:W-:Y:S04]  /*851d0*/  STL [R1+0x63c4], R106 ;  /* 0x0063c46a01007387 */ /* 0x0005e80000100800 */
[----:B------:R2:W-:Y:S02]  /*851e0*/  STL [R1+0x63c0], R99 ;  /* 0x0063c06301007387 */ /* 0x0005e40000100800 */
[----:B---3--:R-:W-:Y:S01]  /*851f0*/  IMAD.MOV.U32 R86, RZ, RZ, R30 ;  /* 0x000000ffff567224 */ /* 0x008fe200078e001e */
[----:B-1----:R-:W-:Y:S01]  /*85200*/  MOV R87, R31 ;  /* 0x0000001f00577202 */ /* 0x002fe20000000f00 */
[----:B--2---:R-:W-:-:S02]  /*85210*/  IMAD.MOV.U32 R106, RZ, RZ, R28 ;  /* 0x000000ffff6a7224 */ /* 0x004fc400078e001c */
[----:B------:R-:W-:Y:S01]  /*85220*/  IMAD.MOV.U32 R99, RZ, RZ, R29 ;  /* 0x000000ffff637224 */ /* 0x000fe200078e001d */
[----:B------:R-:W-:Y:S04]  /*85230*/  STL [R1+0x63dc], R94 ;  /* 0x0063dc5e01007387 */ /* 0x000fe80000100800 */
[----:B------:R-:W-:Y:S04]  /*85240*/  STL [R1+0x63d8], R98 ;  /* 0x0063d86201007387 */ /* 0x000fe80000100800 */
[----:B------:R-:W-:Y:S04]  /*85250*/  STL [R1+0x63d4], R91 ;  /* 0x0063d45b01007387 */ /* 0x000fe80000100800 */
[----:B------:R1:W-:Y:S04]  /*85260*/  STL [R1+0x63d0], R90 ;  /* 0x0063d05a01007387 */ /* 0x0003e80000100800 */
[----:B------:R-:W-:Y:S04]  /*85270*/  STL [R1+0x63ec], R87 ;  /* 0x0063ec5701007387 */ /* 0x000fe80000100800 */
[----:B------:R-:W-:Y:S04]  /*85280*/  STL [R1+0x63e8], R86 ;  /* 0x0063e85601007387 */ /* 0x000fe80000100800 */
[----:B------:R2:W-:Y:S04]  /*85290*/  STL [R1+0x63e4], R99 ;  /* 0x0063e46301007387 */ /* 0x0005e80000100800 */
[----:B------:R3:W-:Y:S01]  /*852a0*/  STL [R1+0x63e0], R106 ;  /* 0x0063e06a01007387 */ /* 0x0007e20000100800 */
[----:B----4-:R-:W-:-:S15]  /*852b0*/  HMMA.1688.F32.TF32 R28, R140, R88, R220 ;  /* 0x000000588c1c723c */ /* 0x010fde00000810dc */
[----:B------:R-:W-:-:S04]  /*852c0*/  NOP ;  /* 0x0000000000007918 */ /* 0x000fc80000000000 */
[----:B-1----:R-:W-:Y:S02]  /*852d0*/  IMAD.MOV.U32 R90, RZ, RZ, R29 ;  /* 0x000000ffff5a7224 */ /* 0x002fe400078e001d */
[----:B------:R-:W-:Y:S01]  /*852e0*/  IMAD.MOV.U32 R91, RZ, RZ, R28 ;  /* 0x000000ffff5b7224 */ /* 0x000fe200078e001c */
[----:B------:R-:W-:Y:S01]  /*852f0*/  MOV R110, R31 ;  /* 0x0000001f006e7202 */ /* 0x000fe20000000f00 */
[----:B------:R-:W-:Y:S01]  /*85300*/  IMAD.MOV.U32 R111, RZ, RZ, R30 ;  /* 0x000000ffff6f7224 */ /* 0x000fe200078e001e */
[----:B------:R1:W-:Y:S01]  /*85310*/  STL [R1+0x63f4], R90 ;  /* 0x0063f45a01007387 */ /* 0x0003e20000100800 */
[----:B------:R-:W-:Y:S01]  /*85320*/  HMMA.1688.F32.TF32 R28, R140, R84, R248 ;  /* 0x000000548c1c723c */ /* 0x000fe200000810f8 */
[----:B------:R-:W-:Y:S02]  /*85330*/  IMAD.MOV.U32 R250, RZ, RZ, R16 ;  /* 0x000000fffffa7224 */ /* 0x000fe400078e0010 */
[----:B------:R4:W-:Y:S01]  /*85340*/  STL [R1+0x63f0], R91 ;  /* 0x0063f05b01007387 */ /* 0x0009e20000100800 */
[----:B------:R-:W-:-:S03]  /*85350*/  IMAD.MOV.U32 R251, RZ, RZ, R17 ;  /* 0x000000fffffb7224 */ /* 0x000fc600078e0011 */
        /* <DEDUP_REMOVED lines=8> */
[----:B------:R-:W4:Y:S04]  /*853e0*/  LDL.LU R240, [R1+0x1c0] ;  /* 0x0001c00001f07983 */ /* 0x000f280000300800 */
[----:B------:R-:W4:Y:S01]  /*853f0*/  LDL.LU R241, [R1+0x1c4] ;  /* 0x0001c40001f17983 */ /* 0x000f220000300800 */
[----:B--2---:R-:W-:Y:S01]  /*85400*/  MOV R243, R16 ;  /* 0x0000001000f37202 */ /* 0x004fe20000000f00 */
[----:B---3--:R-:W-:-:S02]  /*85410*/  IMAD.MOV.U32 R242, RZ, RZ, R17 ;  /* 0x000000fffff27224 */ /* 0x008fc400078e0011 */
        /* <DEDUP_REMOVED lines=10> */
[----:B------:R-:W-:Y:S01]  /*854c0*/  MOV R95, R31 ;  /* 0x0000001f005f7202 */ /* 0x000fe20000000f00 */
[----:B------:R-:W-:Y:S02]  /*854d0*/  IMAD.MOV.U32 R103, RZ, RZ, R30 ;  /* 0x000000ffff677224 */ /* 0x000fe400078e001e */
[----:B--2---:R-:W-:Y:S02]  /*854e0*/  IMAD.MOV.U32 R227, RZ, RZ, R17 ;  /* 0x000000ffffe37224 */ /* 0x004fe400078e0011 */
[----:B---3--:R-:W-:Y:S02]  /*854f0*/  IMAD.MOV.U32 R226, RZ, RZ, R16 ;  /* 0x000000ffffe27224 */ /* 0x008fe400078e0010 */
[----:B------:R-:W2:Y:S04]  /*85500*/  LDL.LU R16, [R1+0x66dc] ;  /* 0x0066dc0001107983 */ /* 0x000ea80000300800 */
[----:B------:R-:W3:Y:S04]  /*85510*/  LDL.LU R17, [R1+0x66d8] ;  /* 0x0066d80001117983 */ /* 0x000ee80000300800 */
        /* <DEDUP_REMOVED lines=78> */
[----:B---3--:R-:W-:Y:S01]  /*85a00*/  IMAD.MOV.U32 R218, RZ, RZ, R17 ;  /* 0x000000ffffda7224 */ /* 0x008fe200078e0011 */
[----:B--2---:R-:W-:-:S02]  /*85a10*/  MOV R219, R16 ;  /* 0x0000001000db7202 */ /* 0x004fc40000000f00 */
[----:B------:R-:W-:Y:S04]  /*85a20*/  LDS R16, [R0+UR12+0xc100] ;  /* 0x00c1000c00107984 */ /* 0x000fe80008000800 */
[----:B------:R-:W2:Y:S01]  /*85a30*/  LDS R17, [R167+UR12+0xc100] ;  /* 0x00c1000ca7117984 */ /* 0x000ea20008000800 */
        /* <DEDUP_REMOVED lines=8> */
[----:B-1----:R-:W-:Y:S01]  /*85ac0*/  IMAD.MOV.U32 R90, RZ, RZ, R36 ;  /* 0x000000ffff5a7224 */ /* 0x002fe200078e0024 */
[----:B------:R-:W-:Y:S01]  /*85ad0*/  MOV R86, R39 ;  /* 0x0000002700567202 */ /* 0x000fe20000000f00 */
[----:B------:R-:W-:Y:S01]  /*85ae0*/  IMAD.MOV.U32 R91, RZ, RZ, R37 ;  /* 0x000000ffff5b7224 */ /* 0x000fe200078e0025 */
[----:B------:R-:W-:Y:S01]  /*85af0*/  HMMA.1688.F32.TF32 R44, R20, R8, R196 ;  /* 0x00000008142c723c */ /* 0x000fe200000810c4 */
[----:B------:R-:W-:-:S07]  /*85b00*/  IMAD.MOV.U32 R87, RZ, RZ, R38 ;  /* 0x000000ffff577224 */ /* 0x000fce00078e0026 */
[C---:B------:R-:W-:Y:S11]  /*85b10*/  HMMA.1688.F32.TF32 R36, R20.reuse, R4, R192 ;  /* 0x000000041424723c */ /* 0x040ff600000810c0 */
        /* <DEDUP_REMOVED lines=9> */
[C---:B------:R-:W-:Y:S01]  /*85bb0*/  HMMA.1688.F32.TF32 R28, R20.reuse, R112, R172 ;  /* 0x00000070141c723c */ /* 0x040fe200000810ac */
        /* <DEDUP_REMOVED lines=20> */
[----:B------:R-:W-:Y:S01]  /*85d00*/  HMMA.1688.F32.TF32 R20, R20, R84, R156 ;  /* 0x000000541414723c */ /* 0x000fe2000008109c */
        /* <DEDUP_REMOVED lines=29> */
[----:B------:R1:W-:Y:S04]  /*85ee0*/  STL.64 [R1+0x9d0], R32 ;  /* 0x0009d02001007387 */ /* 0x0003e80000100a00 */
[----:B------:R3:W-:Y:S04]  /*85ef0*/  STL.64 [R1+0x9d8], R34 ;  /* 0x0009d82201007387 */ /* 0x0007e80000100a00 */
[----:B------:R-:W4:Y:S04]  /*85f00*/  LDL.LU R220, [R1+0x1470] ;  /* 0x0014700001dc7983 */ /* 0x000f280000300800 */
[----:B------:R1:W-:Y:S04]  /*85f10*/  STL.64 [R1+0x9c0], R28 ;  /* 0x0009c01c01007387 */ /* 0x0003e80000100a00 */
[----:B------:R1:W-:Y:S04]  /*85f20*/  STL.64 [R1+0x9c8], R30 ;  /* 0x0009c81e01007387 */ /* 0x0003e80000100a00 */
[----:B------:R-:W-:Y:S04]  /*85f30*/  STL.64 [R1+0x9b0], R20 ;  /* 0x0009b01401007387 */ /* 0x000fe80000100a00 */
[----:B------:R1:W-:Y:S04]  /*85f40*/  STL.64 [R1+0x9b8], R22 ;  /* 0x0009b81601007387 */ /* 0x0003e80000100a00 */
[----:B------:R-:W4:Y:S01]  /*85f50*/  LDL.LU R221, [R1+0x1474] ;  /* 0x0014740001dd7983 */ /* 0x000f220000300800 */
[----:B------:R-:W-:-:S03]  /*85f60*/  IMAD.MOV.U32 R242, RZ, RZ, R25 ;  /* 0x000000fffff27224 */ /* 0x000fc600078e0019 */
[----:B------:R-:W4:Y:S01]  /*85f70*/  LDL.LU R222, [R1+0x1478] ;  /* 0x0014780001de7983 */ /* 0x000f220000300800 */
[----:B------:R-:W-:-:S03]  /*85f80*/  IMAD.MOV.U32 R243, RZ, RZ, R24 ;  /* 0x000000fffff37224 */ /* 0x000fc600078e0018 */
[----:B------:R-:W4:Y:S04]  /*85f90*/  LDL.LU R223, [R1+0x147c] ;  /* 0x00147c0001df7983 */ /* 0x000f280000300800 */
[----:B------:R-:W2:Y:S04]  /*85fa0*/  LDL.LU R240, [R1+0x1480] ;  /* 0x0014800001f07983 */ /* 0x000ea80000300800 */
[----:B------:R-:W2:Y:S04]  /*85fb0*/  LDL.LU R241, [R1+0x1484] ;  /* 0x0014840001f17983 */ /* 0x000ea80000300800 */
[----:B------:R-:W2:Y:S04]  /*85fc0*/  LDL.LU R25, [R1+0x66d4] ;  /* 0x0066d40001197983 */ /* 0x000ea80000300800 */
[----:B------:R-:W3:Y:S04]  /*85fd0*/  LDL.LU R24, [R1+0x66d0] ;  /* 0x0066d00001187983 */ /* 0x000ee80000300800 */
[----:B------:R-:W4:Y:S04]  /*85fe0*/  LDL.LU R160, [R1+0x1490] ;  /* 0x0014900001a07983 */ /* 0x000f280000300800 */
[----:B------:R-:W4:Y:S04]  /*85ff0*/  LDL.LU R161, [R1+0x1494] ;  /* 0x0014940001a17983 */ /* 0x000f280000300800 */
[----:B------:R-:W4:Y:S04]  /*86000*/  LDL.LU R162, [R1+0x1498] ;  /* 0x0014980001a27983 */ /* 0x000f280000300800 */
[----:B------:R-:W4:Y:S01]  /*86010*/  LDL.LU R163, [R1+0x149c] ;  /* 0x00149c0001a37983 */ /* 0x000f220000300800 */
[----:B--2---:R-:W-:-:S03]  /*86020*/  IMAD.MOV.U32 R212, RZ, RZ, R25 ;  /* 0x000000ffffd47224 */ /* 0x004fc600078e0019 */
[----:B------:R-:W2:Y:S01]  /*86030*/  LDL.LU R25, [R1+0x66cc] ;  /* 0x0066cc0001197983 */ /* 0x000ea20000300800 */
[----:B---3--:R-:W-:-:S03]  /*86040*/  MOV R213, R24 ;  /* 0x0000001800d57202 */ /* 0x008fc60000000f00 */
[----:B------:R-:W3:Y:S04]  /*86050*/  LDL.LU R24, [R1+0x66c8] ;  /* 0x0066c80001187983 */ /* 0x000ee80000300800 */
[----:B------:R-:W4:Y:S04]  /*86060*/  LDL.LU R214, [R1+0x14b8] ;  /* 0x0014b80001d67983 */ /* 0x000f280000300800 */
[----:B------:R-:W4:Y:S04]  /*86070*/  LDL.LU R215, [R1+0x14bc] ;  /* 0x0014bc0001d77983 */ /* 0x000f280000300800 */
[----:B------:R-:W4:Y:S04]  /*86080*/  LDL.LU R228, [R1+0x240] ;  /* 0x0002400001e47983 */ /* 0x000f280000300800 */
[----:B------:R-:W4:Y:S01]  /*86090*/  LDL.LU R229, [R1+0x244] ;  /* 0x0002440001e57983 */ /* 0x000f220000300800 */
[----:B--2---:R-:W-:-:S03]  /*860a0*/  IMAD.MOV.U32 R230, RZ, RZ, R25 ;  /* 0x000000ffffe67224 */ /* 0x004fc600078e0019 */
[----:B------:R-:W2:Y:S01]  /*860b0*/  LDL.LU R25, [R1+0x66c4] ;  /* 0x0066c40001197983 */ /* 0x000ea20000300800 */
[----:B---3--:R-:W-:-:S03]  /*860c0*/  IMAD.MOV.U32 R231, RZ, RZ, R24 ;  /* 0x000000ffffe77224 */ /* 0x008fc600078e0018 */
        /* <DEDUP_REMOVED lines=20> */
[----:B------:R-:W4:Y:S04]  /*86210*/  LDL.LU R171, [R1+0x10c] ;  /* 0x00010c0001ab7983 */ /* 0x000f280000300800 */
[----:B-1----:R-:W4:Y:S04]  /*86220*/  LDL.LU R32, [R1+0x110] ;  /* 0x0001100001207983 */ /* 0x002f280000300800 */
        /* <DEDUP_REMOVED lines=12> */
[----:B------:R-:W2:Y:S04]  /*862f0*/  LDL.LU R25, [R1+0x66a4] ;  /* 0x0066a40001197983 */ /* 0x000ea80000300800 */
[----:B------:R-:W2:Y:S04]  /*86300*/  LDL.LU R24, [R1+0x66a0] ;  /* 0x0066a00001187983 */ /* 0x000ea80000300800 */
[----:B------:R-:W4:Y:S04]  /*86310*/  LDL.LU R187, [R1+0x15c] ;  /* 0x00015c0001bb7983 */ /* 0x000f280000300800 */
[----:B------:R-:W3:Y:S04]  /*86320*/  LDL.LU R188, [R1+0x160] ;  /* 0x0001600001bc7983 */ /* 0x000ee80000300800 */
[----:B------:R-:W3:Y:S04]  /*86330*/  LDL.LU R189, [R1+0x164] ;  /* 0x0001640001bd7983 */ /* 0x000ee80000300800 */
[----:B------:R-:W3:Y:S04]  /*86340*/  LDL.LU R190, [R1+0x168] ;  /* 0x0001680001be7983 */ /* 0x000ee80000300800 */
[----:B------:R-:W3:Y:S04]  /*86350*/  LDL.LU R191, [R1+0x16c] ;  /* 0x00016c0001bf7983 */ /* 0x000ee80000300800 */
        /* <DEDUP_REMOVED lines=63> */
[----:B------:R-:W-:Y:S04]  /*86750*/  STL.64 [R1+0x918], R26 ;  /* 0x0009181a01007387 */ /* 0x000fe80000100a00 */
[----:B------:R-:W-:Y:S04]  /*86760*/  STL.64 [R1+0x900], R20 ;  /* 0x0009001401007387 */ /* 0x000fe80000100a00 */
[----:B------:R1:W-:Y:S01]  /*86770*/  STL.64 [R1+0x908], R22 ;  /* 0x0009081601007387 */ /* 0x0003e20000100a00 */
[C---:B------:R-:W-:Y:S03]  /*86780*/  HMMA.1688.F32.TF32 R28, R16.reuse, R128, R180 ;  /* 0x00000080101c723c */ /* 0x040fe600000810b4 */
[----:B------:R-:W-:Y:S04]  /*86790*/  LDS R24, [R2+UR12+0xc100] ;  /* 0x00c1000c02187984 */ /* 0x000fe80008000800 */
[----:B------:R-:W-:Y:S04]  /*867a0*/  STL.64 [R1+0x8f0], R12 ;  /* 0x0008f00c01007387 */ /* 0x000fe80000100a00 */
[----:B------:R2:W-:Y:S01]  /*867b0*/  STL.64 [R1+0x8f8], R14 ;  /* 0x0008f80e01007387 */ /* 0x0005e20000100a00 */
[C---:B-1----:R-:W-:Y:S03]  /*867c0*/  HMMA.1688.F32.TF32 R20, R16.reuse, R124, R176 ;  /* 0x0000007c1014723c */ /* 0x042fe600000810b0 */
[----:B------:R-:W-:Y:S04]  /*867d0*/  LDS R26, [R2+UR12+0xd100] ;  /* 0x00d1000c021a7984 */ /* 0x000fe80008000800 */
[----:B------:R-:W-:Y:S01]  /*867e0*/  LDS R25, [R252+UR12+0xc100] ;  /* 0x00c1000cfc197984 */ /* 0x000fe20008000800 */
[----:B--2---:R-:W-:Y:S03]  /*867f0*/  HMMA.1688.F32.TF32 R12, R16, R4, R236 ;  /* 0x00000004100c723c */ /* 0x004fe600000810ec */
[----:B------:R-:W1:-:S15]  /*86800*/  LDS R27, [R252+UR12+0xd100] ;  /* 0x00d1000cfc1b7984 */ /* 0x000e5e0008000800 */
[----:B------:R-:W-:Y:S01]  /*86810*/  NOP ;  /* 0x0000000000007918 */ /* 0x000fe20000000000 */
        /* <DEDUP_REMOVED lines=10> */
[----:B------:R-:W-:Y:S04]  /*868c0*/  STL.64 [R1+0x1c8], R14 ;  /* 0x0001c80e01007387 */ /* 0x000fe80000100a00 */
[----:B------:R-:W-:Y:S04]  /*868d0*/  STL.64 [R1+0x1b0], R28 ;  /* 0x0001b01c01007387 */ /* 0x000fe80000100a00 */
[----:B------:R-:W-:Y:S01]  /*868e0*/  STL.64 [R1+0x1b8], R30 ;  /* 0x0001b81e01007387 */ /* 0x000fe20000100a00 */
[C---:B------:R-:W-:Y:S03]  /*868f0*/  HMMA.1688.F32.TF32 R32, R16.reuse, R96, R160 ;  /* 0x000000601020723c */ /* 0x040fe600000810a0 */
[----:B------:R-:W-:Y:S04]  /*86900*/  LDS R12, [R0+UR12+0xc180] ;  /* 0x00c1800c000c7984 */ /* 0x000fe80008000800 */
[----:B------:R-:W-:Y:S04]  /*86910*/  STL.64 [R1+0x1a0], R20 ;  /* 0x0001a01401007387 */ /* 0x000fe80000100a00 */
[----:B------:R2:W-:Y:S04]  /*86920*/  STL.64 [R1+0x1a8], R22 ;  /* 0x0001a81601007387 */ /* 0x0005e80000100a00 */
[----:B------:R-:W-:Y:S04]  /*86930*/  LDS R14, [R0+UR12+0xd180] ;  /* 0x00d1800c000e7984 */ /* 0x000fe80008000800 */
[----:B------:R-:W-:Y:S01]  /*86940*/  LDS R13, [R167+UR12+0xc180] ;  /* 0x00c1800ca70d7984 */ /* 0x000fe20008000800 */
[C---:B--2---:R-:W-:Y:S03]  /*86950*/  HMMA.1688.F32.TF32 R20, R16.reuse, R108, R216 ;  /* 0x0000006c1014723c */ /* 0x044fe600000810d8 */
[----:B------:R-:W2:Y:S05]  /*86960*/  LDS R15, [R167+UR12+0xd180] ;  /* 0x00d1800ca70f7984 */ /* 0x000eaa0008000800 */
[C---:B------:R-:W-:Y:S11]  /*86970*/  HMMA.1688.F32.TF32 R28, R16.reuse, R104, R212 ;  /* 0x00000068101c723c */ /* 0x040ff600000810d4 */
[----:B------:R-:W-:Y:S04]  /*86980*/  STL.64 [R1+0x190], R20 ;  /* 0x0001901401007387 */ /* 0x000fe80000100a00 */
[----:B------:R3:W-:Y:S02]  /*86990*/  STL.64 [R1+0x198], R22 ;  /* 0x0001981601007387 */ /* 0x0007e40000100a00 */
[C---:B---3--:R-:W-:Y:S02]  /*869a0*/  HMMA.1688.F32.TF32 R20, R16.reuse, R100, R224 ;  /* 0x000000641014723c */ /* 0x048fe400000810e0 */
[----:B------:R-:W-:Y:S04]  /*869b0*/  STL.64 [R1+0x180], R28 ;  /* 0x0001801c01007387 */ /* 0x000fe80000100a00 */
[----:B------:R3:W-:Y:S02]  /*869c0*/  STL.64 [R1+0x188], R30 ;  /* 0x0001881e01007387 */ /* 0x0007e40000100a00 */
[C---:B---3--:R-:W-:Y:S11]  /*869d0*/  HMMA.1688.F32.TF32 R28, R16.reuse, R92, R240 ;  /* 0x0000005c101c723c */ /* 0x048ff600000810f0 */
[----:B------:R-:W-:Y:S04]  /*869e0*/  STL.64 [R1+0x170], R20 ;  /* 0x0001701401007387 */ /* 0x000fe80000100a00 */
[----:B------:R3:W-:Y:S02]  /*869f0*/  STL.64 [R1+0x178], R22 ;  /* 0x0001781601007387 */ /* 0x0007e40000100a00 */
[C---:B---3--:R-:W-:Y:S08]  /*86a00*/  HMMA.1688.F32.TF32 R20, R16.reuse, R88, R220 ;  /* 0x000000581014723c */ /* 0x048ff000000810dc */
[----:B------:R-:W-:Y:S01]  /*86a10*/  HMMA.1688.F32.TF32 R16, R16, R84, R248 ;  /* 0x000000541010723c */ /* 0x000fe200000810f8 */
[----:B------:R3:W-:Y:S04]  /*86a20*/  STL.64 [R1+0x160], R32 ;  /* 0x0001602001007387 */ /* 0x0007e80000100a00 */
[----:B------:R4:W-:Y:S04]  /*86a30*/  STL.64 [R1+0x168], R34 ;  /* 0x0001682201007387 */ /* 0x0009e80000100a00 */
[----:B------:R1:W-:Y:S04]  /*86a40*/  STL.64 [R1+0x150], R28 ;  /* 0x0001501c01007387 */ /* 0x0003e80000100a00 */
[----:B------:R1:W-:Y:S04]  /*86a50*/  STL.64 [R1+0x158], R30 ;  /* 0x0001581e01007387 */ /* 0x0003e80000100a00 */
        /* <DEDUP_REMOVED lines=52> */
[----:B-1----:R-:W4:Y:S04]  /*86da0*/  LDL.LU R28, [R1+0x13d0] ;  /* 0x0013d000011c7983 */ /* 0x002f280000300800 */
        /* <DEDUP_REMOVED lines=59> */
[----:B------:R-:W-:Y:S04]  /*87160*/  LDS R20, [R2+UR12+0xc180] ;  /* 0x00c1800c02147984 */ /* 0x000fe80008000800 */
[----:B------:R-:W-:Y:S04]  /*87170*/  LDS R22, [R2+UR12+0xd180] ;  /* 0x00d1800c02167984 */ /* 0x000fe80008000800 */
[----:B------:R-:W-:Y:S04]  /*87180*/  LDS R21, [R252+UR12+0xc180] ;  /* 0x00c1800cfc157984 */ /* 0x000fe80008000800 */
[----:B------:R-:W1:Y:S01]  /*87190*/  LDS R23, [R252+UR12+0xd180] ;  /* 0x00d1800cfc177984 */ /* 0x000e620008000800 */
[C---:B----4-:R-:W-:Y:S08]  /*871a0*/  HMMA.1688.F32.TF32 R28, R24.reuse, R108, R28 ;  /* 0x0000006c181c723c */ /* 0x050ff0000008101c */
[C---:B--2---:R-:W-:Y:S08]  /*871b0*/  HMMA.1688.F32.TF32 R44, R24.reuse, R4, R44 ;  /* 0x00000004182c723c */ /* 0x044ff0000008102c */
[C---:B---3--:R-:W-:Y:S08]  /*871c0*/  HMMA.1688.F32.TF32 R48, R24.reuse, R80, R36 ;  /* 0x000000501830723c */ /* 0x048ff00000081024 */
[C---:B------:R-:W-:Y:S08]  /*871d0*/  HMMA.1688.F32.TF32 R36, R24.reuse, R76, R144 ;  /* 0x0000004c1824723c */ /* 0x040ff00000081090 */
[C---:B------:R-:W-:Y:S03]  /*871e0*/  HMMA.1688.F32.TF32 R16, R24.reuse, R8, R148 ;  /* 0x000000081810723c */ /* 0x040fe60000081094 */
[----:B------:R-:W-:Y:S04]  /*871f0*/  STL.64 [R1+0x120], R48 ;  /* 0x0001203001007387 */ /* 0x000fe80000100a00 */
[----:B------:R-:W-:Y:S04]  /*87200*/  STL.64 [R1+0x128], R50 ;  /* 0x0001283201007387 */ /* 0x000fe80000100a00 */
[----:B------:R-:W-:Y:S04]  /*87210*/  STL.64 [R1+0x110], R36 ;  /* 0x0001102401007387 */ /* 0x000fe80000100a00 */
[----:B------:R2:W-:Y:S04]  /*87220*/  STL.64 [R1+0x118], R38 ;  /* 0x0001182601007387 */ /* 0x0005e80000100a00 */
[----:B------:R-:W-:Y:S04]  /*87230*/  STL.64 [R1+0x100], R16 ;  /* 0x0001001001007387 */ /* 0x000fe80000100a00 */
[----:B------:R3:W-:Y:S01]  /*87240*/  STL.64 [R1+0x108], R18 ;  /* 0x0001081201007387 */ /* 0x0007e20000100a00 */
[C---:B--2---:R-:W-:Y:S08]  /*87250*/  HMMA.1688.F32.TF32 R36, R24.reuse, R128, R196 ;  /* 0x000000801824723c */ /* 0x044ff000000810c4 */
        /* <DEDUP_REMOVED lines=29> */
[----:B---3--:R-:W-:Y:S08]  /*87430*/  HMMA.1688.F32.TF32 R28, R24, R84, R180 ;  /* 0x00000054181c723c */ /* 0x008ff000000810b4 */
[C---:B------:R-:W-:Y:S01]  /*87440*/  HMMA.1688.F32.TF32 R24, R12.reuse, R80, R176 ;  /* 0x000000500c18723c */ /* 0x040fe200000810b0 */
        /* <DEDUP_REMOVED lines=12> */
[----:B------:R2:W-:Y:S04]  /*87510*/  STL.64 [R1+0x18], R18 ;  /* 0x0000181201007387 */ /* 0x0005e80000100a00 */
[----:B------:R-:W-:Y:S04]  /*87520*/  STL.64 [R1], R28 ;  /* 0x0000001c01007387 */ /* 0x000fe80000100a00 */
[----:B------:R3:W-:Y:S01]  /*87530*/  STL.64 [R1+0x8], R30 ;  /* 0x0000081e01007387 */ /* 0x0007e20000100a00 */
[C---:B--2---:R-:W-:Y:S03]  /*87540*/  HMMA.1688.F32.TF32 R16, R12.reuse, R128, R216 ;  /* 0x000000800c10723c */ /* 0x044fe600000810d8 */
[----:B------:R-:W-:Y:S04]  /*87550*/  STL.64 [R1+0x210], R24 ;  /* 0x0002101801007387 */ /* 0x000fe80000100a00 */
[----:B------:R2:W-:Y:S01]  /*87560*/  STL.64 [R1+0x218], R26 ;  /* 0x0002181a01007387 */ /* 0x0005e20000100a00 */
[C---:B---3--:R-:W-:Y:S08]  /*87570*/  HMMA.1688.F32.TF32 R28, R12.reuse, R124, R212 ;  /* 0x0000007c0c1c723c */ /* 0x048ff000000810d4 */
[C---:B--2---:R-:W-:Y:S03]  /*87580*/  HMMA.1688.F32.TF32 R24, R12.reuse, R120, R224 ;  /* 0x000000780c18723c */ /* 0x044fe600000810e0 */
[----:B------:R-:W-:Y:S04]  /*87590*/  STL.64 [R1+0x200], R16 ;  /* 0x0002001001007387 */ /* 0x000fe80000100a00 */
[----:B------:R2:W-:Y:S01]  /*875a0*/  STL.64 [R1+0x208], R18 ;  /* 0x0002081201007387 */ /* 0x0005e20000100a00 */
[C---:B------:R-:W-:Y:S03]  /*875b0*/  HMMA.1688.F32.TF32 R248, R12.reuse, R112, R248 ;  /* 0x000000700cf8723c */ /* 0x040fe600000810f8 */
[----:B------:R-:W-:Y:S04]  /*875c0*/  STL.64 [R1+0x1f0], R28 ;  /* 0x0001f01c01007387 */ /* 0x000fe80000100a00 */
[----:B------:R-:W-:Y:S01]  /*875d0*/  STL.64 [R1+0x1f8], R30 ;  /* 0x0001f81e01007387 */ /* 0x000fe20000100a00 */
[C---:B--2---:R-:W-:Y:S03]  /*875e0*/  HMMA.1688.F32.TF32 R16, R12.reuse, R116, R160 ;  /* 0x000000740c10723c */ /* 0x044fe600000810a0 */
[----:B------:R-:W-:Y:S04]  /*875f0*/  STL.64 [R1+0x1e0], R24 ;  /* 0x0001e01801007387 */ /* 0x000fe80000100a00 */
[----:B------:R2:W-:Y:S02]  /*87600*/  STL.64 [R1+0x1e8], R26 ;  /* 0x0001e81a01007387 */ /* 0x0005e40000100a00 */
[C---:B--2---:R-:W-:Y:S02]  /*87610*/  HMMA.1688.F32.TF32 R24, R12.reuse, R108, R240 ;  /* 0x0000006c0c18723c */ /* 0x044fe400000810f0 */
[----:B------:R-:W-:Y:S08]  /*87620*/  STL [R1+0x6324], R248 ;  /* 0x006324f801007387 */ /* 0x000ff00000100800 */
[----:B------:R-:W-:Y:S04]  /*87630*/  STL.64 [R1+0x1d0], R16 ;  /* 0x0001d01001007387 */ /* 0x000fe80000100a00 */
[----:B------:R2:W-:Y:S04]  /*87640*/  STL.64 [R1+0x1d8], R18 ;  /* 0x0001d81201007387 */ /* 0x0005e80000100a00 */
[----:B------:R3:W-:Y:S04]  /*87650*/  STL [R1+0x6320], R249 ;  /* 0x006320f901007387 */ /* 0x0007e80000100800 */
[----:B------:R4:W-:Y:S04]  /*87660*/  STL [R1+0x631c], R250 ;  /* 0x00631cfa01007387 */ /* 0x0009e80000100800 */
[----:B------:R1:W-:Y:S01]  /*87670*/  STL [R1+0x6318], R251 ;  /* 0x006318fb01007387 */ /* 0x0003e20000100800 */
[----:B--2---:R-:W-:Y:S03]  /*87680*/  HMMA.1688.F32.TF32 R16, R12, R104, R220 ;  /* 0x000000680c10723c */ /* 0x004fe600000810dc */
        /* <DEDUP_REMOVED lines=86> */
[----:B------:R-:W-:Y:S01]  /*87bf0*/  IMAD.MOV.U32 R248, RZ, RZ, R16 ;  /* 0x000000fffff87224 */ /* 0x000fe200078e0010 */
[----:B---3--:R-:W-:Y:S01]  /*87c00*/  MOV R249, R17 ;  /* 0x0000001100f97202 */ /* 0x008fe20000000f00 */
[----:B----4-:R-:W-:-:S02]  /*87c10*/  IMAD.MOV.U32 R250, RZ, RZ, R18 ;  /* 0x000000fffffa7224 */ /* 0x010fc400078e0012 */
[----:B-1----:R-:W-:-:S05]  /*87c20*/  IMAD.MOV.U32 R251, RZ, RZ, R19 ;  /* 0x000000fffffb7224 */ /* 0x002fca00078e0013 */
[----:B------:R-:W-:Y:S04]  /*87c30*/  STL.64 [R1+0x6330], R250 ;  /* 0x006330fa01007387 */ /* 0x000fe80000100a00 */
[----:B------:R-:W-:Y:S01]  /*87c40*/  STL.64 [R1+0x6328], R248 ;  /* 0x006328f801007387 */ /* 0x000fe20000100a00 */
[C---:B--2---:R-:W-:Y:S08]  /*87c50*/  HMMA.1688.F32.TF32 R16, R20.reuse, R8, R184 ;  /* 0x000000081410723c */ /* 0x044ff000000810b8 */
[----:B------:R-:W-:Y:S08]  /*87c60*/  HMMA.1688.F32.TF32 R24, R20, R80, R40 ;  /* 0x000000501418723c */ /* 0x000ff00000081028 */
[----:B------:R-:W-:Y:S08]  /*87c70*/  HMMA.1688.F32.TF32 R228, R12, R100, R228 ;  /* 0x000000640ce4723c */ /* 0x000ff000000810e4 */
[----:B------:R-:W-:Y:S11]  /*87c80*/  HMMA.1688.F32.TF32 R36, R20, R76, R188 ;  /* 0x0000004c1424723c */ /* 0x000ff600000810bc */
[----:B------:R-:W-:Y:S04]  /*87c90*/  STL.64 [R1+0x6340], R230 ;  /* 0x006340e601007387 */ /* 0x000fe80000100a00 */
[----:B------:R-:W-:Y:S04]  /*87ca0*/  STL.64 [R1+0x6338], R228 ;  /* 0x006338e401007387 */ /* 0x000fe80000100a00 */
[----:B------:R-:W-:Y:S04]  /*87cb0*/  STL.64 [R1+0x890], R24 ;  /* 0x0008901801007387 */ /* 0x000fe80000100a00 */
[----:B------:R-:W-:Y:S01]  /*87cc0*/  STL.64 [R1+0x898], R26 ;  /* 0x0008981a01007387 */ /* 0x000fe20000100a00 */
[----:B------:R-:W-:Y:S03]  /*87cd0*/  HMMA.1688.F32.TF32 R232, R12, R96, R232 ;  /* 0x000000600ce8723c */ /* 0x000fe600000810e8 */
[----:B------:R-:W-:Y:S04]  /*87ce0*/  LDS R24, [R0+UR12+0xc200] ;  /* 0x00c2000c00187984 */ /* 0x000fe80008000800 */
        /* <DEDUP_REMOVED lines=9> */
[C---:B------:R-:W-:Y:S11]  /*87d80*/  HMMA.1688.F32.TF32 R28, R20.reuse, R124, R32 ;  /* 0x0000007c141c723c */ /* 0x040ff60000081020 */
[----:B------:R-:W-:Y:S01]  /*87d90*/  STL.64 [R1+0x860], R16 ;  /* 0x0008601001007387 */ /* 0x000fe20000100a00 */
[C---:B------:R-:W-:Y:S03]  /*87da0*/  HMMA.1688.F32.TF32 R32, R20.reuse, R116, R152 ;  /* 0x000000741420723c */ /* 0x040fe60000081098 */
[----:B------:R2:W-:Y:S04]  /*87db0*/  STL.64 [R1+0x868], R18 ;  /* 0x0008681201007387 */ /* 0x0005e80000100a00 */
[----:B------:R-:W-:Y:S04]  /*87dc0*/  STL.64 [R1+0x850], R36 ;  /* 0x0008502401007387 */ /* 0x000fe80000100a00 */
[----:B------:R-:W-:Y:S01]  /*87dd0*/  STL.64 [R1+0x858], R38 ;  /* 0x0008582601007387 */ /* 0x000fe20000100a00 */
[C---:B--2---:R-:W-:Y:S03]  /*87de0*/  HMMA.1688.F32.TF32 R16, R20.reuse, R120, R168 ;  /* 0x000000781410723c */ /* 0x044fe600000810a8 */
[----:B------:R-:W-:Y:S04]  /*87df0*/  STL.64 [R1+0x840], R28 ;  /* 0x0008401c01007387 */ /* 0x000fe80000100a00 */
[----:B------:R2:W-:Y:S02]  /*87e00*/  STL.64 [R1+0x848], R30 ;  /* 0x0008481e01007387 */ /* 0x0005e40000100a00 */
[C---:B--2---:R-:W-:Y:S10]  /*87e10*/  HMMA.1688.F32.TF32 R28, R20.reuse, R112, R236 ;  /* 0x00000070141c723c */ /* 0x044ff400000810ec */
[----:B------:R-:W-:Y:S04]  /*87e20*/  STL.64 [R1+0x830], R16 ;  /* 0x0008301001007387 */ /* 0x000fe80000100a00 */
[----:B------:R-:W-:Y:S04]  /*87e30*/  STL.64 [R1+0x838], R18 ;  /* 0x0008381201007387 */ /* 0x000fe80000100a00 */
[----:B------:R-:W-:Y:S04]  /*87e40*/  STL.64 [R1+0x820], R32 ;  /* 0x0008202001007387 */ /* 0x000fe80000100a00 */
[----:B------:R-:W-:Y:S01]  /*87e50*/  STL.64 [R1+0x828], R34 ;  /* 0x0008282201007387 */ /* 0x000fe20000100a00 */
[----:B------:R-:W-:Y:S03]  /*87e60*/  HMMA.1688.F32.TF32 R36, R20, R96, R224 ;  /* 0x000000601424723c */ /* 0x000fe600000810e0 */
[----:B------:R-:W-:Y:S04]  /*87e70*/  LDS R16, [R2+UR12+0xc200] ;  /* 0x00c2000c02107984 */ /* 0x000fe80008000800 */
[----:B------:R-:W-:Y:S04]  /*87e80*/  STL.64 [R1+0x810], R28 ;  /* 0x0008101c01007387 */ /* 0x000fe80000100a00 */
[----:B------:R2:W-:Y:S01]  /*87e90*/  STL.64 [R1+0x818], R30 ;  /* 0x0008181e01007387 */ /* 0x0005e20000100a00 */
[----:B------:R-:W-:Y:S03]  /*87ea0*/  HMMA.1688.F32.TF32 R212, R12, R92, R212 ;  /* 0x0000005c0cd4723c */ /* 0x000fe600000810d4 */
        /* <DEDUP_REMOVED lines=15> */
[----:B------:R-:W-:Y:S04]  /*87fa0*/  STL.64 [R1+0x7d0], R36 ;  /* 0x0007d02401007387 */ /* 0x000fe80000100a00 */
[----:B------:R-:W-:Y:S04]  /*87fb0*/  STL.64 [R1+0x7d8], R38 ;  /* 0x0007d82601007387 */ /* 0x000fe80000100a00 */
[----:B------:R3:W-:Y:S04]  /*87fc0*/  STL.64 [R1+0x7c0], R32 ;  /* 0x0007c02001007387 */ /* 0x0007e80000100a00 */
[----:B------:R4:W-:Y:S04]  /*87fd0*/  STL.64 [R1+0x7c8], R34 ;  /* 0x0007c82201007387 */ /* 0x0009e80000100a00 */
[----:B------:R-:W2:Y:S04]  /*87fe0*/  LDL.LU R220, [R1+0x700] ;  /* 0x0007000001dc7983 */ /* 0x000ea80000300800 */
[----:B------:R1:W-:Y:S04]  /*87ff0*/  STL.64 [R1+0x7b0], R28 ;  /* 0x0007b01c01007387 */ /* 0x0003e80000100a00 */
        /* <DEDUP_REMOVED lines=109> */
[C---:B------:R-:W-:Y:S03]  /*886d0*/  HMMA.1688.F32.TF32 R216, R12.reuse, R88, R216 ;  /* 0x000000580cd8723c */ /* 0x040fe600000810d8 */
[----:B------:R-:W4:Y:S04]  /*886e0*/  LDL.LU R143, [R1+0x127c] ;  /* 0x00127c00018f7983 */ /* 0x000f280000300800 */
[----:B------:R-:W-:Y:S01]  /*886f0*/  LDS R20, [R0+UR12+0xc280] ;  /* 0x00c2800c00147984 */ /* 0x000fe20008000800 */
[----:B------:R-:W-:Y:S03]  /*88700*/  HMMA.1688.F32.TF32 R12, R12, R84, R192 ;  /* 0x000000540c0c723c */ /* 0x000fe600000810c0 */
        /* <DEDUP_REMOVED lines=19> */
[C---:B--2---:R-:W-:Y:S08]  /*88840*/  HMMA.1688.F32.TF32 R48, R24.reuse, R4, R48 ;  /* 0x000000041830723c */ /* 0x044ff00000081030 */
[C---:B---3--:R-:W-:Y:S08]  /*88850*/  HMMA.1688.F32.TF32 R52, R24.reuse, R76, R52 ;  /* 0x0000004c1834723c */ /* 0x048ff00000081034 */
[C---:B----4-:R-:W-:Y:S08]  /*88860*/  HMMA.1688.F32.TF32 R64, R24.reuse, R80, R64 ;  /* 0x000000501840723c */ /* 0x050ff00000081040 */
[C---:B------:R-:W-:Y:S11]  /*88870*/  HMMA.1688.F32.TF32 R60, R24.reuse, R8, R60 ;  /* 0x00000008183c723c */ /* 0x040ff6000008103c */
[----:B------:R2:W-:Y:S04]  /*88880*/  STL.64 [R1+0x5b0], R64 ;  /* 0x0005b04001007387 */ /* 0x0005e80000100a00 */
[----:B------:R-:W-:Y:S04]  /*88890*/  STL.64 [R1+0x5b8], R66 ;  /* 0x0005b84201007387 */ /* 0x000fe80000100a00 */
[----:B--2---:R-:W2:Y:S04]  /*888a0*/  LDL.LU.64 R64, [R1+0x6698] ;  /* 0x0066980001407983 */ /* 0x004ea80000300a00 */
[----:B------:R3:W-:Y:S04]  /*888b0*/  STL.64 [R1+0x5a0], R52 ;  /* 0x0005a03401007387 */ /* 0x0007e80000100a00 */
[----:B------:R-:W-:Y:S04]  /*888c0*/  STL.64 [R1+0x5a8], R54 ;  /* 0x0005a83601007387 */ /* 0x000fe80000100a00 */
[----:B---3--:R-:W3:Y:S04]  /*888d0*/  LDL.LU.64 R52, [R1+0x6690] ;  /* 0x0066900001347983 */ /* 0x008ee80000300a00 */
[----:B------:R4:W-:Y:S04]  /*888e0*/  STL.64 [R1+0x590], R60 ;  /* 0x0005903c01007387 */ /* 0x0009e80000100a00 */
[----:B------:R-:W-:Y:S04]  /*888f0*/  STL.64 [R1+0x598], R62 ;  /* 0x0005983e01007387 */ /* 0x000fe80000100a00 */
[----:B----4-:R-:W4:Y:S04]  /*88900*/  LDL.LU.64 R60, [R1+0x6688] ;  /* 0x00668800013c7983 */ /* 0x010f280000300a00 */
[----:B------:R1:W-:Y:S04]  /*88910*/  STL.64 [R1+0x580], R48 ;  /* 0x0005803001007387 */ /* 0x0003e80000100a00 */
[----:B------:R-:W-:Y:S04]  /*88920*/  STL.64 [R1+0x588], R50 ;  /* 0x0005883201007387 */ /* 0x000fe80000100a00 */
[----:B-1----:R-:W2:Y:S01]  /*88930*/  LDL.LU.64 R48, [R1+0x6680] ;  /* 0x0066800001307983 */ /* 0x002ea20000300a00 */
[C---:B------:R-:W-:Y:S08]  /*88940*/  HMMA.1688.F32.TF32 R148, R24.reuse, R128, R148 ;  /* 0x000000801894723c */ /* 0x040ff00000081094 */
[C---:B------:R-:W-:Y:S08]  /*88950*/  HMMA.1688.F32.TF32 R144, R24.reuse, R124, R144 ;  /* 0x0000007c1890723c */ /* 0x040ff00000081090 */
[C---:B------:R-:W-:Y:S08]  /*88960*/  HMMA.1688.F32.TF32 R36, R24.reuse, R120, R36 ;  /* 0x000000781824723c */ /* 0x040ff00000081024 */
[C---:B------:R-:W-:Y:S01]  /*88970*/  HMMA.1688.F32.TF32 R196, R24.reuse, R116, R196 ;  /* 0x0000007418c4723c */ /* 0x040fe200000810c4 */
[----:B------:R-:W-:Y:S07]  /*88980*/  STL.64 [R1+0x570], R148 ;  /* 0x0005709401007387 */ /* 0x000fee0000100a00 */
[C---:B------:R-:W-:Y:S01]  /*88990*/  HMMA.1688.F32.TF32 R228, R24.reuse, R112, R228 ;  /* 0x0000007018e4723c */ /* 0x040fe200000810e4 */
        /* <DEDUP_REMOVED lines=8> */
[----:B------:R1:W-:Y:S04]  /*88a20*/  STL.64 [R1+0x550], R36 ;  /* 0x0005502401007387 */ /* 0x0003e80000100a00 */
[----:B------:R-:W-:Y:S04]  /*88a30*/  STL.64 [R1+0x558], R38 ;  /* 0x0005582601007387 */ /* 0x000fe80000100a00 */
[----:B-1----:R-:W2:Y:S04]  /*88a40*/  LDL.LU.64 R36, [R1+0x6658] ;  /* 0x0066580001247983 */ /* 0x002ea80000300a00 */
[----:B------:R-:W-:Y:S04]  /*88a50*/  STL.64 [R1+0x540], R196 ;  /* 0x000540c401007387 */ /* 0x000fe80000100a00 */
[----:B------:R1:W-:Y:S04]  /*88a60*/  STL.64 [R1+0x548], R198 ;  /* 0x000548c601007387 */ /* 0x0003e80000100a00 */
[----:B-1----:R-:W3:Y:S04]  /*88a70*/  LDL.LU.64 R198, [R1+0x6650] ;  /* 0x0066500001c67983 */ /* 0x002ee80000300a00 */
[----:B------:R-:W3:Y:S04]  /*88a80*/  LDL.LU.64 R196, [R1+0x6648] ;  /* 0x0066480001c47983 */ /* 0x000ee80000300a00 */
[----:B------:R-:W-:Y:S04]  /*88a90*/  STL.64 [R1+0x530], R228 ;  /* 0x000530e401007387 */ /* 0x000fe80000100a00 */
[----:B------:R1:W-:Y:S02]  /*88aa0*/  STL.64 [R1+0x538], R230 ;  /* 0x000538e601007387 */ /* 0x0003e40000100a00 */
[C---:B-1----:R-:W-:Y:S08]  /*88ab0*/  HMMA.1688.F32.TF32 R228, R24.reuse, R104, R140 ;  /* 0x0000006818e4723c */ /* 0x042ff0000008108c */
[C---:B------:R-:W-:Y:S08]  /*88ac0*/  HMMA.1688.F32.TF32 R140, R24.reuse, R100, R136 ;  /* 0x00000064188c723c */ /* 0x040ff00000081088 */
[C---:B------:R-:W-:Y:S08]  /*88ad0*/  HMMA.1688.F32.TF32 R136, R24.reuse, R96, R132 ;  /* 0x000000601888723c */ /* 0x040ff00000081084 */
[C---:B------:R-:W-:Y:S08]  /*88ae0*/  HMMA.1688.F32.TF32 R132, R24.reuse, R92, R44 ;  /* 0x0000005c1884723c */ /* 0x040ff0000008102c */
        /* <DEDUP_REMOVED lines=20> */
[----:B------:R1:W-:Y:S03]  /*88c30*/  STL.64 [R1+0x2f8], R42 ;  /* 0x0002f82a01007387 */ /* 0x0003e60000100a00 */
[C---:B------:R-:W-:Y:S03]  /*88c40*/  HMMA.1688.F32.TF32 R28, R16.reuse, R128, R32 ;  /* 0x00000080101c723c */ /* 0x040fe60000081020 */
        /* <DEDUP_REMOVED lines=35> */
[----:B------:R-:W3:Y:S04]  /*88e80*/  LDL.LU R160, [R1+0xe80] ;  /* 0x000e800001a07983 */ /* 0x000ee80000300800 */
[----:B------:R1:W-:Y:S04]  /*88e90*/  STL.64 [R1+0x760], R28 ;  /* 0x0007601c01007387 */ /* 0x0003e80000100a00 */
[----:B------:R1:W-:Y:S04]  /*88ea0*/  STL.64 [R1+0x768], R30 ;  /* 0x0007681e01007387 */ /* 0x0003e80000100a00 */
[----:B------:R-:W-:Y:S04]  /*88eb0*/  STL.64 [R1+0x750], R24 ;  /* 0x0007501801007387 */ /* 0x000fe80000100a00 */
[----:B------:R1:W-:Y:S04]  /*88ec0*/  STL.64 [R1+0x758], R26 ;  /* 0x0007581a01007387 */ /* 0x0003e80000100a00 */
[----:B------:R-:W3:Y:S01]  /*88ed0*/  LDL.LU R161, [R1+0xe84] ;  /* 0x000e840001a17983 */ /* 0x000ee20000300800 */
[----:B--2---:R-:W-:-:S03]  /*88ee0*/  IMAD.MOV.U32 R226, RZ, RZ, R48 ;  /* 0x000000ffffe27224 */ /* 0x004fc600078e0030 */
[----:B------:R-:W3:Y:S01]  /*88ef0*/  LDL.LU R162, [R1+0xe88] ;  /* 0x000e880001a27983 */ /* 0x000ee20000300800 */
[----:B------:R-:W-:-:S03]  /*88f00*/  MOV R227, R49 ;  /* 0x0000003100e37202 */ /* 0x000fc60000000f00 */
[----:B------:R-:W3:Y:S04]  /*88f10*/  LDL.LU R163, [R1+0xe8c] ;  /* 0x000e8c0001a37983 */ /* 0x000ee80000300800 */
        /* <DEDUP_REMOVED lines=12> */
[----:B------:R-:W3:Y:S04]  /*88fe0*/  LDL.LU R182, [R1+0x1208] ;  /* 0x0012080001b67983 */ /* 0x000ee80000300800 */
[----:B------:R-:W4:Y:S04]  /*88ff0*/  LDL.LU R48, [R1+0x6638] ;  /* 0x0066380001307983 */ /* 0x000f280000300800 */
[----:B------:R-:W3:Y:S04]  /*89000*/  LDL.LU R168, [R1+0x660] ;  /* 0x0006600001a87983 */ /* 0x000ee80000300800 */
[----:B------:R-:W3:Y:S04]  /*89010*/  LDL.LU R169, [R1+0x664] ;  /* 0x0006640001a97983 */ /* 0x000ee80000300800 */
[----:B------:R-:W3:Y:S01]  /*89020*/  LDL.LU R170, [R1+0x668] ;  /* 0x0006680001aa7983 */ /* 0x000ee20000300800 */
[----:B--2---:R-:W-:-:S03]  /*89030*/  IMAD.MOV.U32 R171, RZ, RZ, R49 ;  /* 0x000000ffffab7224 */ /* 0x004fc600078e0031 */
[----:B------:R-:W2:Y:S04]  /*89040*/  LDL.LU R49, [R1+0x6634] ;  /* 0x0066340001317983 */ /* 0x000ea80000300800 */
[----:B-1----:R-:W3:Y:S01]  /*89050*/  LDL.LU R32, [R1+0x670] ;  /* 0x0006700001207983 */ /* 0x002ee20000300800 */
[----:B----4-:R-:W-:-:S03]  /*89060*/  MOV R34, R48 ;  /* 0x0000003000227202 */ /* 0x010fc60000000f00 */
[----:B------:R-:W3:Y:S04]  /*89070*/  LDL.LU R33, [R1+0x674] ;  /* 0x0006740001217983 */ /* 0x000ee80000300800 */
[----:B------:R-:W4:Y:S04]  /*89080*/  LDL.LU R48, [R1+0x6630] ;  /* 0x0066300001307983 */ /* 0x000f280000300800 */
[----:B------:R-:W3:Y:S04]  /*89090*/  LDL.LU R35, [R1+0x67c] ;  /* 0x00067c0001237983 */ /* 0x000ee80000300800 */
[----:B------:R-:W3:Y:S04]  /*890a0*/  LDL.LU R172, [R1+0x690] ;  /* 0x0006900001ac7983 */ /* 0x000ee80000300800 */
[----:B------:R-:W3:Y:S04]  /*890b0*/  LDL.LU R173, [R1+0x694] ;  /* 0x0006940001ad7983 */ /* 0x000ee80000300800 */
[----:B------:R-:W3:Y:S01]  /*890c0*/  LDL.LU R174, [R1+0x698] ;  /* 0x0006980001ae7983 */ /* 0x000ee20000300800 */
[----:B--2---:R-:W-:-:S03]  /*890d0*/  IMAD.MOV.U32 R175, RZ, RZ, R49 ;  /* 0x000000ffffaf7224 */ /* 0x004fc600078e0031 */
[----:B------:R-:W2:Y:S01]  /*890e0*/  LDL.LU R49, [R1+0x662c] ;  /* 0x00662c0001317983 */ /* 0x000ea20000300800 */
[----:B----4-:R-:W-:-:S03]  /*890f0*/  IMAD.MOV.U32 R184, RZ, RZ, R48 ;  /* 0x000000ffffb87224 */ /* 0x010fc600078e0030 */
[----:B------:R-:W4:Y:S04]  /*89100*/  LDL.LU R48, [R1+0x6628] ;  /* 0x0066280001307983 */ /* 0x000f280000300800 */
[----:B------:R-:W3:Y:S04]  /*89110*/  LDL.LU R185, [R1+0x6c4] ;  /* 0x0006c40001b97983 */ /* 0x000ee80000300800 */
[----:B------:R-:W3:Y:S04]  /*89120*/  LDL.LU R186, [R1+0x6c8] ;  /* 0x0006c80001ba7983 */ /* 0x000ee80000300800 */
[----:B------:R-:W3:Y:S04]  /*89130*/  LDL.LU R187, [R1+0x6cc] ;  /* 0x0006cc0001bb7983 */ /* 0x000ee80000300800 */
[----:B------:R-:W3:Y:S01]  /*89140*/  LDL.LU R40, [R1+0x5f0] ;  /* 0x0005f00001287983 */ /* 0x000ee20000300800 */
[----:B--2---:R-:W-:-:S03]  /*89150*/  IMAD.MOV.U32 R41, RZ, RZ, R49 ;  /* 0x000000ffff297224 */ /* 0x004fc600078e0031 */
[----:B------:R-:W2:Y:S01]  /*89160*/  LDL.LU R49, [R1+0x6624] ;  /* 0x0066240001317983 */ /* 0x000ea20000300800 */
[----:B----4-:R-:W-:-:S03]  /*89170*/  MOV R42, R48 ;  /* 0x00000030002a7202 */ /* 0x010fc60000000f00 */
[----:B------:R-:W2:Y:S04]  /*89180*/  LDL.LU R48, [R1+0x6620] ;  /* 0x0066200001307983 */ /* 0x000ea80000300800 */
[----:B------:R-:W4:Y:S04]  /*89190*/  LDL.LU R43, [R1+0x5fc] ;  /* 0x0005fc00012b7983 */ /* 0x000f280000300800 */
        /* <DEDUP_REMOVED lines=38> */
[----:B---3--:R-:W-:Y:S08]  /*89400*/  HMMA.1688.F32.TF32 R32, R20, R116, R32 ;  /* 0x000000741420723c */ /* 0x008ff00000081020 */
[----:B--2---:R-:W-:Y:S01]  /*89410*/  HMMA.1688.F32.TF32 R24, R16, R84, R48 ;  /* 0x000000541018723c */ /* 0x004fe20000081030 */
[----:B------:R-:W-:Y:S04]  /*89420*/  LDS R48, [R2+UR12+0xc300] ;  /* 0x00c3000c02307984 */ /* 0x000fe80008000800 */
[----:B------:R-:W-:Y:S03]  /*89430*/  LDS R50, [R2+UR12+0xd300] ;  /* 0x00d3000c02327984 */ /* 0x000fe60008000800 */
[C---:B------:R-:W-:Y:S01]  /*89440*/  HMMA.1688.F32.TF32 R16, R20.reuse, R80, R44 ;  /* 0x000000501410723c */ /* 0x040fe2000008102c */
[----:B------:R-:W-:Y:S04]  /*89450*/  LDS R49, [R252+UR12+0xc300] ;  /* 0x00c3000cfc317984 */ /* 0x000fe80008000800 */
[----:B------:R-:W-:Y:S03]  /*89460*/  LDS R51, [R252+UR12+0xd300] ;  /* 0x00d3000cfc337984 */ /* 0x000fe60008000800 */
[C---:B----4-:R-:W-:Y:S03]  /*89470*/  HMMA.1688.F32.TF32 R44, R20.reuse, R76, R192 ;  /* 0x0000004c142c723c */ /* 0x050fe600000810c0 */
[----:B------:R-:W-:Y:S04]  /*89480*/  STL.64 [R1+0x460], R24 ;  /* 0x0004601801007387 */ /* 0x000fe80000100a00 */
[----:B------:R1:W-:Y:S02]  /*89490*/  STL.64 [R1+0x468], R26 ;  /* 0x0004681a01007387 */ /* 0x0003e40000100a00 */
[C---:B-1----:R-:W-:Y:S02]  /*894a0*/  HMMA.1688.F32.TF32 R24, R20.reuse, R8, R40 ;  /* 0x000000081418723c */ /* 0x042fe40000081028 */
[----:B------:R-:W-:Y:S04]  /*894b0*/  STL.64 [R1+0x740], R16 ;  /* 0x0007401001007387 */ /* 0x000fe80000100a00 */
[----:B------:R-:W-:Y:S04]  /*894c0*/  STL.64 [R1+0x748], R18 ;  /* 0x0007481201007387 */ /* 0x000fe80000100a00 */
[----:B------:R-:W-:Y:S04]  /*894d0*/  STL.64 [R1+0x730], R44 ;  /* 0x0007302c01007387 */ /* 0x000fe80000100a00 */
[----:B------:R-:W-:Y:S01]  /*894e0*/  STL.64 [R1+0x738], R46 ;  /* 0x0007382e01007387 */ /* 0x000fe20000100a00 */
[C---:B------:R-:W-:Y:S03]  /*894f0*/  HMMA.1688.F32.TF32 R40, R20.reuse, R128, R184 ;  /* 0x000000801428723c */ /* 0x040fe600000810b8 */
[----:B------:R-:W-:Y:S04]  /*89500*/  LDS R16, [R2+UR12+0xc280] ;  /* 0x00c2800c02107984 */ /* 0x000fe80008000800 */
[----:B------:R-:W-:Y:S04]  /*89510*/  STL.64 [R1+0x720], R24 ;  /* 0x0007201801007387 */ /* 0x000fe80000100a00 */
[----:B------:R1:W-:Y:S01]  /*89520*/  STL.64 [R1+0x728], R26 ;  /* 0x0007281a01007387 */ /* 0x0003e20000100a00 */
[C---:B------:R-:W-:Y:S03]  /*89530*/  HMMA.1688.F32.TF32 R28, R20.reuse, R124, R28 ;  /* 0x0000007c141c723c */ /* 0x040fe6000008101c */
[----:B------:R-:W-:Y:S04]  /*89540*/  LDS R18, [R2+UR12+0xd280] ;  /* 0x00d2800c02127984 */ /* 0x000fe80008000800 */
[----:B------:R-:W-:Y:S01]  /*89550*/  LDS R17, [R252+UR12+0xc280] ;  /* 0x00c2800cfc117984 */ /* 0x000fe20008000800 */
[----:B-1----:R-:W-:Y:S03]  /*89560*/  HMMA.1688.F32.TF32 R24, R20, R4, R188 ;  /* 0x000000041418723c */ /* 0x002fe600000810bc */
[----:B------:R-:W1:-:S15]  /*89570*/  LDS R19, [R252+UR12+0xd280] ;  /* 0x00d2800cfc137984 */ /* 0x000e5e0008000800 */
[----:B------:R-:W-:Y:S01]  /*89580*/  NOP ;  /* 0x0000000000007918 */ /* 0x000fe20000000000 */
[----:B------:R-:W-:Y:S04]  /*89590*/  STL.64 [R1+0x710], R24 ;  /* 0x0007101801007387 */ /* 0x000fe80000100a00 */
        /* <DEDUP_REMOVED lines=17> */
[----:B--2---:R-:W-:Y:S03]  /*896b0*/  HMMA.1688.F32.TF32 R28, R20, R108, R152 ;  /* 0x0000006c141c723c */ /* 0x004fe60000081098 */
[----:B------:R-:W2:Y:S01]  /*896c0*/  LDS R27, [R167+UR12+0xd300] ;  /* 0x00d3000ca71b7984 */ /* 0x000ea20008000800 */
[----:B------:R-:W-:-:S02]  /*896d0*/  IMAD.MOV.U32 R70, RZ, RZ, R61 ;  /* 0x000000ffff467224 */ /* 0x000fc400078e003d */
[----:B------:R-:W-:Y:S01]  /*896e0*/  IMAD.MOV.U32 R71, RZ, RZ, R60 ;  /* 0x000000ffff477224 */ /* 0x000fe200078e003c */
[----:B------:R-:W3:Y:S01]  /*896f0*/  LDS R167, [R167+UR12+0xd380] ;  /* 0x00d3800ca7a77984 */ /* 0x000ee20008000800 */
[C---:B------:R-:W-:Y:S11]  /*89700*/  HMMA.1688.F32.TF32 R32, R20.reuse, R104, R236 ;  /* 0x000000681420723c */ /* 0x040ff600000810ec */
[----:B------:R-:W-:Y:S04]  /*89710*/  STL.64 [R1+0x6b0], R28 ;  /* 0x0006b01c01007387 */ /* 0x000fe80000100a00 */
[----:B------:R4:W-:Y:S02]  /*89720*/  STL.64 [R1+0x6b8], R30 ;  /* 0x0006b81e01007387 */ /* 0x0009e40000100a00 */
[C---:B----4-:R-:W-:Y:S02]  /*89730*/  HMMA.1688.F32.TF32 R28, R20.reuse, R100, R180 ;  /* 0x00000064141c723c */ /* 0x050fe400000810b4 */
[----:B------:R-:W-:Y:S04]  /*89740*/  STL.64 [R1+0x6a0], R32 ;  /* 0x0006a02001007387 */ /* 0x000fe80000100a00 */
[----:B------:R4:W-:Y:S02]  /*89750*/  STL.64 [R1+0x6a8], R34 ;  /* 0x0006a82201007387 */ /* 0x0009e40000100a00 */
[C---:B----4-:R-:W-:Y:S11]  /*89760*/  HMMA.1688.F32.TF32 R32, R20.reuse, R92, R156 ;  /* 0x0000005c1420723c */ /* 0x050ff6000008109c */
[----:B------:R-:W-:Y:S04]  /*89770*/  STL.64 [R1+0x690], R28 ;  /* 0x0006901c01007387 */ /* 0x000fe80000100a00 */
[----:B------:R4:W-:Y:S02]  /*89780*/  STL.64 [R1+0x698], R30 ;  /* 0x0006981e01007387 */ /* 0x0009e40000100a00 */
[C---:B----4-:R-:W-:Y:S08]  /*89790*/  HMMA.1688.F32.TF32 R28, R20.reuse, R88, R224 ;  /* 0x00000058141c723c */ /* 0x050ff000000810e0 */
        /* <DEDUP_REMOVED lines=10> */
[----:B------:R-:W2:Y:S05]  /*89840*/  LDL.LU R180, [R1+0x650] ;  /* 0x0006500001b47983 */ /* 0x000eaa0000300800 */
[C---:B----4-:R-:W-:Y:S11]  /*89850*/  HMMA.1688.F32.TF32 R20, R16.reuse, R76, R220 ;  /* 0x0000004c1014723c */ /* 0x050ff600000810dc */
[----:B------:R-:W-:Y:S04]  /*89860*/  STL.64 [R1+0x440], R28 ;  /* 0x0004401c01007387 */ /* 0x000fe80000100a00 */
[----:B------:R-:W-:Y:S04]  /*89870*/  STL.64 [R1+0x448], R30 ;  /* 0x0004481e01007387 */ /* 0x000fe80000100a00 */
        /* <DEDUP_REMOVED lines=106> */
[C---:B------:R-:W-:Y:S11]  /*89f20*/  HMMA.1688.F32.TF32 R188, R16.reuse, R128, R188 ;  /* 0x0000008010bc723c */ /* 0x040ff600000810bc */
[----:B------:R1:W-:Y:S04]  /*89f30*/  STL.64 [R1+0x420], R44 ;  /* 0x0004202c01007387 */ /* 0x0003e80000100a00 */
[----:B------:R-:W-:Y:S04]  /*89f40*/  STL.64 [R1+0x428], R46 ;  /* 0x0004282e01007387 */ /* 0x000fe80000100a00 */
[----:B-1----:R-:W2:Y:S01]  /*89f50*/  LDL.LU.64 R44, [R1+0x6618] ;  /* 0x00661800012c7983 */ /* 0x002ea20000300a00 */
[C---:B------:R-:W-:Y:S03]  /*89f60*/  HMMA.1688.F32.TF32 R184, R16.reuse, R116, R184 ;  /* 0x0000007410b8723c */ /* 0x040fe600000810b8 */
[----:B------:R-:W-:Y:S04]  /*89f70*/  STL.64 [R1+0x410], R192 ;  /* 0x000410c001007387 */ /* 0x000fe80000100a00 */
[----:B------:R1:W-:Y:S01]  /*89f80*/  STL.64 [R1+0x418], R194 ;  /* 0x000418c201007387 */ /* 0x0003e20000100a00 */
[C---:B------:R-:W-:Y:S03]  /*89f90*/  HMMA.1688.F32.TF32 R172, R16.reuse, R112, R172 ;  /* 0x0000007010ac723c */ /* 0x040fe600000810ac */
[----:B-1----:R-:W3:Y:S04]  /*89fa0*/  LDL.LU.64 R194, [R1+0x6610] ;  /* 0x0066100001c27983 */ /* 0x002ee80000300a00 */
[----:B------:R-:W3:Y:S04]  /*89fb0*/  LDL.LU.64 R192, [R1+0x6608] ;  /* 0x0066080001c07983 */ /* 0x000ee80000300a00 */
[----:B------:R-:W-:Y:S04]  /*89fc0*/  STL.64 [R1+0x400], R188 ;  /* 0x000400bc01007387 */ /* 0x000fe80000100a00 */
[----:B------:R1:W-:Y:S01]  /*89fd0*/  STL.64 [R1+0x408], R190 ;  /* 0x000408be01007387 */ /* 0x0003e20000100a00 */
[C---:B------:R-:W-:Y:S03]  /*89fe0*/  HMMA.1688.F32.TF32 R152, R16.reuse, R96, R152 ;  /* 0x000000601098723c */ /* 0x040fe60000081098 */
[----:B-1----:R-:W4:Y:S04]  /*89ff0*/  LDL.LU.64 R190, [R1+0x6600] ;  /* 0x0066000001be7983 */ /* 0x002f280000300a00 */
[----:B------:R-:W4:Y:S04]  /*8a000*/  LDL.LU.64 R188, [R1+0x65f8] ;  /* 0x0065f80001bc7983 */ /* 0x000f280000300a00 */
[----:B------:R1:W-:Y:S04]  /*8a010*/  STL.64 [R1+0x3f0], R40 ;  /* 0x0003f02801007387 */ /* 0x0003e80000100a00 */
[----:B------:R-:W-:Y:S04]  /*8a020*/  STL.64 [R1+0x3f8], R42 ;  /* 0x0003f82a01007387 */ /* 0x000fe80000100a00 */
[----:B-1----:R-:W2:Y:S04]  /*8a030*/  LDL.LU.64 R40, [R1+0x65f0] ;  /* 0x0065f00001287983 */ /* 0x002ea80000300a00 */
[----:B------:R1:W-:Y:S04]  /*8a040*/  STL.64 [R1+0x3e0], R236 ;  /* 0x0003e0ec01007387 */ /* 0x0003e80000100a00 */
[----:B------:R1:W-:Y:S04]  /*8a050*/  STL.64 [R1+0x3e8], R238 ;  /* 0x0003e8ee01007387 */ /* 0x0003e80000100a00 */
[----:B-1----:R-:W2:Y:S04]  /*8a060*/  LDL.LU R236, [R1+0x630] ;  /* 0x0006300001ec7983 */ /* 0x002ea80000300800 */
[----:B------:R-:W2:Y:S04]  /*8a070*/  LDL.LU R237, [R1+0x634] ;  /* 0x0006340001ed7983 */ /* 0x000ea80000300800 */
[----:B------:R-:W2:Y:S04]  /*8a080*/  LDL.LU R238, [R1+0x638] ;  /* 0x0006380001ee7983 */ /* 0x000ea80000300800 */
[----:B------:R-:W2:Y:S04]  /*8a090*/  LDL.LU R239, [R1+0x63c] ;  /* 0x00063c0001ef7983 */ /* 0x000ea80000300800 */
        /* <DEDUP_REMOVED lines=9> */
[----:B------:R1:W-:Y:S04]  /*8a130*/  STL.64 [R1+0x3b0], R28 ;  /* 0x0003b01c01007387 */ /* 0x0003e80000100a00 */
[----:B------:R-:W-:Y:S04]  /*8a140*/  STL.64 [R1+0x3b8], R30 ;  /* 0x0003b81e01007387 */ /* 0x000fe80000100a00 */
[----:B-1----:R-:W2:Y:S04]  /*8a150*/  LDL.LU.64 R28, [R1+0x65c8] ;  /* 0x0065c800011c7983 */ /* 0x002ea80000300a00 */
        /* <DEDUP_REMOVED lines=25> */
[----:B------:R-:W2:Y:S04]  /*8a2f0*/  LDL.LU R18, [R1+0xe48] ;  /* 0x000e480001127983 */ /* 0x000ea80000300800 */
[----:B------:R-:W2:Y:S01]  /*8a300*/  LDL.LU R19, [R1+0xe4c] ;  /* 0x000e4c0001137983 */ /* 0x000ea20000300800 */
[C---:B------:R-:W-:Y:S08]  /*8a310*/  HMMA.1688.F32.TF32 R240, R24.reuse, R80, R240 ;  /* 0x0000005018f0723c */ /* 0x040ff000000810f0 */
[C---:B------:R-:W-:Y:S08]  /*8a320*/  HMMA.1688.F32.TF32 R220, R24.reuse, R76, R220 ;  /* 0x0000004c18dc723c */ /* 0x040ff000000810dc */
[C---:B------:R-:W-:Y:S03]  /*8a330*/  HMMA.1688.F32.TF32 R20, R24.reuse, R4, R20 ;  /* 0x000000041814723c */ /* 0x040fe60000081014 */
        /* <DEDUP_REMOVED lines=14> */
[----:B------:R2:W-:Y:S01]  /*8a420*/  STL.64 [R1+0x358], R22 ;  /* 0x0003581601007387 */ /* 0x0005e20000100a00 */
[C---:B-1----:R-:W-:Y:S08]  /*8a430*/  HMMA.1688.F32.TF32 R16, R24.reuse, R128, R228 ;  /* 0x000000801810723c */ /* 0x042ff000000810e4 */
[C---:B--2---:R-:W-:Y:S11]  /*8a440*/  HMMA.1688.F32.TF32 R20, R24.reuse, R124, R248 ;  /* 0x0000007c1814723c */ /* 0x044ff600000810f8 */
[----:B------:R-:W-:Y:S04]  /*8a450*/  STL.64 [R1+0x340], R16 ;  /* 0x0003401001007387 */ /* 0x000fe80000100a00 */
[----:B------:R1:W-:Y:S04]  /*8a460*/  STL.64 [R1+0x348], R18 ;  /* 0x0003481201007387 */ /* 0x0003e80000100a00 */
[----:B------:R-:W-:Y:S04]  /*8a470*/  STL.64 [R1+0x330], R20 ;  /* 0x0003301401007387 */ /* 0x000fe80000100a00 */
[----:B------:R2:W-:Y:S01]  /*8a480*/  STL.64 [R1+0x338], R22 ;  /* 0x0003381601007387 */ /* 0x0005e20000100a00 */
[C---:B-1----:R-:W-:Y:S08]  /*8a490*/  HMMA.1688.F32.TF32 R16, R24.reuse, R116, R136 ;  /* 0x000000741810723c */ /* 0x042ff00000081088 */
[----:B--2---:R-:W-:Y:S01]  /*8a4a0*/  HMMA.1688.F32.TF32 R20, R24, R112, R132 ;  /* 0x000000701814723c */ /* 0x004fe20000081084 */
[----:B------:R-:W-:Y:S04]  /*8a4b0*/  STL.64 [R1+0x320], R140 ;  /* 0x0003208c01007387 */ /* 0x000fe80000100a00 */
[----:B------:R-:W-:-:S14]  /*8a4c0*/  STL.64 [R1+0x328], R142 ;  /* 0x0003288e01007387 */ /* 0x000fdc0000100a00 */
[----:B------:R-:W-:Y:S04]  /*8a4d0*/  STL.64 [R1+0x61a0], R22 ;  /* 0x0061a01601007387 */ /* 0x000fe80000100a00 */
[----:B------:R-:W-:Y:S04]  /*8a4e0*/  STL.64 [R1+0x310], R16 ;  /* 0x0003101001007387 */ /* 0x000fe80000100a00 */
[----:B------:R1:W-:Y:S04]  /*8a4f0*/  STL.64 [R1+0x318], R18 ;  /* 0x0003181201007387 */ /* 0x0003e80000100a00 */
[----:B------:R2:W-:Y:S01]  /*8a500*/  STL.64 [R1+0x6198], R20 ;  /* 0x0061981401007387 */ /* 0x0005e20000100a00 */
[C---:B-1----:R-:W-:Y:S08]  /*8a510*/  HMMA.1688.F32.TF32 R16, R24.reuse, R104, R176 ;  /* 0x000000681810723c */ /* 0x042ff000000810b0 */
[----:B--2---:R-:W-:Y:S01]  /*8a520*/  HMMA.1688.F32.TF32 R20, R24, R108, R180 ;  /* 0x0000006c1814723c */ /* 0x004fe200000810b4 */
[----:B------:R-:W2:-:S15]  /*8a530*/  LDL.LU R180, [R1+0xdd0] ;  /* 0x000dd00001b47983 */ /* 0x000e9e0000300800 */
[----:B------:R-:W-:-:S03]  /*8a540*/  NOP ;  /* 0x0000000000007918 */ /* 0x000fc60000000000 */
        /* <DEDUP_REMOVED lines=10> */
[----:B------:R-:W3:Y:S01]  /*8a5f0*/  LDL.LU R179, [R1+0xdcc] ;  /* 0x000dcc0001b37983 */ /* 0x000ee20000300800 */
[----:B-1----:R-:W-:Y:S03]  /*8a600*/  HMMA.1688.F32.TF32 R16, R24, R100, R236 ;  /* 0x000000641810723c */ /* 0x002fe600000810ec */
        /* <DEDUP_REMOVED lines=24> */
[----:B------:R-:W-:Y:S04]  /*8a790*/  STL [R1+0x61f4], R20 ;  /* 0x0061f41401007387 */ /* 0x000fe80000100800 */
[----:B------:R-:W-:Y:S04]  /*8a7a0*/  STL [R1+0x61f0], R22 ;  /* 0x0061f01601007387 */ /* 0x000fe80000100800 */
[----:B------:R-:W-:Y:S04]  /*8a7b0*/  STL [R1+0x61ec], R23 ;  /* 0x0061ec1701007387 */ /* 0x000fe80000100800 */
[----:B------:R2:W-:Y:S02]  /*8a7c0*/  STL [R1+0x61e8], R21 ;  /* 0x0061e81501007387 */ /* 0x0005e40000100800 */
[C---:B--2---:R-:W-:Y:S08]  /*8a7d0*/  HMMA.1688.F32.TF32 R20, R24.reuse, R96, R180 ;  /* 0x000000601814723c */ /* 0x044ff000000810b4 */
[----:B---3--:R-:W-:Y:S01]  /*8a7e0*/  HMMA.1688.F32.TF32 R16, R24, R92, R176 ;  /* 0x0000005c1810723c */ /* 0x008fe200000810b0 */
[----:B------:R-:W-:-:S10]  /*8a7f0*/  IMAD.MOV.U32 R180, RZ, RZ, R220 ;  /* 0x000000ffffb47224 */ /* 0x000fd400078e00dc */
[----:B------:R-:W-:Y:S01]  /*8a800*/  STL.64 [R1+0x620], R20 ;  /* 0x0006201401007387 */ /* 0x000fe20000100a00 */
[----:B------:R-:W-:-:S03]  /*8a810*/  IMAD.MOV.U32 R181, RZ, RZ, R221 ;  /* 0x000000ffffb57224 */ /* 0x000fc600078e00dd */
[----:B------:R-:W-:Y:S01]  /*8a820*/  STL.64 [R1+0x628], R22 ;  /* 0x0006281601007387 */ /* 0x000fe20000100a00 */
[----:B------:R-:W-:-:S03]  /*8a830*/  IMAD.MOV.U32 R182, RZ, RZ, R222 ;  /* 0x000000ffffb67224 */ /* 0x000fc600078e00de */
[----:B------:R-:W2:Y:S01]  /*8a840*/  LDL.LU R220, [R1+0x6548] ;  /* 0x0065480001dc7983 */ /* 0x000ea20000300800 */
[----:B------:R-:W-:Y:S01]  /*8a850*/  MOV R183, R223 ;  /* 0x000000df00b77202 */ /* 0x000fe20000000f00 */
[----:B------:R-:W-:Y:S02]  /*8a860*/  IMAD.MOV.U32 R176, RZ, RZ, R240 ;  /* 0x000000ffffb07224 */ /* 0x000fe400078e00f0 */
[----:B------:R-:W-:Y:S04]  /*8a870*/  STL.64 [R1+0x610], R16 ;  /* 0x0006101001007387 */ /* 0x000fe80000100a00 */
[----:B------:R4:W-:Y:S01]  /*8a880*/  STL.64 [R1+0x618], R18 ;  /* 0x0006181201007387 */ /* 0x0009e20000100a00 */
[----:B------:R-:W-:-:S03]  /*8a890*/  IMAD.MOV.U32 R177, RZ, RZ, R241 ;  /* 0x000000ffffb17224 */ /* 0x000fc600078e00f1 */
[----:B------:R-:W2:Y:S01]  /*8a8a0*/  LDL.LU R221, [R1+0x6544] ;  /* 0x0065440001dd7983 */ /* 0x000ea20000300800 */
[----:B------:R-:W-:-:S03]  /*8a8b0*/  IMAD.MOV.U32 R178, RZ, RZ, R242 ;  /* 0x000000ffffb27224 */ /* 0x000fc600078e00f2 */
[----:B------:R-:W2:Y:S01]  /*8a8c0*/  LDL.LU R222, [R1+0x6540] ;  /* 0x0065400001de7983 */ /* 0x000ea20000300800 */
[----:B------:R-:W-:-:S03]  /*8a8d0*/  MOV R179, R243 ;  /* 0x000000f300b37202 */ /* 0x000fc60000000f00 */
[----:B------:R-:W2:Y:S04]  /*8a8e0*/  LDL.LU R223, [R1+0x653c] ;  /* 0x00653c0001df7983 */ /* 0x000ea80000300800 */
[----:B------:R-:W3:Y:S04]  /*8a8f0*/  LDL.LU R240, [R1+0x6538] ;  /* 0x0065380001f07983 */ /* 0x000ee80000300800 */
[----:B------:R-:W3:Y:S04]  /*8a900*/  LDL.LU R241, [R1+0x6534] ;  /* 0x0065340001f17983 */ /* 0x000ee80000300800 */
[----:B------:R-:W3:Y:S04]  /*8a910*/  LDL.LU R242, [R1+0x6530] ;  /* 0x0065300001f27983 */ /* 0x000ee80000300800 */
[----:B------:R-:W3:Y:S01]  /*8a920*/  LDL.LU R243, [R1+0x652c] ;  /* 0x00652c0001f37983 */ /* 0x000ee20000300800 */
[C---:B----4-:R-:W-:Y:S08]  /*8a930*/  HMMA.1688.F32.TF32 R16, R24.reuse, R88, R248 ;  /* 0x000000581810723c */ /* 0x050ff000000810f8 */
[----:B------:R-:W-:Y:S11]  /*8a940*/  HMMA.1688.F32.TF32 R24, R24, R84, R140 ;  /* 0x000000541818723c */ /* 0x000ff6000008108c */
[----:B------:R-:W-:-:S02]  /*8a950*/  IMAD.MOV.U32 R20, RZ, RZ, R16 ;  /* 0x000000ffff147224 */ /* 0x000fc400078e0010 */
[----:B------:R-:W-:Y:S01]  /*8a960*/  IMAD.MOV.U32 R22, RZ, RZ, R17 ;  /* 0x000000ffff167224 */ /* 0x000fe200078e0011 */
[----:B------:R-:W-:Y:S01]  /*8a970*/  MOV R21, R19 ;  /* 0x0000001300157202 */ /* 0x000fe20000000f00 */
[----:B------:R-:W-:Y:S01]  /*8a980*/  IMAD.MOV.U32 R23, RZ, RZ, R18 ;  /* 0x000000ffff177224 */ /* 0x000fe200078e0012 */
[----:B------:R-:W-:Y:S04]  /*8a990*/  STL [R1+0x6204], R20 ;  /* 0x0062041401007387 */ /* 0x000fe80000100800 */
[----:B------:R-:W-:Y:S04]  /*8a9a0*/  STL [R1+0x6200], R22 ;  /* 0x0062001601007387 */ /* 0x000fe80000100800 */
[----:B------:R-:W-:Y:S04]  /*8a9b0*/  STL [R1+0x61fc], R23 ;  /* 0x0061fc1701007387 */ /* 0x000fe80000100800 */
[----:B------:R-:W-:Y:S04]  /*8a9c0*/  STL [R1+0x61f8], R21 ;  /* 0x0061f81501007387 */ /* 0x000fe80000100800 */
[----:B------:R-:W-:Y:S04]  /*8a9d0*/  STL.64 [R1+0x6150], R26 ;  /* 0x0061501a01007387 */ /* 0x000fe80000100a00 */
[----:B------:R1:W-:Y:S02]  /*8a9e0*/  STL.64 [R1+0x6148], R24 ;  /* 0x0061481801007387 */ /* 0x0003e40000100a00 */
[----:B-1----:R-:W-:-:S15]  /*8a9f0*/  HMMA.1688.F32.TF32 R24, R48, R80, R136 ;  /* 0x000000503018723c */ /* 0x002fde0000081088 */
[----:B------:R-:W-:-:S04]  /*8aa00*/  NOP ;  /* 0x0000000000007918 */ /* 0x000fc80000000000 */
[----:B------:R-:W-:Y:S04]  /*8aa10*/  STL.64 [R1+0x5f0], R24 ;  /* 0x0005f01801007387 */ /* 0x000fe80000100a00 */
[----:B------:R-:W-:Y:S01]  /*8aa20*/  STL.64 [R1+0x5f8], R26 ;  /* 0x0005f81a01007387 */ /* 0x000fe20000100a00 */
[C---:B--2---:R-:W-:Y:S08]  /*8aa30*/  HMMA.1688.F32.TF32 R16, R48.reuse, R8, R220 ;  /* 0x000000083010723c */ /* 0x044ff000000810dc */
[----:B---3--:R-:W-:Y:S01]  /*8aa40*/  HMMA.1688.F32.TF32 R20, R48, R76, R240 ;  /* 0x0000004c3014723c */ /* 0x008fe200000810f0 */
[----:B------:R-:W-:Y:S01]  /*8aa50*/  IMAD.MOV.U32 R42, RZ, RZ, R224 ;  /* 0x000000ffff2a7224 */ /* 0x000fe200078e00e0 */
[----:B------:R-:W-:Y:S01]  /*8aa60*/  MOV R43, R225 ;  /* 0x000000e1002b7202 */ /* 0x000fe20000000f00 */
[----:B------:R-:W-:-:S05]  /*8aa70*/  IMAD.MOV.U32 R67, RZ, RZ, R156 ;  /* 0x000000ffff437224 */ /* 0x000fca00078e009c */
[----:B------:R-:W-:Y:S01]  /*8aa80*/  HMMA.1688.F32.TF32 R68, R164, R124, R68 ;  /* 0x0000007ca444723c */ /* 0x000fe20000081044 */
[----:B------:R-:W-:Y:S01]  /*8aa90*/  IMAD.MOV.U32 R228, RZ, RZ, R148 ;  /* 0x000000ffffe47224 */ /* 0x000fe200078e0094 */
[----:B------:R-:W-:Y:S01]  /*8aaa0*/  MOV R229, R149 ;  /* 0x0000009500e57202 */ /* 0x000fe20000000f00 */
[----:B------:R-:W-:Y:S02]  /*8aab0*/  IMAD.MOV.U32 R230, RZ, RZ, R150 ;  /* 0x000000ffffe67224 */ /* 0x000fe400078e0096 */
[----:B------:R-:W-:Y:S01]  /*8aac0*/  IMAD.MOV.U32 R231, RZ, RZ, R144 ;  /* 0x000000ffffe77224 */ /* 0x000fe200078e0090 */
[----:B------:R-:W-:Y:S01]  /*8aad0*/  MOV R249, R146 ;  /* 0x0000009200f97202 */ /* 0x000fe20000000f00 */
[----:B------:R-:W-:Y:S01]  /*8aae0*/  IMAD.MOV.U32 R248, RZ, RZ, R145 ;  /* 0x000000fffff87224 */ /* 0x000fe200078e0091 */
[----:B------:R-:W-:Y:S04]  /*8aaf0*/  LDS R240, [R2+UR12+0xc380] ;  /* 0x00c3800c02f07984 */ /* 0x000fe80008000800 */
[----:B------:R-:W-:Y:S04]  /*8ab00*/  STL.64 [R1+0x5e0], R20 ;  /* 0x0005e01401007387 */ /* 0x000fe80000100a00 */
[----:B------:R1:W-:Y:S04]  /*8ab10*/  STL.64 [R1+0x5e8], R22 ;  /* 0x0005e81601007387 */ /* 0x0003e80000100a00 */
[----:B------:R-:W-:Y:S04]  /*8ab20*/  STL.64 [R1+0x5d0], R16 ;  /* 0x0005d01001007387 */ /* 0x000fe80000100a00 */
[----:B------:R2:W-:Y:S01]  /*8ab30*/  STL.64 [R1+0x5d8], R18 ;  /* 0x0005d81201007387 */ /* 0x0005e20000100a00 */
[----:B-1----:R-:W-:Y:S01]  /*8ab40*/  HMMA.1688.F32.TF32 R20, R48, R4, R132 ;  /* 0x000000043014723c */ /* 0x002fe20000081084 */
[----:B------:R-:W-:-:S02]  /*8ab50*/  IMAD.MOV.U32 R250, RZ, RZ, R147 ;  /* 0x000000fffffa7224 */ /* 0x000fc400078e0093 */
[----:B------:R-:W-:Y:S01]  /*8ab60*/  LDS R242, [R2+UR12+0xd380] ;  /* 0x00d3800c02f27984 */ /* 0x000fe20008000800 */
[----:B------:R-:W-:-:S03]  /*8ab70*/  IMAD.MOV.U32 R251, RZ, RZ, R151 ;  /* 0x000000fffffb7224 */ /* 0x000fc600078e0097 */
[----:B------:R-:W-:Y:S01]  /*8ab80*/  LDS R241, [R252+UR12+0xc380] ;  /* 0x00c3800cfcf17984 */ /* 0x000fe20008000800 */
[----:B--2---:R-:W-:Y:S03]  /*8ab90*/  HMMA.1688.F32.TF32 R16, R48, R128, R236 ;  /* 0x000000803010723c */ /* 0x004fe600000810ec */
[----:B------:R-:W1:Y:S08]  /*8aba0*/  LDS R243, [R252+UR12+0xd380] ;  /* 0x00d3800cfcf37984 */ /* 0x000e700008000800 */
[----:B------:R-:W-:Y:S04]  /*8abb0*/  STL.64 [R1+0x280], R20 ;  /* 0x0002801401007387 */ /* 0x000fe80000100a00 */
[----:B------:R-:W-:Y:S04]  /*8abc0*/  STL.64 [R1+0x288], R22 ;  /* 0x0002881601007387 */ /* 0x000fe80000100a00 */
[----:B------:R-:W-:Y:S01]  /*8abd0*/  MOV R24, R19 ;  /* 0x0000001300187202 */ /* 0x000fe20000000f00 */
[----:B------:R-:W-:-:S02]  /*8abe0*/  IMAD.MOV.U32 R26, RZ, RZ, R17 ;  /* 0x000000ffff1a7224 */ /* 0x000fc400078e0011 */
[----:B------:R-:W-:Y:S02]  /*8abf0*/  IMAD.MOV.U32 R27, RZ, RZ, R16 ;  /* 0x000000ffff1b7224 */ /* 0x000fe400078e0010 */
[----:B------:R-:W-:Y:S01]  /*8ac00*/  IMAD.MOV.U32 R25, RZ, RZ, R18 ;  /* 0x000000ffff197224 */ /* 0x000fe200078e0012 */
[----:B------:R-:W-:Y:S04]  /*8ac10*/  STL [R1+0x6214], R24 ;  /* 0x0062141801007387 */ /* 0x000fe80000100800 */
[----:B------:R-:W-:Y:S04]  /*8ac20*/  STL [R1+0x6210], R26 ;  /* 0x0062101a01007387 */ /* 0x000fe80000100800 */
[----:B------:R-:W-:Y:S04]  /*8ac30*/  STL [R1+0x620c], R27 ;  /* 0x00620c1b01007387 */ /* 0x000fe80000100800 */
[----:B------:R2:W-:Y:S02]  /*8ac40*/  STL [R1+0x6208], R25 ;  /* 0x0062081901007387 */ /* 0x0005e40000100800 */
[C---:B--2---:R-:W-:Y:S08]  /*8ac50*/  HMMA.1688.F32.TF32 R24, R48.reuse, R124, R180 ;  /* 0x0000007c3018723c */ /* 0x044ff000000810b4 */
[----:B------:R-:W-:Y:S01]  /*8ac60*/  HMMA.1688.F32.TF32 R16, R48, R120, R176 ;  /* 0x000000783010723c */ /* 0x000fe200000810b0 */
[----:B------:R-:W-:-:S02]  /*8ac70*/  IMAD.MOV.U32 R176, RZ, RZ, R45 ;  /* 0x000000ffffb07224 */ /* 0x000fc400078e002d */
[----:B------:R-:W-:Y:S01]  /*8ac80*/  IMAD.MOV.U32 R177, RZ, RZ, R44 ;  /* 0x000000ffffb17224 */ /* 0x000fe200078e002c */
[----:B------:R-:W-:Y:S01]  /*8ac90*/  MOV R179, R161 ;  /* 0x000000a100b37202 */ /* 0x000fe20000000f00 */
[----:B------:R-:W-:-:S06]  /*8aca0*/  IMAD.MOV.U32 R178, RZ, RZ, R160 ;  /* 0x000000ffffb27224 */ /* 0x000fcc00078e00a0 */
[----:B------:R-:W-:Y:S04]  /*8acb0*/  STL.64 [R1+0x260], R24 ;  /* 0x0002601801007387 */ /* 0x000fe80000100a00 */
[----:B------:R2:W-:Y:S04]  /*8acc0*/  STL.64 [R1+0x268], R26 ;  /* 0x0002681a01007387 */ /* 0x0005e80000100a00 */
[----:B------:R-:W3:Y:S04]  /*8acd0*/  LDL.LU R45, [R1+0x6528] ;  /* 0x00652800012d7983 */ /* 0x000ee80000300800 */
[----:B------:R-:W3:Y:S04]  /*8ace0*/  LDL.LU R44, [R1+0x6524] ;  /* 0x00652400012c7983 */ /* 0x000ee80000300800 */
[----:B------:R-:W4:Y:S04]  /*8acf0*/  LDL.LU R160, [R1+0x6520] ;  /* 0x0065200001a07983 */ /* 0x000f280000300800 */
[----:B------:R-:W2:Y:S04]  /*8ad00*/  LDL.LU R161, [R1+0x651c] ;  /* 0x00651c0001a17983 */ /* 0x000ea80000300800 */
[----:B------:R-:W3:Y:S04]  /*8ad10*/  LDL.LU R34, [R1+0x10d8] ;  /* 0x0010d80001227983 */ /* 0x000ee80000300800 */
[----:B------:R-:W3:Y:S01]  /*8ad20*/  LDL.LU R35, [R1+0x10dc] ;  /* 0x0010dc0001237983 */ /* 0x000ee20000300800 */
[----:B------:R-:W-:-:S02]  /*8ad30*/  IMAD.MOV.U32 R180, RZ, RZ, R226 ;  /* 0x000000ffffb47224 */ /* 0x000fc400078e00e2 */
[----:B------:R-:W-:Y:S01]  /*8ad40*/  IMAD.MOV.U32 R181, RZ, RZ, R227 ;  /* 0x000000ffffb57224 */ /* 0x000fe200078e00e3 */
[----:B------:R-:W-:Y:S01]  /*8ad50*/  MOV R183, R163 ;  /* 0x000000a300b77202 */ /* 0x000fe20000000f00 */
[----:B------:R-:W-:Y:S02]  /*8ad60*/  IMAD.MOV.U32 R182, RZ, RZ, R162 ;  /* 0x000000ffffb67224 */ /* 0x000fe400078e00a2 */
[----:B----4-:R-:W-:Y:S02]  /*8ad70*/  IMAD.MOV.U32 R46, RZ, RZ, R160 ;  /* 0x000000ffff2e7224 */ /* 0x010fe400078e00a0 */
[----:B------:R-:W4:Y:S01]  /*8ad80*/  LDL.LU R160, [R1+0x6518] ;  /* 0x0065180001a07983 */ /* 0x000f220000300800 */
[----:B--2---:R-:W-:-:S03]  /*8ad90*/  IMAD.MOV.U32 R47, RZ, RZ, R161 ;  /* 0x000000ffff2f7224 */ /* 0x004fc600078e00a1 */
[----:B------:R-:W4:Y:S04]  /*8ada0*/  LDL.LU R161, [R1+0x6514] ;  /* 0x0065140001a17983 */ /* 0x000f280000300800 */
[----:B------:R-:W2:Y:S04]  /*8adb0*/  LDL.LU R224, [R1+0x6510] ;  /* 0x0065100001e07983 */ /* 0x000ea80000300800 */
[----:B------:R-:W2:Y:S04]  /*8adc0*/  LDL.LU R225, [R1+0x650c] ;  /* 0x00650c0001e17983 */ /* 0x000ea80000300800 */
[----:B------:R-:W2:Y:S04]  /*8add0*/  LDL.LU R226, [R1+0x6508] ;  /* 0x0065080001e27983 */ /* 0x000ea80000300800 */
[----:B------:R-:W2:Y:S04]  /*8ade0*/  LDL.LU R227, [R1+0x6504] ;  /* 0x0065040001e37983 */ /* 0x000ea80000300800 */
[----:B------:R-:W4:Y:S04]  /*8adf0*/  LDL.LU R162, [R1+0x6500] ;  /* 0x0065000001a27983 */ /* 0x000f280000300800 */
[----:B------:R-:W4:Y:S01]  /*8ae00*/  LDL.LU R163, [R1+0x64fc] ;  /* 0x0064fc0001a37983 */ /* 0x000f220000300800 */
[----:B------:R-:W-:Y:S01]  /*8ae10*/  IMAD.MOV.U32 R20, RZ, RZ, R16 ;  /* 0x000000ffff147224 */ /* 0x000fe200078e0010 */
[----:B------:R-:W-:Y:S01]  /*8ae20*/  MOV R21, R19 ;  /* 0x0000001300157202 */ /* 0x000fe20000000f00 */
[----:B------:R-:W-:-:S02]  /*8ae30*/  IMAD.MOV.U32 R22, RZ, RZ, R17 ;  /* 0x000000ffff167224 */ /* 0x000fc400078e0011 */
[----:B------:R-:W-:Y:S01]  /*8ae40*/  IMAD.MOV.U32 R23, RZ, RZ, R18 ;  /* 0x000000ffff177224 */ /* 0x000fe200078e0012 */
[----:B------:R-:W-:Y:S01]  /*8ae50*/  MOV R239, R28 ;  /* 0x0000001c00ef7202 */ /* 0x000fe20000000f00 */
[----:B------:R-:W-:Y:S01]  /*8ae60*/  IMAD.MOV.U32 R238, RZ, RZ, R29 ;  /* 0x000000ffffee7224 */ /* 0x000fe200078e001d */
[----:B---3--:R-:W-:Y:S01]  /*8ae70*/  HMMA.1688.F32.TF32 R32, R48, R108, R32 ;  /* 0x0000006c3020723c */ /* 0x008fe20000081020 */
[----:B------:R-:W-:Y:S02]  /*8ae80*/  IMAD.MOV.U32 R236, RZ, RZ, R37 ;  /* 0x000000ffffec7224 */ /* 0x000fe400078e0025 */
[----:B------:R-:W-:-:S05]  /*8ae90*/  IMAD.MOV.U32 R237, RZ, RZ, R36 ;  /* 0x000000ffffed7224 */ /* 0x000fca00078e0024 */
[C---:B------:R-:W-:Y:S08]  /*8aea0*/  HMMA.1688.F32.TF32 R36, R48.reuse, R104, R44 ;  /* 0x000000683024723c */ /* 0x040ff0000008102c */
[C---:B------:R-:W-:Y:S01]  /*8aeb0*/  HMMA.1688.F32.TF32 R40, R48.reuse, R100, R40 ;  /* 0x000000643028723c */ /* 0x040fe20000081028 */
[----:B------:R-:W-:Y:S07]  /*8aec0*/  STL.64 [R1+0x6220], R22 ;  /* 0x0062201601007387 */ /* 0x000fee0000100a00 */
[C---:B------:R-:W-:Y:S01]  /*8aed0*/  HMMA.1688.F32.TF32 R176, R48.reuse, R96, R176 ;  /* 0x0000006030b0723c */ /* 0x040fe200000810b0 */
[----:B------:R-:W-:Y:S07]  /*8aee0*/  STL.64 [R1+0x6218], R20 ;  /* 0x0062181401007387 */ /* 0x000fee0000100a00 */
[----:B------:R-:W-:Y:S01]  /*8aef0*/  HMMA.1688.F32.TF32 R180, R48, R92, R180 ;  /* 0x0000005c30b4723c */ /* 0x000fe200000810b4 */
[----:B------:R-:W-:Y:S01]  /*8af00*/  MOV R132, R157 ;  /* 0x0000009d00847202 */ /* 0x000fe20000000f00 */
[----:B------:R-:W-:-:S02]  /*8af10*/  IMAD.MOV.U32 R133, RZ, RZ, R158 ;  /* 0x000000ffff857224 */ /* 0x000fc400078e009e */
[----:B------:R-:W-:-:S04]  /*8af20*/  IMAD.MOV.U32 R134, RZ, RZ, R159 ;  /* 0x000000ffff867224 */ /* 0x000fc800078e009f */
[C---:B--2---:R-:W-:Y:S08]  /*8af30*/  HMMA.1688.F32.TF32 R16, R48.reuse, R116, R224 ;  /* 0x000000743010723c */ /* 0x044ff000000810e0 */
[----:B----4-:R-:W-:Y:S11]  /*8af40*/  HMMA.1688.F32.TF32 R28, R48, R112, R160 ;  /* 0x00000070301c723c */ /* 0x010ff600000810a0 */
[----:B------:R-:W-:Y:S01]  /*8af50*/  IMAD.MOV.U32 R26, RZ, RZ, R17 ;  /* 0x000000ffff1a7224 */ /* 0x000fe200078e0011 */
[----:B------:R-:W-:Y:S01]  /*8af60*/  MOV R25, R19 ;  /* 0x0000001300197202 */ /* 0x000fe20000000f00 */
[----:B------:R-:W-:-:S02]  /*8af70*/  IMAD.MOV.U32 R27, RZ, RZ, R18 ;  /* 0x000000ffff1b7224 */ /* 0x000fc400078e0012 */
[----:B------:R-:W-:-:S03]  /*8af80*/  IMAD.MOV.U32 R24, RZ, RZ, R16 ;  /* 0x000000ffff187224 */ /* 0x000fc600078e0010 */
[----:B------:R-:W-:Y:S04]  /*8af90*/  STL.64 [R1+0x6230], R26 ;  /* 0x0062301a01007387 */ /* 0x000fe80000100a00 */
[----:B------:R2:W-:Y:S04]  /*8afa0*/  STL.64 [R1+0x6228], R24 ;  /* 0x0062281801007387 */ /* 0x0005e80000100a00 */
[----:B------:R-:W-:Y:S04]  /*8afb0*/  STL.64 [R1+0x6140], R30 ;  /* 0x0061401e01007387 */ /* 0x000fe80000100a00 */
[----:B------:R-:W-:Y:S04]  /*8afc0*/  STL.64 [R1+0x6138], R28 ;  /* 0x0061381c01007387 */ /* 0x000fe80000100a00 */
[----:B------:R-:W-:Y:S04]  /*8afd0*/  STL.64 [R1+0x6160], R34 ;  /* 0x0061602201007387 */ /* 0x000fe80000100a00 */
[----:B------:R3:W-:Y:S04]  /*8afe0*/  STL.64 [R1+0x6158], R32 ;  /* 0x0061582001007387 */ /* 0x0007e80000100a00 */
[----:B------:R-:W-:Y:S04]  /*8aff0*/  STL.64 [R1+0x6170], R38 ;  /* 0x0061702601007387 */ /* 0x000fe80000100a00 */
[----:B------:R-:W-:Y:S04]  /*8b000*/  STL.64 [R1+0x6168], R36 ;  /* 0x0061682401007387 */ /* 0x000fe80000100a00 */
[----:B------:R-:W-:Y:S04]  /*8b010*/  STL.64 [R1+0x6180], R42 ;  /* 0x0061802a01007387 */ /* 0x000fe80000100a00 */
[----:B------:R4:W-:Y:S04]  /*8b020*/  STL.64 [R1+0x6178], R40 ;  /* 0x0061782801007387 */ /* 0x0009e80000100a00 */
[----:B------:R-:W-:Y:S04]  /*8b030*/  STL.64 [R1+0x6190], R178 ;  /* 0x006190b201007387 */ /* 0x000fe80000100a00 */
[----:B------:R1:W-:Y:S04]  /*8b040*/  STL.64 [R1+0x6188], R176 ;  /* 0x006188b001007387 */ /* 0x0003e80000100a00 */
[----:B------:R1:W-:Y:S04]  /*8b050*/  STL.64 [R1+0x61b0], R182 ;  /* 0x0061b0b601007387 */ /* 0x0003e80000100a00 */
[----:B------:R-:W-:Y:S04]  /*8b060*/  STL.64 [R1+0x61a8], R180 ;  /* 0x0061a8b401007387 */ /* 0x000fe80000100a00 */
        /* <DEDUP_REMOVED lines=20> */
[----:B------:R-:W-:Y:S01]  /*8b1b0*/  HMMA.1688.F32.TF32 R44, R48, R88, R236 ;  /* 0x00000058302c723c */ /* 0x000fe200000810ec */
[----:B------:R-:W-:Y:S01]  /*8b1c0*/  IMAD.MOV.U32 R16, RZ, RZ, R152 ;  /* 0x000000ffff107224 */ /* 0x000fe200078e0098 */
[----:B------:R-:W-:Y:S01]  /*8b1d0*/  MOV R17, R153 ;  /* 0x0000009900117202 */ /* 0x000fe20000000f00 */
[----:B------:R-:W-:-:S02]  /*8b1e0*/  IMAD.MOV.U32 R18, RZ, RZ, R154 ;  /* 0x000000ffff127224 */ /* 0x000fc400078e009a */
[----:B------:R-:W-:Y:S01]  /*8b1f0*/  IMAD.MOV.U32 R19, RZ, RZ, R155 ;  /* 0x000000ffff137224 */ /* 0x000fe200078e009b */
[----:B--2---:R-:W-:Y:S01]  /*8b200*/  MOV R25, R202 ;  /* 0x000000ca00197202 */ /* 0x004fe20000000f00 */
[----:B------:R-:W-:Y:S02]  /*8b210*/  IMAD.MOV.U32 R24, RZ, RZ, R203 ;  /* 0x000000ffff187224 */ /* 0x000fe400078e00cb */
[----:B------:R-:W-:Y:S02]  /*8b220*/  IMAD.MOV.U32 R26, RZ, RZ, R201 ;  /* 0x000000ffff1a7224 */ /* 0x000fe400078e00c9 */
[----:B------:R-:W-:Y:S02]  /*8b230*/  IMAD.MOV.U32 R27, RZ, RZ, R200 ;  /* 0x000000ffff1b7224 */ /* 0x000fe400078e00c8 */
[----:B---3--:R-:W-:Y:S01]  /*8b240*/  IMAD.MOV.U32 R32, RZ, RZ, R207 ;  /* 0x000000ffff207224 */ /* 0x008fe200078e00cf */
[----:B------:R-:W-:Y:S01]  /*8b250*/  MOV R33, R208 ;  /* 0x000000d000217202 */ /* 0x000fe20000000f00 */
[----:B------:R-:W-:-:S02]  /*8b260*/  IMAD.MOV.U32 R34, RZ, RZ, R209 ;  /* 0x000000ffff227224 */ /* 0x000fc400078e00d1 */
[----:B------:R-:W-:Y:S01]  /*8b270*/  IMAD.MOV.U32 R35, RZ, RZ, R210 ;  /* 0x000000ffff237224 */ /* 0x000fe200078e00d2 */
[----:B----4-:R-:W-:Y:S01]  /*8b280*/  MOV R41, R204 ;  /* 0x000000cc00297202 */ /* 0x010fe20000000f00 */
[----:B------:R-:W-:Y:S04]  /*8b290*/  STL.64 [R1+0x61c0], R46 ;  /* 0x0061c02e01007387 */ /* 0x000fe80000100a00 */
[----:B------:R-:W-:Y:S01]  /*8b2a0*/  STL.64 [R1+0x61b8], R44 ;  /* 0x0061b82c01007387 */ /* 0x000fe20000100a00 */
[----:B------:R-:W-:Y:S02]  /*8b2b0*/  IMAD.MOV.U32 R40, RZ, RZ, R211 ;  /* 0x000000ffff287224 */ /* 0x000fe400078e00d3 */
[----:B------:R-:W-:Y:S02]  /*8b2c0*/  IMAD.MOV.U32 R42, RZ, RZ, R205 ;  /* 0x000000ffff2a7224 */ /* 0x000fe400078e00cd */
[----:B------:R-:W-:Y:S01]  /*8b2d0*/  IMAD.MOV.U32 R43, RZ, RZ, R206 ;  /* 0x000000ffff2b7224 */ /* 0x000fe200078e00ce */
[----:B-1----:R-:W-:Y:S01]  /*8b2e0*/  MOV R177, R10 ;  /* 0x0000000a00b17202 */ /* 0x002fe20000000f00 */
[----:B------:R-:W-:Y:S01]  /*8b2f0*/  IMAD.MOV.U32 R178, RZ, RZ, R11 ;  /* 0x000000ffffb27224 */ /* 0x000fe200078e000b */
[----:B------:R-:W-:Y:S01]  /*8b300*/  MOV R29, R82 ;  /* 0x00000052001d7202 */ /* 0x000fe20000000f00 */
[----:B------:R-:W-:-:S02]  /*8b310*/  IMAD.MOV.U32 R179, RZ, RZ, R78 ;  /* 0x000000ffffb37224 */ /* 0x000fc400078e004e */
[----:B------:R-:W-:Y:S02]  /*8b320*/  IMAD.MOV.U32 R28, RZ, RZ, R79 ;  /* 0x000000ffff1c7224 */ /* 0x000fe400078e004f */
[----:B------:R-:W-:Y:S01]  /*8b330*/  IMAD.MOV.U32 R30, RZ, RZ, R83 ;  /* 0x000000ffff1e7224 */ /* 0x000fe200078e0053 */
[----:B------:R-:W-:Y:S01]  /*8b340*/  LOP3.LUT R39, R0, 0x20, RZ, 0x3c, !PT ;  /* 0x0000002000277812 */ /* 0x000fe200078e3cff */
[----:B------:R-:W-:Y:S04]  /*8b350*/  LDS R236, [R0+UR12+0xe000] ;  /* 0x00e0000c00ec7984 */ /* 0x000fe80008000800 */
[----:B------:R-:W-:Y:S04]  /*8b360*/  LDS R238, [R0+UR12+0xf000] ;  /* 0x00f0000c00ee7984 */ /* 0x000fe80008000800 */
[----:B------:R-:W-:Y:S04]  /*8b370*/  LDS R237, [R39+UR12+0xe000] ;  /* 0x00e0000c27ed7984 */ /* 0x000fe80008000800 */
[----:B------:R-:W1:Y:S01]  /*8b380*/  LDS R239, [R39+UR12+0xf000] ;  /* 0x00f0000c27ef7984 */ /* 0x000e620008000800 */
[C---:B------:R-:W-:Y:S08]  /*8b390*/  HMMA.1688.F32.TF32 R56, R164.reuse, R76, R56 ;  /* 0x0000004ca438723c */ /* 0x040ff00000081038 */
[C---:B------:R-:W-:Y:S08]  /*8b3a0*/  HMMA.1688.F32.TF32 R52, R164.reuse, R80, R52 ;  /* 0x00000050a434723c */ /* 0x040ff00000081034 */
[C---:B------:R-:W-:Y:S08]  /*8b3b0*/  HMMA.1688.F32.TF32 R60, R164.reuse, R8, R60 ;  /* 0x00000008a43c723c */ /* 0x040ff0000008103c */
[C---:B------:R-:W-:Y:S08]  /*8b3c0*/  HMMA.1688.F32.TF32 R224, R164.reuse, R4, R136 ;  /* 0x00000004a4e0723c */ /* 0x040ff00000081088 */
[----:B------:R-:W-:Y:S08]  /*8b3d0*/  HMMA.1688.F32.TF32 R64, R164, R128, R64 ;  /* 0x00000080a440723c */ /* 0x000ff00000081040 */
[----:B------:R-:W-:Y:S08]  /*8b3e0*/  HMMA.1688.F32.TF32 R48, R48, R84, R156 ;  /* 0x000000543030723c */ /* 0x000ff0000008109c */
[C---:B------:R-:W-:Y:S11]  /*8b3f0*/  HMMA.1688.F32.TF32 R72, R164.reuse, R120, R72 ;  /* 0x00000078a448723c */ /* 0x040ff60000081048 */
[----:B------:R-:W-:Y:S04]  /*8b400*/  STL.64 [R1+0x61d0], R50 ;  /* 0x0061d03201007387 */ /* 0x000fe80000100a00 */
[----:B------:R-:W-:Y:S04]  /*8b410*/  STL.64 [R1+0x61c8], R48 ;  /* 0x0061c83001007387 */ /* 0x000fe80000100a00 */
[----:B------:R2:W-:Y:S04]  /*8b420*/  STL.64 [R1+0x61e0], R54 ;  /* 0x0061e03601007387 */ /* 0x0005e80000100a00 */
        /* <DEDUP_REMOVED lines=41> */
[----:B------:R-:W-:-:S15]  /*8b6c0*/  HMMA.1688.F32.TF32 R132, R164, R116, R132 ;  /* 0x00000074a484723c */ /* 0x000fde0000081084 */
[----:B------:R-:W-:-:S04]  /*8b6d0*/  NOP ;  /* 0x0000000000007918 */ /* 0x000fc80000000000 */
[----:B------:R-:W-:Y:S04]  /*8b6e0*/  STL.64 [R1+0x62a0], R134 ;  /* 0x0062a08601007387 */ /* 0x000fe80000100a00 */
[----:B------:R-:W-:Y:S01]  /*8b6f0*/  STL.64 [R1+0x6298], R132 ;  /* 0x0062988401007387 */ /* 0x000fe20000100a00 */
[C---:B--2---:R-:W-:Y:S08]  /*8b700*/  HMMA.1688.F32.TF32 R136, R164.reuse, R112, R136 ;  /* 0x00000070a488723c */ /* 0x044ff00000081088 */
[C---:B---3--:R-:W-:Y:S11]  /*8b710*/  HMMA.1688.F32.TF32 R140, R164.reuse, R108, R140 ;  /* 0x0000006ca48c723c */ /* 0x048ff6000008108c */
[----:B------:R-:W-:Y:S04]  /*8b720*/  STL.64 [R1+0x62b0], R138 ;  /* 0x0062b08a01007387 */ /* 0x000fe80000100a00 */
[----:B------:R-:W-:Y:S04]  /*8b730*/  STL.64 [R1+0x62a8], R136 ;  /* 0x0062a88801007387 */ /* 0x000fe80000100a00 */
[----:B------:R-:W-:Y:S01]  /*8b740*/  STL.64 [R1+0x62c0], R142 ;  /* 0x0062c08e01007387 */ /* 0x000fe20000100a00 */
[C---:B----4-:R-:W-:Y:S03]  /*8b750*/  HMMA.1688.F32.TF32 R156, R164.reuse, R92, R20 ;  /* 0x0000005ca49c723c */ /* 0x050fe60000081014 */
[----:B------:R-:W-:Y:S05]  /*8b760*/  STL.64 [R1+0x62b8], R140 ;  /* 0x0062b88c01007387 */ /* 0x000fea0000100a00 */
[C---:B------:R-:W-:Y:S08]  /*8b770*/  HMMA.1688.F32.TF32 R160, R164.reuse, R88, R220 ;  /* 0x00000058a4a0723c */ /* 0x040ff000000810dc */
[C---:B------:R-:W-:Y:S08]  /*8b780*/  HMMA.1688.F32.TF32 R152, R164.reuse, R96, R152 ;  /* 0x00000060a498723c */ /* 0x040ff00000081098 */
[C---:B------:R-:W-:Y:S08]  /*8b790*/  HMMA.1688.F32.TF32 R144, R164.reuse, R104, R144 ;  /* 0x00000068a490723c */ /* 0x040ff00000081090 */
[----:B------:R-:W-:Y:S11]  /*8b7a0*/  HMMA.1688.F32.TF32 R148, R164, R100, R148 ;  /* 0x00000064a494723c */ /* 0x000ff60000081094 */
[----:B------:R-:W-:Y:S04]  /*8b7b0*/  STL.64 [R1+0x62d0], R146 ;  /* 0x0062d09201007387 */ /* 0x000fe80000100a00 */
[----:B------:R-:W-:Y:S04]  /*8b7c0*/  STL.64 [R1+0x62c8], R144 ;  /* 0x0062c89001007387 */ /* 0x000fe80000100a00 */
[----:B------:R-:W-:Y:S04]  /*8b7d0*/  STL.64 [R1+0x62e0], R150 ;  /* 0x0062e09601007387 */ /* 0x000fe80000100a00 */
[----:B------:R-:W-:Y:S04]  /*8b7e0*/  STL.64 [R1+0x62d8], R148 ;  /* 0x0062d89401007387 */ /* 0x000fe80000100a00 */
[----:B------:R-:W-:Y:S01]  /*8b7f0*/  STL.64 [R1+0x62f0], R154 ;  /* 0x0062f09a01007387 */ /* 0x000fe20000100a00 */
[----:B------:R-:W-:Y:S03]  /*8b800*/  HMMA.1688.F32.TF32 R220, R240, R116, R248 ;  /* 0x00000074f0dc723c */ /* 0x000fe600000810f8 */
[----:B------:R-:W-:Y:S01]  /*8b810*/  STL.64 [R1+0x62e8], R152 ;  /* 0x0062e89801007387 */ /* 0x000fe20000100a00 */
[----:B------:R-:W-:-:S03]  /*8b820*/  IMAD.MOV.U32 R248, RZ, RZ, R7 ;  /* 0x000000fffff87224 */ /* 0x000fc600078e0007 */
[----:B------:R-:W-:Y:S01]  /*8b830*/  STL.64 [R1+0x6300], R158 ;  /* 0x0063009e01007387 */ /* 0x000fe20000100a00 */
[----:B------:R-:W-:-:S03]  /*8b840*/  MOV R249, R6 ;  /* 0x0000000600f97202 */ /* 0x000fc60000000f00 */
[----:B------:R-:W-:Y:S01]  /*8b850*/  STL.64 [R1+0x62f8], R156 ;  /* 0x0062f89c01007387 */ /* 0x000fe20000100a00 */
[----:B------:R-:W-:Y:S03]  /*8b860*/  HMMA.1688.F32.TF32 R164, R164, R84, R16 ;  /* 0x00000054a4a4723c */ /* 0x000fe60000081010 */
[----:B------:R-:W-:Y:S01]  /*8b870*/  STL.64 [R1+0x6310], R162 ;  /* 0x006310a201007387 */ /* 0x000fe20000100a00 */
[----:B------:R-:W-:-:S03]  /*8b880*/  IMAD.MOV.U32 R250, RZ, RZ, R131 ;  /* 0x000000fffffa7224 */ /* 0x000fc600078e0083 */
[----:B------:R-:W-:Y:S01]  /*8b890*/  STL.64 [R1+0x6308], R160 ;  /* 0x006308a001007387 */ /* 0x000fe20000100a00 */
[----:B------:R-:W-:Y:S01]  /*8b8a0*/  HMMA.1688.F32.TF32 R16, R240, R8, R228 ;  /* 0x00000008f010723c */ /* 0x000fe200000810e4 */
[----:B------:R-:W-:Y:S02]  /*8b8b0*/  IMAD.MOV.U32 R251, RZ, RZ, R130 ;  /* 0x000000fffffb7224 */ /* 0x000fe400078e0082 */
[----:B------:R-:W2:Y:S01]  /*8b8c0*/  LDL.LU R7, [R1+0x64b0] ;  /* 0x0064b00001077983 */ /* 0x000ea20000300800 */
[----:B------:R-:W-:-:S03]  /*8b8d0*/  IMAD.MOV.U32 R228, RZ, RZ, R127 ;  /* 0x000000ffffe47224 */ /* 0x000fc600078e007f */
[----:B------:R-:W3:Y:S01]  /*8b8e0*/  LDL.LU R6, [R1+0x64ac] ;  /* 0x0064ac0001067983 */ /* 0x000ee20000300800 */
[----:B------:R-:W-:-:S03]  /*8b8f0*/  MOV R229, R126 ;  /* 0x0000007e00e57202 */ /* 0x000fc60000000f00 */
[----:B------:R-:W4:Y:S01]  /*8b900*/  LDL.LU R131, [R1+0x64a8] ;  /* 0x0064a80001837983 */ /* 0x000f220000300800 */
[----:B------:R-:W-:-:S03]  /*8b910*/  IMAD.MOV.U32 R230, RZ, RZ, R123 ;  /* 0x000000ffffe67224 */ /* 0x000fc600078e007b */
[----:B------:R-:W4:Y:S01]  /*8b920*/  LDL.LU R130, [R1+0x64a4] ;  /* 0x0064a40001827983 */ /* 0x000f220000300800 */
[----:B------:R-:W-:-:S03]  /*8b930*/  IMAD.MOV.U32 R231, RZ, RZ, R122 ;  /* 0x000000ffffe77224 */ /* 0x000fc600078e007a */
[----:B------:R-:W4:Y:S01]  /*8b940*/  LDL.LU R127, [R1+0x64a0] ;  /* 0x0064a000017f7983 */ /* 0x000f220000300800 */
[----:B------:R-:W-:-:S03]  /*8b950*/  IMAD.MOV.U32 R20, RZ, RZ, R119 ;  /* 0x000000ffff147224 */ /* 0x000fc600078e0077 */
[----:B------:R-:W4:Y:S01]  /*8b960*/  LDL.LU R126, [R1+0x649c] ;  /* 0x00649c00017e7983 */ /* 0x000f220000300800 */
[----:B------:R-:W-:-:S03]  /*8b970*/  MOV R21, R118 ;  /* 0x0000007600157202 */ /* 0x000fc60000000f00 */
        /* <DEDUP_REMOVED lines=20> */
[----:B--2---:R-:W-:-:S02]  /*8bac0*/  IMAD.MOV.U32 R176, RZ, RZ, R7 ;  /* 0x000000ffffb07224 */ /* 0x004fc400078e0007 */
[----:B---3--:R-:W-:Y:S02]  /*8bad0*/  IMAD.MOV.U32 R183, RZ, RZ, R6 ;  /* 0x000000ffffb77224 */ /* 0x008fe400078e0006 */
[----:B----4-:R-:W-:Y:S02]  /*8bae0*/  IMAD.MOV.U32 R55, RZ, RZ, R202 ;  /* 0x000000ffff377224 */ /* 0x010fe400078e00ca */
[----:B------:R-:W-:Y:S01]  /*8baf0*/  IMAD.MOV.U32 R54, RZ, RZ, R201 ;  /* 0x000000ffff367224 */ /* 0x000fe200078e00c9 */
[----:B------:R-:W-:Y:S01]  /*8bb00*/  MOV R53, R200 ;  /* 0x000000c800357202 */ /* 0x000fe20000000f00 */
[----:B------:R-:W-:Y:S02]  /*8bb10*/  IMAD.MOV.U32 R52, RZ, RZ, R207 ;  /* 0x000000ffff347224 */ /* 0x000fe400078e00cf */
[----:B------:R-:W2:Y:S04]  /*8bb20*/  LDL.LU R207, [R1+0x6450] ;  /* 0x0064500001cf7983 */ /* 0x000ea80000300800 */
[----:B------:R-:W3:Y:S04]  /*8bb30*/  LDL.LU R200, [R1+0x644c] ;  /* 0x00644c0001c87983 */ /* 0x000ee80000300800 */
[----:B------:R-:W3:Y:S04]  /*8bb40*/  LDL.LU R201, [R1+0x6448] ;  /* 0x0064480001c97983 */ /* 0x000ee80000300800 */
[----:B------:R-:W3:Y:S01]  /*8bb50*/  LDL.LU R202, [R1+0x6444] ;  /* 0x0064440001ca7983 */ /* 0x000ee20000300800 */
[----:B------:R-:W-:-:S03]  /*8bb60*/  IMAD.MOV.U32 R48, RZ, RZ, R203 ;  /* 0x000000ffff307224 */ /* 0x000fc600078e00cb */
[----:B------:R-:W4:Y:S04]  /*8bb70*/  LDL.LU R56, [R1+0x8b0] ;  /* 0x0008b00001387983 */ /* 0x000f280000300800 */
[----:B------:R-:W4:Y:S04]  /*8bb80*/  LDL.LU R57, [R1+0x8b4] ;  /* 0x0008b40001397983 */ /* 0x000f280000300800 */
[----:B------:R-:W4:Y:S04]  /*8bb90*/  LDL.LU R58, [R1+0x8b8] ;  /* 0x0008b800013a7983 */ /* 0x000f280000300800 */
[----:B------:R-:W4:Y:S04]  /*8bba0*/  LDL.LU R59, [R1+0x8bc] ;  /* 0x0008bc00013b7983 */ /* 0x000f280000300800 */
[----:B------:R-:W3:Y:S01]  /*8bbb0*/  LDL.LU R203, [R1+0x6440] ;  /* 0x0064400001cb7983 */ /* 0x000ee20000300800 */
[----:B------:R-:W-:Y:S01]  /*8bbc0*/  MOV R49, R114 ;  /* 0x0000007200317202 */ /* 0x000fe20000000f00 */
[----:B------:R-:W-:-:S02]  /*8bbd0*/  IMAD.MOV.U32 R50, RZ, RZ, R115 ;  /* 0x000000ffff327224 */ /* 0x000fc400078e0073 */
        /* <DEDUP_REMOVED lines=24> */
[----:B------:R-:W4:Y:S04]  /*8bd60*/  LDL.LU R82, [R1+0x63fc] ;  /* 0x0063fc0001527983 */ /* 0x000f280000300800 */
[----:B------:R-:W4:Y:S01]  /*8bd70*/  LDL.LU R83, [R1+0x63f8] ;  /* 0x0063f80001537983 */ /* 0x000f220000300800 */
[C---:B------:R-:W-:Y:S08]  /*8bd80*/  HMMA.1688.F32.TF32 R208, R240.reuse, R104, R208 ;  /* 0x00000068f0d0723c */ /* 0x040ff000000810d0 */
[C---:B------:R-:W-:Y:S08]  /*8bd90*/  HMMA.1688.F32.TF32 R48, R240.reuse, R92, R48 ;  /* 0x0000005cf030723c */ /* 0x040ff00000081030 */
[----:B------:R-:W-:Y:S01]  /*8bda0*/  HMMA.1688.F32.TF32 R44, R240, R88, R44 ;  /* 0x00000058f02c723c */ /* 0x000fe2000008102c */
[----:B------:R-:W-:-:S07]  /*8bdb0*/  IMAD.MOV.U32 R31, RZ, RZ, R3 ;  /* 0x000000ffff1f7224 */ /* 0x000fce00078e0003 */
[C---:B------:R-:W-:Y:S11]  /*8bdc0*/  HMMA.1688.F32.TF32 R184, R240.reuse, R4, R184 ;  /* 0x00000004f0b8723c */ /* 0x040ff600000810b8 */
[----:B------:R-:W-:Y:S01]  /*8bdd0*/  IMAD.MOV.U32 R3, RZ, RZ, R45 ;  /* 0x000000ffff037224 */ /* 0x000fe200078e002d */
[----:B------:R-:W-:Y:S01]  /*8bde0*/  MOV R4, R47 ;  /* 0x0000002f00047202 */ /* 0x000fe20000000f00 */
[----:B------:R-:W-:Y:S01]  /*8bdf0*/  IMAD.MOV.U32 R5, RZ, RZ, R46 ;  /* 0x000000ffff057224 */ /* 0x000fe200078e002e */
[C---:B--2---:R-:W-:Y:S08]  /*8be00*/  HMMA.1688.F32.TF32 R204, R240.reuse, R108, R204 ;  /* 0x0000006cf0cc723c */ /* 0x044ff000000810cc */
[C---:B---3--:R-:W-:Y:S08]  /*8be10*/  HMMA.1688.F32.TF32 R200, R240.reuse, R112, R200 ;  /* 0x00000070f0c8723c */ /* 0x048ff000000810c8 */
[C---:B----4-:R-:W-:Y:S11]  /*8be20*/  HMMA.1688.F32.TF32 R56, R240.reuse, R100, R56 ;  /* 0x00000064f038723c */ /* 0x050ff60000081038 */
        /* <DEDUP_REMOVED lines=8> */
[----:B------:R-:W-:Y:S04]  /*8beb0*/  STL.64 [R1+0x8b8], R58 ;  /* 0x0008b83a01007387 */ /* 0x000fe80000100a00 */
[----:B------:R-:W-:Y:S04]  /*8bec0*/  STL [R1+0x93c], R51 ;  /* 0x00093c3301007387 */ /* 0x000fe80000100800 */
[----:B------:R2:W-:Y:S02]  /*8bed0*/  STL [R1+0x960], R44 ;  /* 0x0009602c01007387 */ /* 0x0005e40000100800 */
[----:B--2---:R-:W-:Y:S08]  /*8bee0*/  HMMA.1688.F32.TF32 R44, R240, R84, R180 ;  /* 0x00000054f02c723c */ /* 0x004ff000000810b4 */
[C---:B-1----:R-:W-:Y:S11]  /*8bef0*/  HMMA.1688.F32.TF32 R40, R236.reuse, R78, R40 ;  /* 0x0000004eec28723c */ /* 0x042ff60000081028 */
[----:B------:R-:W-:Y:S01]  /*8bf00*/  IMAD.MOV.U32 R9, RZ, RZ, R46 ;  /* 0x000000ffff097224 */ /* 0x000fe200078e002e */
[----:B------:R1:W-:Y:S01]  /*8bf10*/  STL.64 [R1+0xc50], R44 ;  /* 0x000c502c01007387 */ /* 0x0003e20000100a00 */
[----:B------:R-:W-:Y:S01]  /*8bf20*/  IMAD.MOV.U32 R8, RZ, RZ, R47 ;  /* 0x000000ffff087224 */ /* 0x000fe200078e002f */
[C---:B------:R-:W-:Y:S08]  /*8bf30*/  HMMA.1688.F32.TF32 R32, R236.reuse, R10, R32 ;  /* 0x0000000aec20723c */ /* 0x040ff00000081020 */
        /* <DEDUP_REMOVED lines=19> */
[----:B------:R-:W-:Y:S01]  /*8c070*/  STL.64 [R1+0x1120], R28 ;  /* 0x0011201c01007387 */ /* 0x000fe20000100a00 */
[----:B------:R-:W-:-:S03]  /*8c080*/  IMAD.MOV.U32 R248, RZ, RZ, R90 ;  /* 0x000000fffff87224 */ /* 0x000fc600078e005a */
[----:B------:R-:W-:Y:S04]  /*8c090*/  STL.64 [R1+0x1128], R30 ;  /* 0x0011281e01007387 */ /* 0x000fe80000100a00 */
[----:B------:R-:W-:Y:S01]  /*8c0a0*/  STL.64 [R1+0x1110], R24 ;  /* 0x0011101801007387 */ /* 0x000fe20000100a00 */
[----:B------:R-:W-:-:S03]  /*8c0b0*/  MOV R249, R91 ;  /* 0x0000005b00f97202 */ /* 0x000fc60000000f00 */
[----:B------:R1:W-:Y:S04]  /*8c0c0*/  STL.64 [R1+0x1118], R26 ;  /* 0x0011181a01007387 */ /* 0x0003e80000100a00 */
[----:B------:R-:W2:Y:S01]  /*8c0d0*/  LDL.LU R90, [R1+0x63f4] ;  /* 0x0063f400015a7983 */ /* 0x000ea20000300800 */
[----:B------:R-:W-:-:S03]  /*8c0e0*/  IMAD.MOV.U32 R250, RZ, RZ, R87 ;  /* 0x000000fffffa7224 */ /* 0x000fc600078e0057 */
[----:B------:R3:W-:Y:S01]  /*8c0f0*/  STL.64 [R1+0x1100], R20 ;  /* 0x0011001401007387 */ /* 0x0007e20000100a00 */
[----:B------:R-:W-:-:S03]  /*8c100*/  IMAD.MOV.U32 R251, RZ, RZ, R86 ;  /* 0x000000fffffb7224 */ /* 0x000fc600078e0056 */
[----:B------:R4:W-:Y:S01]  /*8c110*/  STL.64 [R1+0x1108], R22 ;  /* 0x0011081601007387 */ /* 0x0009e20000100a00 */
[----:B------:R-:W-:-:S03]  /*8c120*/  IMAD.MOV.U32 R228, RZ, RZ, R99 ;  /* 0x000000ffffe47224 */ /* 0x000fc600078e0063 */
[----:B------:R-:W3:Y:S01]  /*8c130*/  LDL.LU R91, [R1+0x63f0] ;  /* 0x0063f000015b7983 */ /* 0x000ee20000300800 */
[----:B------:R-:W-:-:S03]  /*8c140*/  MOV R229, R106 ;  /* 0x0000006a00e57202 */ /* 0x000fc60000000f00 */
[----:B------:R-:W4:Y:S04]  /*8c150*/  LDL.LU R87, [R1+0x63ec] ;  /* 0x0063ec0001577983 */ /* 0x000f280000300800 */
[----:B------:R-:W4:Y:S04]  /*8c160*/  LDL.LU R86, [R1+0x63e8] ;  /* 0x0063e80001567983 */ /* 0x000f280000300800 */
[----:B------:R-:W4:Y:S04]  /*8c170*/  LDL.LU R99, [R1+0x63e4] ;  /* 0x0063e40001637983 */ /* 0x000f280000300800 */
[----:B------:R-:W4:Y:S01]  /*8c180*/  LDL.LU R106, [R1+0x63e0] ;  /* 0x0063e000016a7983 */ /* 0x000f220000300800 */
[----:B------:R-:W-:-:S02]  /*8c190*/  IMAD.MOV.U32 R230, RZ, RZ, R94 ;  /* 0x000000ffffe67224 */ /* 0x000fc400078e005e */
[----:B------:R-:W-:Y:S01]  /*8c1a0*/  IMAD.MOV.U32 R231, RZ, RZ, R98 ;  /* 0x000000ffffe77224 */ /* 0x000fe200078e0062 */
[----:B------:R-:W4:Y:S01]  /*8c1b0*/  LDL.LU R94, [R1+0x63dc] ;  /* 0x0063dc00015e7983 */ /* 0x000f220000300800 */
[----:B-1----:R-:W-:-:S03]  /*8c1c0*/  IMAD.MOV.U32 R26, RZ, RZ, R111 ;  /* 0x000000ffff1a7224 */ /* 0x002fc600078e006f */
[----:B------:R-:W4:Y:S01]  /*8c1d0*/  LDL.LU R98, [R1+0x63d8] ;  /* 0x0063d80001627983 */ /* 0x000f220000300800 */
[----:B------:R-:W-:Y:S01]  /*8c1e0*/  IMAD.MOV.U32 R27, RZ, RZ, R110 ;  /* 0x000000ffff1b7224 */ /* 0x000fe200078e006e */
[C---:B------:R-:W-:Y:S01]  /*8c1f0*/  HMMA.1688.F32.TF32 R52, R240.reuse, R96, R52 ;  /* 0x00000060f034723c */ /* 0x040fe20000081034 */
[----:B------:R-:W-:Y:S01]  /*8c200*/  IMAD.MOV.U32 R206, RZ, RZ, R48 ;  /* 0x000000ffffce7224 */ /* 0x000fe200078e0030 */
[----:B------:R-:W-:Y:S01]  /*8c210*/  MOV R207, R49 ;  /* 0x0000003100cf7202 */ /* 0x000fe20000000f00 */
[----:B------:R-:W-:Y:S01]  /*8c220*/  IMAD.MOV.U32 R211, RZ, RZ, R50 ;  /* 0x000000ffffd37224 */ /* 0x000fe200078e0032 */
[----:B------:R-:W-:Y:S04]  /*8c230*/  LDS R244, [R0+UR12+0xe080] ;  /* 0x00e0800c00f47984 */ /* 0x000fe80008000800 */
[C---:B------:R-:W-:Y:S01]  /*8c240*/  HMMA.1688.F32.TF32 R168, R240.reuse, R80, R168 ;  /* 0x00000050f0a8723c */ /* 0x040fe200000810a8 */
[----:B------:R-:W-:Y:S04]  /*8c250*/  LDS R246, [R0+UR12+0xf080] ;  /* 0x00f0800c00f67984 */ /* 0x000fe80008000800 */
[----:B------:R-:W-:Y:S03]  /*8c260*/  LDS R245, [R39+UR12+0xe080] ;  /* 0x00e0800c27f57984 */ /* 0x000fe60008000800 */
[----:B------:R-:W-:Y:S01]  /*8c270*/  HMMA.1688.F32.TF32 R172, R240, R76, R172 ;  /* 0x0000004cf0ac723c */ /* 0x000fe200000810ac */
[----:B------:R-:W-:Y:S01]  /*8c280*/  LDS R247, [R39+UR12+0xf080] ;  /* 0x00f0800c27f77984 */ /* 0x000fe20008000800 */
[----:B--2---:R-:W-:Y:S01]  /*8c290*/  MOV R25, R90 ;  /* 0x0000005a00197202 */ /* 0x004fe20000000f00 */
[----:B---3--:R-:W-:-:S02]  /*8c2a0*/  IMAD.MOV.U32 R24, RZ, RZ, R91 ;  /* 0x000000ffff187224 */ /* 0x008fc400078e005b */
[----:B------:R-:W2:Y:S04]  /*8c2b0*/  LDL.LU R91, [R1+0x63d4] ;  /* 0x0063d400015b7983 */ /* 0x000ea80000300800 */
[----:B------:R-:W3:Y:S04]  /*8c2c0*/  LDL.LU R90, [R1+0x63d0] ;  /* 0x0063d000015a7983 */ /* 0x000ee80000300800 */
[----:B------:R-:W3:Y:S01]  /*8c2d0*/  LDL.LU R111, [R1+0x63cc] ;  /* 0x0063cc00016f7983 */ /* 0x000ee20000300800 */
[----:B----4-:R-:W-:Y:S01]  /*8c2e0*/  IMAD.MOV.U32 R30, RZ, RZ, R86 ;  /* 0x000000ffff1e7224 */ /* 0x010fe200078e0056 */
        /* <DEDUP_REMOVED lines=8> */
[----:B------:R-:W-:Y:S02]  /*8c370*/  IMAD.MOV.U32 R34, RZ, RZ, R98 ;  /* 0x000000ffff227224 */ /* 0x000fe400078e0062 */
[----:B------:R-:W-:Y:S01]  /*8c380*/  IMAD.MOV.U32 R35, RZ, RZ, R94 ;  /* 0x000000ffff237224 */ /* 0x000fe200078e005e */
[----:B--2---:R-:W-:Y:S01]  /*8c390*/  MOV R33, R91 ;  /* 0x0000005b00217202 */ /* 0x004fe20000000f00 */
[----:B---3--:R-:W-:-:S02]  /*8c3a0*/  IMAD.MOV.U32 R32, RZ, RZ, R90 ;  /* 0x000000ffff207224 */ /* 0x008fc400078e005a */
[----:B------:R-:W2:Y:S04]  /*8c3b0*/  LDL.LU R90, [R1+0x63b4] ;  /* 0x0063b400015a7983 */ /* 0x000ea80000300800 */
[----:B------:R-:W3:Y:S04]  /*8c3c0*/  LDL.LU R91, [R1+0x63b0] ;  /* 0x0063b000015b7983 */ /* 0x000ee80000300800 */
[----:B------:R-:W3:Y:S04]  /*8c3d0*/  LDL.LU R98, [R1+0x63ac] ;  /* 0x0063ac0001627983 */ /* 0x000ee80000300800 */
[----:B------:R-:W3:Y:S04]  /*8c3e0*/  LDL.LU R94, [R1+0x63a8] ;  /* 0x0063a800015e7983 */ /* 0x000ee80000300800 */
[----:B------:R-:W3:Y:S01]  /*8c3f0*/  LDL.LU R176, [R1+0xb90] ;  /* 0x000b900001b07983 */ /* 0x000ee20000300800 */
[----:B----4-:R-:W-:-:S03]  /*8c400*/  MOV R179, R86 ;  /* 0x0000005600b37202 */ /* 0x010fc60000000f00 */
[----:B------:R-:W4:Y:S01]  /*8c410*/  LDL.LU R177, [R1+0xb94] ;  /* 0x000b940001b17983 */ /* 0x000f220000300800 */
[----:B------:R-:W-:-:S03]  /*8c420*/  IMAD.MOV.U32 R178, RZ, RZ, R87 ;  /* 0x000000ffffb27224 */ /* 0x000fc600078e0057 */
[----:B------:R-:W4:Y:S04]  /*8c430*/  LDL.LU R87, [R1+0x63a4] ;  /* 0x0063a40001577983 */ /* 0x000f280000300800 */
[----:B------:R-:W4:Y:S01]  /*8c440*/  LDL.LU R86, [R1+0x63a0] ;  /* 0x0063a00001567983 */ /* 0x000f220000300800 */
[----:B--2---:R-:W-:Y:S01]  /*8c450*/  MOV R183, R90 ;  /* 0x0000005a00b77202 */ /* 0x004fe20000000f00 */
[----:B---3--:R-:W-:Y:S02]  /*8c460*/  IMAD.MOV.U32 R182, RZ, RZ, R91 ;  /* 0x000000ffffb67224 */ /* 0x008fe400078e005b */
[----:B------:R-:W-:Y:S02]  /*8c470*/  IMAD.MOV.U32 R180, RZ, RZ, R98 ;  /* 0x000000ffffb47224 */ /* 0x000fe400078e0062 */
[----:B------:R-:W2:Y:S01]  /*8c480*/  LDL.LU R98, [R1+0x639c] ;  /* 0x00639c0001627983 */ /* 0x000ea20000300800 */
[----:B------:R-:W-:-:S03]  /*8c490*/  IMAD.MOV.U32 R181, RZ, RZ, R94 ;  /* 0x000000ffffb57224 */ /* 0x000fc600078e005e */
[----:B------:R-:W3:Y:S04]  /*8c4a0*/  LDL.LU R94, [R1+0x6398] ;  /* 0x00639800015e7983 */ /* 0x000ee80000300800 */
[----:B------:R-:W2:Y:S04]  /*8c4b0*/  LDL.LU R91, [R1+0x6394] ;  /* 0x00639400015b7983 */ /* 0x000ea80000300800 */
[----:B------:R-:W2:Y:S01]  /*8c4c0*/  LDL.LU R90, [R1+0x6390] ;  /* 0x00639000015a7983 */ /* 0x000ea20000300800 */
[----:B----4-:R-:W-:-:S03]  /*8c4d0*/  IMAD.MOV.U32 R47, RZ, RZ, R87 ;  /* 0x000000ffff2f7224 */ /* 0x010fc600078e0057 */
[----:B------:R-:W4:Y:S01]  /*8c4e0*/  LDL.LU R44, [R1+0xbb0] ;  /* 0x000bb000012c7983 */ /* 0x000f220000300800 */
[----:B------:R-:W-:-:S03]  /*8c4f0*/  IMAD.MOV.U32 R46, RZ, RZ, R86 ;  /* 0x000000ffff2e7224 */ /* 0x000fc600078e0056 */
[----:B------:R-:W4:Y:S04]  /*8c500*/  LDL.LU R45, [R1+0xbb4] ;  /* 0x000bb400012d7983 */ /* 0x000f280000300800 */
[----:B------:R-:W2:Y:S04]  /*8c510*/  LDL.LU R86, [R1+0x638c] ;  /* 0x00638c0001567983 */ /* 0x000ea80000300800 */
[----:B------:R-:W3:Y:S01]  /*8c520*/  LDL.LU R87, [R1+0x6388] ;  /* 0x0063880001577983 */ /* 0x000ee20000300800 */
[----:B------:R-:W-:Y:S01]  /*8c530*/  IMAD.MOV.U32 R203, RZ, RZ, R52 ;  /* 0x000000ffffcb7224 */ /* 0x000fe200078e0034 */
[----:B------:R-:W-:Y:S01]  /*8c540*/  MOV R210, R53 ;  /* 0x0000003500d27202 */ /* 0x000fe20000000f00 */
[----:B------:R-:W-:Y:S01]  /*8c550*/  IMAD.MOV.U32 R204, RZ, RZ, R54 ;  /* 0x000000ffffcc7224 */ /* 0x000fe200078e0036 */
[----:B------:R-:W4:Y:S01]  /*8c560*/  LDL.LU R52, [R1+0xbd0] ;  /* 0x000bd00001347983 */ /* 0x000f220000300800 */
[----:B------:R-:W-:-:S03]  /*8c570*/  IMAD.MOV.U32 R205, RZ, RZ, R55 ;  /* 0x000000ffffcd7224 */ /* 0x000fc600078e0037 */
        /* <DEDUP_REMOVED lines=53> */
[----:B------:R-:W-:-:S03]  /*8c8d0*/  IMAD.MOV.U32 R48, RZ, RZ, R90 ;  /* 0x000000ffff307224 */ /* 0x000fc600078e005a */
[----:B------:R-:W4:Y:S01]  /*8c8e0*/  LDL.LU R224, [R1+0xc00] ;  /* 0x000c000001e07983 */ /* 0x000f220000300800 */
[----:B------:R-:W-:-:S03]  /*8c8f0*/  MOV R49, R91 ;  /* 0x0000005b00317202 */ /* 0x000fc60000000f00 */
[----:B------:R-:W4:Y:S01]  /*8c900*/  LDL.LU R225, [R1+0xc04] ;  /* 0x000c040001e17983 */ /* 0x000f220000300800 */
        /* <DEDUP_REMOVED lines=9> */
[----:B------:R-:W-:Y:S02]  /*8c9a0*/  IMAD.MOV.U32 R23, RZ, RZ, R95 ;  /* 0x000000ffff177224 */ /* 0x000fe400078e005f */
[----:B--2---:R-:W-:Y:S02]  /*8c9b0*/  IMAD.MOV.U32 R227, RZ, RZ, R87 ;  /* 0x000000ffffe37224 */ /* 0x004fe400078e0057 */
[----:B---3--:R-:W-:Y:S02]  /*8c9c0*/  IMAD.MOV.U32 R226, RZ, RZ, R86 ;  /* 0x000000ffffe27224 */ /* 0x008fe400078e0056 */
        /* <DEDUP_REMOVED lines=14> */
[C---:B------:R-:W-:Y:S08]  /*8cab0*/  HMMA.1688.F32.TF32 R188, R240.reuse, R128, R188 ;  /* 0x00000080f0bc723c */ /* 0x040ff000000810bc */
[C---:B------:R-:W-:Y:S08]  /*8cac0*/  HMMA.1688.F32.TF32 R192, R240.reuse, R124, R192 ;  /* 0x0000007cf0c0723c */ /* 0x040ff000000810c0 */
[----:B------:R-:W-:Y:S01]  /*8cad0*/  HMMA.1688.F32.TF32 R196, R240, R120, R196 ;  /* 0x00000078f0c4723c */ /* 0x000fe200000810c4 */
[----:B------:R-:W-:Y:S04]  /*8cae0*/  LDS R240, [R2+UR12+0xe000] ;  /* 0x00e0000c02f07984 */ /* 0x000fe80008000800 */
[----:B------:R-:W-:Y:S04]  /*8caf0*/  LDS R242, [R2+UR12+0xf000] ;  /* 0x00f0000c02f27984 */ /* 0x000fe80008000800 */
[----:B------:R-:W-:Y:S04]  /*8cb00*/  LDS R241, [R252+UR12+0xe000] ;  /* 0x00e0000cfcf17984 */ /* 0x000fe80008000800 */
[----:B------:R-:W4:Y:S02]  /*8cb10*/  LDS R243, [R252+UR12+0xf000] ;  /* 0x00f0000cfcf37984 */ /* 0x000f240008000800 */
[C---:B----4-:R-:W-:Y:S08]  /*8cb20*/  HMMA.1688.F32.TF32 R68, R240.reuse, R78, R68 ;  /* 0x0000004ef044723c */ /* 0x050ff00000081044 */
[C---:B------:R-:W-:Y:S08]  /*8cb30*/  HMMA.1688.F32.TF32 R64, R240.reuse, R10, R64 ;  /* 0x0000000af040723c */ /* 0x040ff00000081040 */
[----:B------:R-:W-:Y:S08]  /*8cb40*/  HMMA.1688.F32.TF32 R72, R240, R82, R72 ;  /* 0x00000052f048723c */ /* 0x000ff00000081048 */
[C---:B--2---:R-:W-:Y:S08]  /*8cb50*/  HMMA.1688.F32.TF32 R132, R236.reuse, R86, R132 ;  /* 0x00000056ec84723c */ /* 0x044ff00000081084 */
[C---:B---3--:R-:W-:Y:S08]  /*8cb60*/  HMMA.1688.F32.TF32 R136, R236.reuse, R90, R136 ;  /* 0x0000005aec88723c */ /* 0x048ff00000081088 */
[C---:B------:R-:W-:Y:S08]  /*8cb70*/  HMMA.1688.F32.TF32 R144, R236.reuse, R98, R144 ;  /* 0x00000062ec90723c */ /* 0x040ff00000081090 */
[C---:B------:R-:W-:Y:S08]  /*8cb80*/  HMMA.1688.F32.TF32 R156, R236.reuse, R110, R156 ;  /* 0x0000006eec9c723c */ /* 0x040ff0000008109c */
        /* <DEDUP_REMOVED lines=68> */
[----:B------:R2:W-:Y:S04]  /*8cfd0*/  STL.64 [R1+0x10e0], R20 ;  /* 0x0010e01401007387 */ /* 0x0005e80000100a00 */
[----:B------:R3:W-:Y:S04]  /*8cfe0*/  STL.64 [R1+0x10e8], R22 ;  /* 0x0010e81601007387 */ /* 0x0007e80000100a00 */
[----:B------:R-:W-:Y:S04]  /*8cff0*/  LDS R241, [R252+UR12+0xe100] ;  /* 0x00e1000cfcf17984 */ /* 0x000fe80008000800 */
[----:B--2---:R-:W2:Y:S04]  /*8d000*/  LDL.LU R20, [R1+0x9c0] ;  /* 0x0009c00001147983 */ /* 0x004ea80000300800 */
[----:B------:R-:W-:Y:S04]  /*8d010*/  STL.64 [R1+0x10d0], R28 ;  /* 0x0010d01c01007387 */ /* 0x000fe80000100a00 */
[----:B------:R-:W-:Y:S04]  /*8d020*/  STL.64 [R1+0x10d8], R30 ;  /* 0x0010d81e01007387 */ /* 0x000fe80000100a00 */
        /* <DEDUP_REMOVED lines=97> */
[----:B------:R-:W-:Y:S01]  /*8d640*/  LDS R243, [R252+UR12+0xf100] ;  /* 0x00f1000cfcf37984 */ /* 0x000fe20008000800 */
[C---:B--2---:R-:W-:Y:S08]  /*8d650*/  HMMA.1688.F32.TF32 R64, R244.reuse, R106, R64 ;  /* 0x0000006af440723c */ /* 0x044ff00000081040 */
[C---:B---3--:R-:W-:Y:S08]  /*8d660*/  HMMA.1688.F32.TF32 R68, R244.reuse, R110, R68 ;  /* 0x0000006ef444723c */ /* 0x048ff00000081044 */
[C---:B----4-:R-:W-:Y:S08]  /*8d670*/  HMMA.1688.F32.TF32 R132, R244.reuse, R118, R132 ;  /* 0x00000076f484723c */ /* 0x050ff00000081084 */
[C---:B------:R-:W-:Y:S08]  /*8d680*/  HMMA.1688.F32.TF32 R136, R244.reuse, R122, R136 ;  /* 0x0000007af488723c */ /* 0x040ff00000081088 */
[C---:B------:R-:W-:Y:S08]  /*8d690*/  HMMA.1688.F32.TF32 R140, R244.reuse, R126, R140 ;  /* 0x0000007ef48c723c */ /* 0x040ff0000008108c */
[C---:B------:R-:W-:Y:S08]  /*8d6a0*/  HMMA.1688.F32.TF32 R148, R244.reuse, R6, R148 ;  /* 0x00000006f494723c */ /* 0x040ff00000081094 */
[C---:B------:R-:W-:Y:S08]  /*8d6b0*/  HMMA.1688.F32.TF32 R152, R244.reuse, R10, R152 ;  /* 0x0000000af498723c */ /* 0x040ff00000081098 */
[C---:B------:R-:W-:Y:S11]  /*8d6c0*/  HMMA.1688.F32.TF32 R144, R244.reuse, R130, R144 ;  /* 0x00000082f490723c */ /* 0x040ff60000081090 */
        /* <DEDUP_REMOVED lines=23> */
[----:B------:R-:W-:Y:S01]  /*8d840*/  HMMA.1688.F32.TF32 R56, R244, R86, R48 ;  /* 0x00000056f438723c */ /* 0x000fe20000081030 */
[----:B------:R-:W-:Y:S04]  /*8d850*/  STL.64 [R1+0x1020], R72 ;  /* 0x0010204801007387 */ /* 0x000fe80000100a00 */
[----:B------:R-:W-:Y:S03]  /*8d860*/  LDS R244, [R0+UR12+0xe100] ;  /* 0x00e1000c00f47984 */ /* 0x000fe60008000800 */
[C---:B------:R-:W-:Y:S01]  /*8d870*/  HMMA.1688.F32.TF32 R52, R236.reuse, R82, R44 ;  /* 0x00000052ec34723c */ /* 0x040fe2000008102c */
[----:B------:R-:W-:Y:S04]  /*8d880*/  LDS R246, [R0+UR12+0xf100] ;  /* 0x00f1000c00f67984 */ /* 0x000fe80008000800 */
[----:B------:R-:W-:Y:S03]  /*8d890*/  LDS R245, [R39+UR12+0xe100] ;  /* 0x00e1000c27f57984 */ /* 0x000fe60008000800 */
[C---:B------:R-:W-:Y:S01]  /*8d8a0*/  HMMA.1688.F32.TF32 R48, R236.reuse, R78, R180 ;  /* 0x0000004eec30723c */ /* 0x040fe200000810b4 */
[----:B------:R-:W-:Y:S04]  /*8d8b0*/  STL.64 [R1+0x1028], R74 ;  /* 0x0010284a01007387 */ /* 0x000fe80000100a00 */
[----:B------:R-:W1:Y:S03]  /*8d8c0*/  LDS R247, [R39+UR12+0xf100] ;  /* 0x00f1000c27f77984 */ /* 0x000e660008000800 */
        /* <DEDUP_REMOVED lines=15> */
[C---:B--2---:R-:W-:Y:S08]  /*8d9c0*/  HMMA.1688.F32.TF32 R44, R236.reuse, R6, R40 ;  /* 0x00000006ec2c723c */ /* 0x044ff00000081028 */
[C---:B------:R-:W-:Y:S08]  /*8d9d0*/  HMMA.1688.F32.TF32 R40, R236.reuse, R130, R32 ;  /* 0x00000082ec28723c */ /* 0x040ff00000081020 */
[C---:B------:R-:W-:Y:S08]  /*8d9e0*/  HMMA.1688.F32.TF32 R32, R236.reuse, R126, R28 ;  /* 0x0000007eec20723c */ /* 0x040ff0000008101c */
        /* <DEDUP_REMOVED lines=14> */
[----:B------:R3:W-:Y:S04]  /*8dad0*/  STL.64 [R1+0xf98], R22 ;  /* 0x000f981601007387 */ /* 0x0007e80000100a00 */
[----:B--2---:R-:W2:Y:S01]  /*8dae0*/  LDL.LU R24, [R1+0x100] ;  /* 0x0001000001187983 */ /* 0x004ea20000300800 */
[----:B---3--:R-:W-:-:S15]  /*8daf0*/  HMMA.1688.F32.TF32 R20, R236, R110, R248 ;  /* 0x0000006eec14723c */ /* 0x008fde00000810f8 */
[----:B------:R-:W-:-:S04]  /*8db00*/  NOP ;  /* 0x0000000000007918 */ /* 0x000fc80000000000 */
        /* <DEDUP_REMOVED lines=104> */
[----:B------:R-:W3:Y:S01]  /*8e190*/  LDL.LU R23, [R1+0xfc] ;  /* 0x0000fc0001177983 */ /* 0x000ee20000300800 */
[C---:B--2---:R-:W-:Y:S08]  /*8e1a0*/  HMMA.1688.F32.TF32 R228, R236.reuse, R106, R228 ;  /* 0x0000006aece4723c */ /* 0x044ff000000810e4 */
[C---:B------:R-:W-:Y:S11]  /*8e1b0*/  HMMA.1688.F32.TF32 R248, R236.reuse, R102, R248 ;  /* 0x00000066ecf8723c */ /* 0x040ff600000810f8 */
[----:B------:R-:W-:Y:S04]  /*8e1c0*/  STL.64 [R1+0x1680], R228 ;  /* 0x001680e401007387 */ /* 0x000fe80000100a00 */
[----:B------:R2:W-:Y:S04]  /*8e1d0*/  STL.64 [R1+0x1688], R230 ;  /* 0x001688e601007387 */ /* 0x0005e80000100a00 */
[----:B--2---:R-:W2:Y:S04]  /*8e1e0*/  LDL.LU.64 R230, [R1+0x6340] ;  /* 0x0063400001e67983 */ /* 0x004ea80000300a00 */
[----:B------:R-:W2:Y:S04]  /*8e1f0*/  LDL.LU.64 R228, [R1+0x6338] ;  /* 0x0063380001e47983 */ /* 0x000ea80000300a00 */
[----:B------:R-:W-:Y:S04]  /*8e200*/  STL.64 [R1+0x1670], R248 ;  /* 0x001670f801007387 */ /* 0x000fe80000100a00 */
[----:B------:R4:W-:Y:S04]  /*8e210*/  STL.64 [R1+0x1678], R250 ;  /* 0x001678fa01007387 */ /* 0x0009e80000100a00 */
[----:B----4-:R-:W4:Y:S04]  /*8e220*/  LDL.LU.64 R250, [R1+0x6330] ;  /* 0x0063300001fa7983 */ /* 0x010f280000300a00 */
[----:B------:R-:W2:Y:S01]  /*8e230*/  LDL.LU.64 R248, [R1+0x6328] ;  /* 0x0063280001f87983 */ /* 0x000ea20000300a00 */
[C---:B------:R-:W-:Y:S08]  /*8e240*/  HMMA.1688.F32.TF32 R160, R236.reuse, R98, R160 ;  /* 0x00000062eca0723c */ /* 0x040ff000000810a0 */
[C---:B------:R-:W-:Y:S08]  /*8e250*/  HMMA.1688.F32.TF32 R156, R236.reuse, R94, R156 ;  /* 0x0000005eec9c723c */ /* 0x040ff0000008109c */
[C---:B------:R-:W-:Y:S08]  /*8e260*/  HMMA.1688.F32.TF32 R152, R236.reuse, R90, R152 ;  /* 0x0000005aec98723c */ /* 0x040ff00000081098 */
[----:B------:R-:W-:Y:S08]  /*8e270*/  HMMA.1688.F32.TF32 R148, R236, R86, R148 ;  /* 0x00000056ec94723c */ /* 0x000ff00000081094 */
        /* <DEDUP_REMOVED lines=68> */
[----:B-1----:R-:W-:Y:S03]  /*8e6c0*/  HMMA.1688.F32.TF32 R12, R236, R86, R12 ;  /* 0x00000056ec0c723c */ /* 0x002fe6000008100c */
[----:B------:R-:W-:Y:S04]  /*8e6d0*/  LDS R244, [R0+UR12+0xe200] ;  /* 0x00e2000c00f47984 */ /* 0x000fe80008000800 */
[----:B---3--:R-:W3:Y:S04]  /*8e6e0*/  LDL.LU R28, [R1+0x1d0] ;  /* 0x0001d000011c7983 */ /* 0x008ee80000300800 */
[----:B------:R-:W-:Y:S04]  /*8e6f0*/  STL.64 [R1+0xf40], R24 ;  /* 0x000f401801007387 */ /* 0x000fe80000100a00 */
[----:B------:R-:W-:Y:S04]  /*8e700*/  STL.64 [R1+0xf48], R26 ;  /* 0x000f481a01007387 */ /* 0x000fe80000100a00 */
[----:B------:R1:W-:Y:S04]  /*8e710*/  STL.64 [R1+0xf30], R20 ;  /* 0x000f301401007387 */ /* 0x0003e80000100a00 */
        /* <DEDUP_REMOVED lines=68> */
[----:B------:R-:W3:Y:S04]  /*8eb60*/  LDL.LU R44, [R1] ;  /* 0x00000000012c7983 */ /* 0x000ee80000300800 */
        /* <DEDUP_REMOVED lines=11> */
[----:B-1----:R-:W-:-:S03]  /*8ec20*/  IMAD.MOV.U32 R20, RZ, RZ, R248 ;  /* 0x000000ffff147224 */ /* 0x002fc600078e00f8 */
[----:B------:R-:W3:Y:S01]  /*8ec30*/  LDL.LU R24, [R1+0x230] ;  /* 0x0002300001187983 */ /* 0x000ee20000300800 */
[----:B------:R-:W-:-:S03]  /*8ec40*/  MOV R21, R249 ;  /* 0x000000f900157202 */ /* 0x000fc60000000f00 */
[----:B------:R-:W3:Y:S01]  /*8ec50*/  LDL.LU R25, [R1+0x234] ;  /* 0x0002340001197983 */ /* 0x000ee20000300800 */
        /* <DEDUP_REMOVED lines=8> */
[----:B------:R-:W-:Y:S04]  /*8ece0*/  LDS R246, [R0+UR12+0xf200] ;  /* 0x00f2000c00f67984 */ /* 0x000fe80008000800 */
[----:B------:R-:W-:Y:S01]  /*8ecf0*/  LDS R245, [R39+UR12+0xe200] ;  /* 0x00e2000c27f57984 */ /* 0x000fe20008000800 */
[C---:B--2---:R-:W-:Y:S03]  /*8ed00*/  HMMA.1688.F32.TF32 R48, R236.reuse, R78, R48 ;  /* 0x0000004eec30723c */ /* 0x044fe60000081030 */
[----:B------:R-:W1:Y:S05]  /*8ed10*/  LDS R247, [R39+UR12+0xf200] ;  /* 0x00f2000c27f77984 */ /* 0x000e6a0008000800 */
[----:B---3--:R-:W-:Y:S08]  /*8ed20*/  HMMA.1688.F32.TF32 R52, R236, R82, R52 ;  /* 0x00000052ec34723c */ /* 0x008ff00000081034 */
[----:B------:R-:W-:Y:S08]  /*8ed30*/  HMMA.1688.F32.TF32 R56, R240, R86, R56 ;  /* 0x00000056f038723c */ /* 0x000ff00000081038 */
        /* <DEDUP_REMOVED lines=43> */
[C---:B----4-:R-:W-:Y:S03]  /*8eff0*/  HMMA.1688.F32.TF32 R24, R236.reuse, R110, R24 ;  /* 0x0000006eec18723c */ /* 0x050fe60000081018 */
[----:B------:R-:W-:Y:S04]  /*8f000*/  LDS R240, [R2+UR12+0xe180] ;  /* 0x00e1800c02f07984 */ /* 0x000fe80008000800 */
[----:B------:R-:W-:Y:S01]  /*8f010*/  LDS R242, [R2+UR12+0xf180] ;  /* 0x00f1800c02f27984 */ /* 0x000fe20008000800 */
[C---:B--2---:R-:W-:Y:S03]  /*8f020*/  HMMA.1688.F32.TF32 R44, R236.reuse, R6, R180 ;  /* 0x00000006ec2c723c */ /* 0x044fe600000810b4 */
[----:B------:R-:W-:Y:S04]  /*8f030*/  LDS R241, [R252+UR12+0xe180] ;  /* 0x00e1800cfcf17984 */ /* 0x000fe80008000800 */
[----:B------:R-:W2:Y:S01]  /*8f040*/  LDS R243, [R252+UR12+0xf180] ;  /* 0x00f1800cfcf37984 */ /* 0x000ea20008000800 */
[C---:B------:R-:W-:Y:S11]  /*8f050*/  HMMA.1688.F32.TF32 R48, R236.reuse, R130, R176 ;  /* 0x00000082ec30723c */ /* 0x040ff600000810b0 */
[----:B------:R-:W-:Y:S04]  /*8f060*/  STL.64 [R1+0xe70], R44 ;  /* 0x000e702c01007387 */ /* 0x000fe80000100a00 */
[----:B------:R3:W-:Y:S02]  /*8f070*/  STL.64 [R1+0xe78], R46 ;  /* 0x000e782e01007387 */ /* 0x0007e40000100a00 */
[C---:B---3--:R-:W-:Y:S08]  /*8f080*/  HMMA.1688.F32.TF32 R44, R236.reuse, R126, R40 ;  /* 0x0000007eec2c723c */ /* 0x048ff00000081028 */
        /* <DEDUP_REMOVED lines=17> */
[----:B------:R3:W-:Y:S02]  /*8f1a0*/  STL.64 [R1+0x1538], R22 ;  /* 0x0015381601007387 */ /* 0x0007e40000100a00 */
[C---:B------:R-:W-:Y:S08]  /*8f1b0*/  HMMA.1688.F32.TF32 R28, R236.reuse, R98, R232 ;  /* 0x00000062ec1c723c */ /* 0x040ff000000810e8 */
[C---:B---3--:R-:W-:Y:S03]  /*8f1c0*/  HMMA.1688.F32.TF32 R20, R236.reuse, R94, R212 ;  /* 0x0000005eec14723c */ /* 0x048fe600000810d4 */
[----:B------:R-:W-:Y:S04]  /*8f1d0*/  STL.64 [R1+0x1520], R24 ;  /* 0x0015201801007387 */ /* 0x000fe80000100a00 */
[----:B------:R3:W-:Y:S02]  /*8f1e0*/  STL.64 [R1+0x1528], R26 ;  /* 0x0015281a01007387 */ /* 0x0007e40000100a00 */
[----:B---3--:R-:W-:Y:S02]  /*8f1f0*/  HMMA.1688.F32.TF32 R24, R236, R90, R216 ;  /* 0x0000005aec18723c */ /* 0x008fe400000810d8 */
[----:B------:R-:W-:Y:S04]  /*8f200*/  STL.64 [R1+0x1510], R28 ;  /* 0x0015101c01007387 */ /* 0x000fe80000100a00 */
[----:B------:R-:W-:Y:S04]  /*8f210*/  STL.64 [R1+0x1518], R30 ;  /* 0x0015181e01007387 */ /* 0x000fe80000100a00 */
[----:B------:R3:W-:Y:S04]  /*8f220*/  STL.64 [R1+0x1500], R20 ;  /* 0x0015001401007387 */ /* 0x0007e80000100a00 */
[----:B------:R4:W-:Y:S04]  /*8f230*/  STL.64 [R1+0x1508], R22 ;  /* 0x0015081601007387 */ /* 0x0009e80000100a00 */
[----:B---3--:R-:W3:Y:S04]  /*8f240*/  LDL.LU R20, [R1+0x520] ;  /* 0x0005200001147983 */ /* 0x008ee80000300800 */
[----:B------:R1:W-:Y:S04]  /*8f250*/  STL.64 [R1+0x14f0], R24 ;  /* 0x0014f01801007387 */ /* 0x0003e80000100a00 */
[----:B------:R1:W-:Y:S04]  /*8f260*/  STL.64 [R1+0x14f8], R26 ;  /* 0x0014f81a01007387 */ /* 0x0003e80000100a00 */
[----:B------:R-:W-:Y:S04]  /*8f270*/  STL.64 [R1+0xe10], R12 ;  /* 0x000e100c01007387 */ /* 0x000fe80000100a00 */
[----:B------:R-:W-:Y:S04]  /*8f280*/  STL.64 [R1+0xe18], R14 ;  /* 0x000e180e01007387 */ /* 0x000fe80000100a00 */
        /* <DEDUP_REMOVED lines=99> */
[----:B-1----:R-:W3:Y:S04]  /*8f8c0*/  LDL.LU R24, [R1+0x530] ;  /* 0x0005300001187983 */ /* 0x002ee80000300800 */
[----:B------:R-:W3:Y:S04]  /*8f8d0*/  LDL.LU R25, [R1+0x534] ;  /* 0x0005340001197983 */ /* 0x000ee80000300800 */
[----:B------:R-:W3:Y:S04]  /*8f8e0*/  LDL.LU R26, [R1+0x538] ;  /* 0x00053800011a7983 */ /* 0x000ee80000300800 */
[----:B------:R-:W3:Y:S01]  /*8f8f0*/  LDL.LU R27, [R1+0x53c] ;  /* 0x00053c00011b7983 */ /* 0x000ee20000300800 */
[C---:B--2---:R-:W-:Y:S03]  /*8f900*/  HMMA.1688.F32.TF32 R40, R244.reuse, R126, R40 ;  /* 0x0000007ef428723c */ /* 0x044fe60000081028 */
[----:B------:R-:W-:Y:S04]  /*8f910*/  LDS R12, [R2+UR12+0xe200] ;  /* 0x00e2000c020c7984 */ /* 0x000fe80008000800 */
[----:B------:R-:W-:Y:S01]  /*8f920*/  LDS R14, [R2+UR12+0xf200] ;  /* 0x00f2000c020e7984 */ /* 0x000fe20008000800 */
[C---:B------:R-:W-:Y:S03]  /*8f930*/  HMMA.1688.F32.TF32 R32, R244.reuse, R122, R32 ;  /* 0x0000007af420723c */ /* 0x040fe60000081020 */
[----:B------:R-:W-:Y:S04]  /*8f940*/  LDS R13, [R252+UR12+0xe200] ;  /* 0x00e2000cfc0d7984 */ /* 0x000fe80008000800 */
[----:B------:R-:W1:Y:S01]  /*8f950*/  LDS R15, [R252+UR12+0xf200] ;  /* 0x00f2000cfc0f7984 */ /* 0x000e620008000800 */
[----:B----4-:R-:W-:Y:S08]  /*8f960*/  HMMA.1688.F32.TF32 R28, R244, R118, R28 ;  /* 0x00000076f41c723c */ /* 0x010ff0000008101c */
[C---:B---3--:R-:W-:Y:S08]  /*8f970*/  HMMA.1688.F32.TF32 R68, R240.reuse, R102, R68 ;  /* 0x00000066f044723c */ /* 0x048ff00000081044 */
        /* <DEDUP_REMOVED lines=14> */
[----:B------:R-:W-:Y:S01]  /*8fa60*/  STL.64 [R1+0x14c0], R160 ;  /* 0x0014c0a001007387 */ /* 0x000fe20000100a00 */
[C---:B------:R-:W-:Y:S03]  /*8fa70*/  HMMA.1688.F32.TF32 R72, R240.reuse, R106, R72 ;  /* 0x0000006af048723c */ /* 0x040fe60000081048 */
        /* <DEDUP_REMOVED lines=16> */
[----:B------:R-:W-:-:S03]  /*8fb80*/  IMAD.MOV.U32 R105, RZ, RZ, R70 ;  /* 0x000000ffff697224 */ /* 0x000fc600078e0046 */
[----:B------:R-:W-:Y:S01]  /*8fb90*/  STL.64 [R1+0x1440], R72 ;  /* 0x0014404801007387 */ /* 0x000fe20000100a00 */
[----:B------:R-:W-:-:S03]  /*8fba0*/  MOV R104, R71 ;  /* 0x0000004700687202 */ /* 0x000fc60000000f00 */
[----:B------:R2:W-:Y:S04]  /*8fbb0*/  STL.64 [R1+0x1448], R74 ;  /* 0x0014484a01007387 */ /* 0x0005e80000100a00 */
[----:B------:R3:W-:Y:S04]  /*8fbc0*/  STL.64 [R1+0x1430], R68 ;  /* 0x0014304401007387 */ /* 0x0007e80000100a00 */
[----:B------:R-:W-:Y:S01]  /*8fbd0*/  STL.64 [R1+0x1420], R64 ;  /* 0x0014204001007387 */ /* 0x000fe20000100a00 */
[C---:B--2---:R-:W-:Y:S03]  /*8fbe0*/  HMMA.1688.F32.TF32 R72, R240.reuse, R94, R224 ;  /* 0x0000005ef048723c */ /* 0x044fe600000810e0 */
[----:B------:R2:W-:Y:S04]  /*8fbf0*/  STL.64 [R1+0x1428], R66 ;  /* 0x0014284201007387 */ /* 0x0005e80000100a00 */
[----:B------:R-:W-:Y:S01]  /*8fc00*/  LDS R216, [R0+UR12+0xe280] ;  /* 0x00e2800c00d87984 */ /* 0x000fe20008000800 */
[C---:B---3--:R-:W-:Y:S03]  /*8fc10*/  HMMA.1688.F32.TF32 R68, R240.reuse, R90, R60 ;  /* 0x0000005af044723c */ /* 0x048fe6000008103c */
[----:B------:R-:W-:Y:S04]  /*8fc20*/  LDS R218, [R0+UR12+0xf280] ;  /* 0x00f2800c00da7984 */ /* 0x000fe80008000800 */
[----:B------:R-:W-:Y:S01]  /*8fc30*/  LDS R217, [R39+UR12+0xe280] ;  /* 0x00e2800c27d97984 */ /* 0x000fe20008000800 */
[----:B--2---:R-:W-:Y:S03]  /*8fc40*/  HMMA.1688.F32.TF32 R64, R240, R86, R56 ;  /* 0x00000056f040723c */ /* 0x004fe60000081038 */
[----:B------:R-:W2:Y:S04]  /*8fc50*/  LDS R219, [R39+UR12+0xf280] ;  /* 0x00f2800c27db7984 */ /* 0x000ea80008000800 */
[----:B------:R-:W-:Y:S01]  /*8fc60*/  LDS R212, [R2+UR12+0xe280] ;  /* 0x00e2800c02d47984 */ /* 0x000fe20008000800 */
[C---:B------:R-:W-:Y:S03]  /*8fc70*/  HMMA.1688.F32.TF32 R60, R244.reuse, R82, R52 ;  /* 0x00000052f43c723c */ /* 0x040fe60000081034 */
[----:B------:R-:W-:Y:S04]  /*8fc80*/  LDS R214, [R2+UR12+0xf280] ;  /* 0x00f2800c02d67984 */ /* 0x000fe80008000800 */
[----:B------:R-:W-:Y:S01]  /*8fc90*/  LDS R213, [R252+UR12+0xe280] ;  /* 0x00e2800cfcd57984 */ /* 0x000fe20008000800 */
[C---:B------:R-:W-:Y:S03]  /*8fca0*/  HMMA.1688.F32.TF32 R56, R244.reuse, R78, R48 ;  /* 0x0000004ef438723c */ /* 0x040fe60000081030 */
[----:B------:R-:W3:Y:S05]  /*8fcb0*/  LDS R215, [R252+UR12+0xf280] ;  /* 0x00f2800cfcd77984 */ /* 0x000eea0008000800 */
        /* <DEDUP_REMOVED lines=27> */
[----:B----4-:R-:W4:Y:S04]  /*8fe70*/  LDL.LU R48, [R1+0x500] ;  /* 0x0005000001307983 */ /* 0x010f280000300800 */
[----:B------:R1:W-:Y:S04]  /*8fe80*/  STL.64 [R1+0xd70], R24 ;  /* 0x000d701801007387 */ /* 0x0003e80000100a00 */
[----:B------:R1:W-:Y:S04]  /*8fe90*/  STL.64 [R1+0xd78], R26 ;  /* 0x000d781a01007387 */ /* 0x0003e80000100a00 */
[----:B------:R1:W-:Y:S04]  /*8fea0*/  STL.64 [R1+0xd60], R20 ;  /* 0x000d601401007387 */ /* 0x0003e80000100a00 */
[----:B------:R2:W-:Y:S04]  /*8feb0*/  STL.64 [R1+0xd68], R22 ;  /* 0x000d681601007387 */ /* 0x0005e80000100a00 */
[----:B------:R-:W4:Y:S04]  /*8fec0*/  LDL.LU R49, [R1+0x504] ;  /* 0x0005040001317983 */ /* 0x000f280000300800 */
[----:B-1----:R-:W4:Y:S04]  /*8fed0*/  LDL.LU R50, [R1+0x508] ;  /* 0x0005080001327983 */ /* 0x002f280000300800 */
        /* <DEDUP_REMOVED lines=35> */
[----:B--2---:R-:W2:Y:S04]  /*90110*/  LDL.LU R22, [R1+0x4c8] ;  /* 0x0004c80001167983 */ /* 0x004ea80000300800 */
[----:B------:R-:W2:Y:S01]  /*90120*/  LDL.LU R23, [R1+0x4cc] ;  /* 0x0004cc0001177983 */ /* 0x000ea20000300800 */
[C---:B----4-:R-:W-:Y:S08]  /*90130*/  HMMA.1688.F32.TF32 R48, R244.reuse, R102, R48 ;  /* 0x00000066f430723c */ /* 0x050ff00000081030 */
[C---:B---3--:R-:W-:Y:S08]  /*90140*/  HMMA.1688.F32.TF32 R52, R244.reuse, R106, R52 ;  /* 0x0000006af434723c */ /* 0x048ff00000081034 */
[----:B------:R-:W-:Y:S11]  /*90150*/  HMMA.1688.F32.TF32 R44, R244, R98, R44 ;  /* 0x00000062f42c723c */ /* 0x000ff6000008102c */
[----:B------:R-:W-:Y:S08]  /*90160*/  STL.64 [R1+0xd50], R52 ;  /* 0x000d503401007387 */ /* 0x000ff00000100a00 */
[----:B------:R-:W-:Y:S01]  /*90170*/  IMAD.MOV.U32 R117, RZ, RZ, R44 ;  /* 0x000000ffff757224 */ /* 0x000fe200078e002c */
[----:B------:R-:W-:Y:S01]  /*90180*/  MOV R112, R47 ;  /* 0x0000002f00707202 */ /* 0x000fe20000000f00 */
[----:B------:R-:W-:-:S02]  /*90190*/  IMAD.MOV.U32 R116, RZ, RZ, R45 ;  /* 0x000000ffff747224 */ /* 0x000fc400078e002d */
[----:B------:R-:W-:Y:S02]  /*901a0*/  IMAD.MOV.U32 R113, RZ, RZ, R46 ;  /* 0x000000ffff717224 */ /* 0x000fe400078e002e */
[C---:B------:R-:W-:Y:S01]  /*901b0*/  HMMA.1688.F32.TF32 R44, R244.reuse, R94, R180 ;  /* 0x0000005ef42c723c */ /* 0x040fe200000810b4 */
[----:B------:R-:W-:Y:S04]  /*901c0*/  STL.64 [R1+0xd58], R54 ;  /* 0x000d583601007387 */ /* 0x000fe80000100a00 */
[----:B------:R-:W-:Y:S04]  /*901d0*/  STL.64 [R1+0xd40], R48 ;  /* 0x000d403001007387 */ /* 0x000fe80000100a00 */
[----:B------:R-:W-:Y:S10]  /*901e0*/  STL.64 [R1+0xd48], R50 ;  /* 0x000d483201007387 */ /* 0x000ff40000100a00 */
[----:B------:R-:W-:Y:S01]  /*901f0*/  IMAD.MOV.U32 R121, RZ, RZ, R46 ;  /* 0x000000ffff797224 */ /* 0x000fe200078e002e */
[----:B------:R1:W-:Y:S01]  /*90200*/  STL.64 [R1+0xd10], R44 ;  /* 0x000d102c01007387 */ /* 0x0003e20000100a00 */
[----:B------:R-:W-:Y:S01]  /*90210*/  IMAD.MOV.U32 R120, RZ, RZ, R47 ;  /* 0x000000ffff787224 */ /* 0x000fe200078e002f */
[C---:B------:R-:W-:Y:S08]  /*90220*/  HMMA.1688.F32.TF32 R40, R244.reuse, R86, R40 ;  /* 0x00000056f428723c */ /* 0x040ff00000081028 */
[----:B-1----:R-:W-:Y:S08]  /*90230*/  HMMA.1688.F32.TF32 R44, R244, R90, R176 ;  /* 0x0000005af42c723c */ /* 0x002ff000000810b0 */
[C---:B------:R-:W-:Y:S08]  /*90240*/  HMMA.1688.F32.TF32 R244, R12.reuse, R82, R32 ;  /* 0x000000520cf4723c */ /* 0x040ff00000081020 */
[C---:B------:R-:W-:Y:S11]  /*90250*/  HMMA.1688.F32.TF32 R240, R12.reuse, R78, R28 ;  /* 0x0000004e0cf0723c */ /* 0x040ff6000008101c */
[----:B------:R-:W-:Y:S04]  /*90260*/  STL.64 [R1+0x6100], R246 ;  /* 0x006100f601007387 */ /* 0x000fe80000100a00 */
[----:B------:R-:W-:Y:S01]  /*90270*/  STL.64 [R1+0x60f8], R244 ;  /* 0x0060f8f401007387 */ /* 0x000fe20000100a00 */
[----:B------:R-:W-:Y:S01]  /*90280*/  IMAD.MOV.U32 R81, RZ, RZ, R40 ;  /* 0x000000ffff517224 */ /* 0x000fe200078e0028 */
[----:B--2---:R-:W-:Y:S02]  /*90290*/  HMMA.1688.F32.TF32 R20, R12, R6, R20 ;  /* 0x000000060c14723c */ /* 0x004fe40000081014 */
[----:B------:R-:W-:Y:S04]  /*902a0*/  STL.64 [R1+0x6110], R242 ;  /* 0x006110f201007387 */ /* 0x000fe80000100a00 */
[----:B------:R-:W-:Y:S01]  /*902b0*/  STL.64 [R1+0x6108], R240 ;  /* 0x006108f001007387 */ /* 0x000fe20000100a00 */
[----:B------:R-:W-:Y:S01]  /*902c0*/  MOV R80, R41 ;  /* 0x0000002900507202 */ /* 0x000fe20000000f00 */
[----:B------:R-:W-:-:S02]  /*902d0*/  IMAD.MOV.U32 R77, RZ, RZ, R42 ;  /* 0x000000ffff4d7224 */ /* 0x000fc400078e002a */
[----:B------:R-:W-:-:S09]  /*902e0*/  IMAD.MOV.U32 R76, RZ, RZ, R43 ;  /* 0x000000ffff4c7224 */ /* 0x000fd200078e002b */
[----:B------:R-:W-:Y:S01]  /*902f0*/  IMAD.MOV.U32 R109, RZ, RZ, R20 ;  /* 0x000000ffff6d7224 */ /* 0x000fe200078e0014 */
[----:B------:R-:W-:Y:S01]  /*90300*/  MOV R108, R21 ;  /* 0x00000015006c7202 */ /* 0x000fe20000000f00 */
[----:B------:R-:W2:Y:S01]  /*90310*/  LDL.LU R20, [R1+0x710] ;  /* 0x0007100001147983 */ /* 0x000ea20000300800 */
[----:B------:R-:W-:Y:S02]  /*90320*/  IMAD.MOV.U32 R101, RZ, RZ, R22 ;  /* 0x000000ffff657224 */ /* 0x000fe400078e0016 */
[----:B------:R-:W-:Y:S01]  /*90330*/  IMAD.MOV.U32 R100, RZ, RZ, R23 ;  /* 0x000000ffff647224 */ /* 0x000fe200078e0017 */
[----:B------:R-:W2:Y:S04]  /*90340*/  LDL.LU R21, [R1+0x714] ;  /* 0x0007140001157983 */ /* 0x000ea80000300800 */
[----:B------:R-:W2:Y:S04]  /*90350*/  LDL.LU R22, [R1+0x718] ;  /* 0x0007180001167983 */ /* 0x000ea80000300800 */
[----:B------:R-:W2:Y:S04]  /*90360*/  LDL.LU R23, [R1+0x71c] ;  /* 0x00071c0001177983 */ /* 0x000ea80000300800 */
[----:B------:R-:W3:Y:S04]  /*90370*/  LDL.LU R40, [R1+0x460] ;  /* 0x0004600001287983 */ /* 0x000ee80000300800 */
[----:B------:R-:W3:Y:S04]  /*90380*/  LDL.LU R41, [R1+0x464] ;  /* 0x0004640001297983 */ /* 0x000ee80000300800 */
[----:B------:R-:W3:Y:S04]  /*90390*/  LDL.LU R42, [R1+0x468] ;  /* 0x00046800012a7983 */ /* 0x000ee80000300800 */
[----:B------:R-:W3:Y:S01]  /*903a0*/  LDL.LU R43, [R1+0x46c] ;  /* 0x00046c00012b7983 */ /* 0x000ee20000300800 */
        /* <DEDUP_REMOVED lines=44> */
[----:B------:R-:W-:Y:S03]  /*90670*/  HMMA.1688.F32.TF32 R236, R12, R10, R24 ;  /* 0x0000000a0cec723c */ /* 0x000fe60000081018 */
        /* <DEDUP_REMOVED lines=19> */
[----:B------:R-:W-:-:S15]  /*907b0*/  HMMA.1688.F32.TF32 R72, R12, R130, R72 ;  /* 0x000000820c48723c */ /* 0x000fde0000081048 */
[----:B------:R-:W-:-:S04]  /*907c0*/  NOP ;  /* 0x0000000000007918 */ /* 0x000fc80000000000 */
[----:B------:R-:W-:Y:S01]  /*907d0*/  IMAD.MOV.U32 R97, RZ, RZ, R72 ;  /* 0x000000ffff617224 */ /* 0x000fe200078e0048 */
[----:B------:R-:W-:Y:S01]  /*907e0*/  MOV R96, R73 ;  /* 0x0000004900607202 */ /* 0x000fe20000000f00 */
[----:B------:R-:W-:Y:S02]  /*907f0*/  IMAD.MOV.U32 R93, RZ, RZ, R74 ;  /* 0x000000ffff5d7224 */ /* 0x000fe400078e004a */
[----:B------:R-:W-:Y:S02]  /*90800*/  IMAD.MOV.U32 R92, RZ, RZ, R75 ;  /* 0x000000ffff5c7224 */ /* 0x000fe400078e004b */
        /* <DEDUP_REMOVED lines=16> */
[C---:B------:R-:W-:Y:S08]  /*90910*/  HMMA.1688.F32.TF32 R52, R12.reuse, R98, R44 ;  /* 0x000000620c34723c */ /* 0x040ff0000008102c */
[C---:B------:R-:W-:Y:S08]  /*90920*/  HMMA.1688.F32.TF32 R48, R12.reuse, R94, R180 ;  /* 0x0000005e0c30723c */ /* 0x040ff000000810b4 */
[----:B------:R-:W-:Y:S08]  /*90930*/  HMMA.1688.F32.TF32 R44, R12, R90, R176 ;  /* 0x0000005a0c2c723c */ /* 0x000ff000000810b0 */
        /* <DEDUP_REMOVED lines=15> */
[----:B------:R-:W-:Y:S04]  /*90a30*/  STL.64 [R1+0x1380], R28 ;  /* 0x0013801c01007387 */ /* 0x000fe80000100a00 */
[----:B------:R-:W-:Y:S04]  /*90a40*/  STL.64 [R1+0x1388], R30 ;  /* 0x0013881e01007387 */ /* 0x000fe80000100a00 */
[----:B-1----:R-:W3:Y:S04]  /*90a50*/  LDL.LU R32, [R1+0x2b0] ;  /* 0x0002b00001207983 */ /* 0x002ee80000300800 */
[----:B------:R-:W-:Y:S04]  /*90a60*/  STL.64 [R1+0x1370], R24 ;  /* 0x0013701801007387 */ /* 0x000fe80000100a00 */
[----:B------:R-:W-:Y:S04]  /*90a70*/  STL.64 [R1+0x1378], R26 ;  /* 0x0013781a01007387 */ /* 0x000fe80000100a00 */
[----:B------:R-:W-:Y:S04]  /*90a80*/  STL.64 [R1+0x1360], R20 ;  /* 0x0013601401007387 */ /* 0x000fe80000100a00 */
[----:B------:R-:W-:Y:S04]  /*90a90*/  STL.64 [R1+0x1368], R22 ;  /* 0x0013681601007387 */ /* 0x000fe80000100a00 */
[----:B------:R-:W3:Y:S04]  /*90aa0*/  LDL.LU R33, [R1+0x2b4] ;  /* 0x0002b40001217983 */ /* 0x000ee80000300800 */
[----:B--2---:R-:W3:Y:S04]  /*90ab0*/  LDL.LU R34, [R1+0x2b8] ;  /* 0x0002b80001227983 */ /* 0x004ee80000300800 */
[----:B------:R-:W3:Y:S01]  /*90ac0*/  LDL.LU R35, [R1+0x2bc] ;  /* 0x0002bc0001237983 */ /* 0x000ee20000300800 */
[----:B------:R-:W-:-:S03]  /*90ad0*/  IMAD.MOV.U32 R129, RZ, RZ, R40 ;  /* 0x000000ffff817224 */ /* 0x000fc600078e0028 */
[----:B------:R-:W2:Y:S01]  /*90ae0*/  LDL.LU R36, [R1+0x2c0] ;  /* 0x0002c00001247983 */ /* 0x000ea20000300800 */
[----:B------:R-:W-:-:S03]  /*90af0*/  MOV R128, R41 ;  /* 0x0000002900807202 */ /* 0x000fc60000000f00 */
[----:B------:R-:W2:Y:S01]  /*90b00*/  LDL.LU R37, [R1+0x2c4] ;  /* 0x0002c40001257983 */ /* 0x000ea20000300800 */
[----:B------:R-:W-:-:S03]  /*90b10*/  IMAD.MOV.U32 R125, RZ, RZ, R42 ;  /* 0x000000ffff7d7224 */ /* 0x000fc600078e002a */
[----:B------:R-:W-:Y:S04]  /*90b20*/  LDS R13, [R39+UR12+0xe300] ;  /* 0x00e3000c270d7984 */ /* 0x000fe80008000800 */
[----:B------:R1:W-:Y:S04]  /*90b30*/  LDS R15, [R39+UR12+0xf300] ;  /* 0x00f3000c270f7984 */ /* 0x0003e80008000800 */
[----:B------:R-:W2:Y:S01]  /*90b40*/  LDL.LU R38, [R1+0x2c8] ;  /* 0x0002c80001267983 */ /* 0x000ea20000300800 */
[----:B------:R-:W-:-:S03]  /*90b50*/  IMAD.MOV.U32 R124, RZ, RZ, R43 ;  /* 0x000000ffff7c7224 */ /* 0x000fc600078e002b */
[----:B-1----:R-:W2:Y:S04]  /*90b60*/  LDL.LU R39, [R1+0x2cc] ;  /* 0x0002cc0001277983 */ /* 0x002ea80000300800 */
        /* <DEDUP_REMOVED lines=181> */
[----:B------:R-:W-:Y:S05]  /*916c0*/  STL.64 [R1+0xca0], R60 ;  /* 0x000ca03c01007387 */ /* 0x000fea0000100a00 */
        /* <DEDUP_REMOVED lines=17> */
[----:B------:R-:W-:Y:S08]  /*917e0*/  HMMA.1688.F32.TF32 R40, R212, R86, R40 ;  /* 0x00000056d428723c */ /* 0x000ff00000081028 */
[C---:B------:R-:W-:Y:S08]  /*917f0*/  HMMA.1688.F32.TF32 R36, R12.reuse, R82, R36 ;  /* 0x000000520c24723c */ /* 0x040ff00000081024 */
[C---:B------:R-:W-:Y:S08]  /*91800*/  HMMA.1688.F32.TF32 R32, R12.reuse, R78, R32 ;  /* 0x0000004e0c20723c */ /* 0x040ff00000081020 */
[----:B------:R-:W-:Y:S08]  /*91810*/  HMMA.1688.F32.TF32 R28, R12, R10, R28 ;  /* 0x0000000a0c1c723c */ /* 0x000ff0000008101c */
[----:B--2---:R-:W-:-:S15]  /*91820*/  HMMA.1688.F32.TF32 R216, R212, R130, R216 ;  /* 0x00000082d4d8723c */ /* 0x004fde00000810d8 */
[----:B------:R-:W-:-:S04]  /*91830*/  NOP ;  /* 0x0000000000007918 */ /* 0x000fc80000000000 */
[----:B------:R-:W-:Y:S04]  /*91840*/  STL.64 [R1+0xc70], R216 ;  /* 0x000c70d801007387 */ /* 0x000fe80000100a00 */
[----:B------:R1:W-:Y:S02]  /*91850*/  STL.64 [R1+0xc78], R218 ;  /* 0x000c78da01007387 */ /* 0x0003e40000100a00 */
[C---:B-1----:R-:W-:Y:S08]  /*91860*/  HMMA.1688.F32.TF32 R216, R212.reuse, R126, R240 ;  /* 0x0000007ed4d8723c */ /* 0x042ff000000810f0 */
[C---:B------:R-:W-:Y:S11]  /*91870*/  HMMA.1688.F32.TF32 R240, R212.reuse, R118, R232 ;  /* 0x00000076d4f0723c */ /* 0x040ff600000810e8 */
[----:B------:R-:W-:Y:S04]  /*91880*/  STL.64 [R1+0x950], R216 ;  /* 0x000950d801007387 */ /* 0x000fe80000100a00 */
[----:B------:R1:W-:Y:S02]  /*91890*/  STL.64 [R1+0x958], R218 ;  /* 0x000958da01007387 */ /* 0x0003e40000100a00 */
[C---:B-1----:R-:W-:Y:S02]  /*918a0*/  HMMA.1688.F32.TF32 R216, R212.reuse, R114, R228 ;  /* 0x00000072d4d8723c */ /* 0x042fe400000810e4 */
[----:B------:R-:W-:Y:S04]  /*918b0*/  STL.64 [R1+0xc40], R244 ;  /* 0x000c40f401007387 */ /* 0x000fe80000100a00 */
[----:B------:R-:W-:Y:S02]  /*918c0*/  STL.64 [R1+0xc48], R246 ;  /* 0x000c48f601007387 */ /* 0x000fe40000100a00 */
[C---:B------:R-:W-:Y:S02]  /*918d0*/  HMMA.1688.F32.TF32 R232, R212.reuse, R110, R248 ;  /* 0x0000006ed4e8723c */ /* 0x040fe400000810f8 */
[----:B------:R-:W-:Y:S04]  /*918e0*/  STL.64 [R1+0x970], R240 ;  /* 0x000970f001007387 */ /* 0x000fe80000100a00 */
[----:B------:R-:W-:Y:S02]  /*918f0*/  STL.64 [R1+0x978], R242 ;  /* 0x000978f201007387 */ /* 0x000fe40000100a00 */
[C---:B------:R-:W-:Y:S03]  /*91900*/  HMMA.1688.F32.TF32 R228, R212.reuse, R106, R52 ;  /* 0x0000006ad4e4723c */ /* 0x040fe60000081034 */
[----:B------:R-:W-:Y:S04]  /*91910*/  STL.64 [R1+0x990], R216 ;  /* 0x000990d801007387 */ /* 0x000fe80000100a00 */
[----:B------:R1:W-:Y:S01]  /*91920*/  STL.64 [R1+0x998], R218 ;  /* 0x000998da01007387 */ /* 0x0003e20000100a00 */
[C---:B------:R-:W-:Y:S08]  /*91930*/  HMMA.1688.F32.TF32 R52, R212.reuse, R98, R44 ;  /* 0x00000062d434723c */ /* 0x040ff0000008102c */
[C---:B-1----:R-:W-:Y:S08]  /*91940*/  HMMA.1688.F32.TF32 R216, R212.reuse, R102, R48 ;  /* 0x00000066d4d8723c */ /* 0x042ff00000081030 */
[C---:B------:R-:W-:Y:S08]  /*91950*/  HMMA.1688.F32.TF32 R48, R212.reuse, R94, R180 ;  /* 0x0000005ed430723c */ /* 0x040ff000000810b4 */
[----:B------:R-:W-:Y:S01]  /*91960*/  HMMA.1688.F32.TF32 R44, R212, R90, R176 ;  /* 0x0000005ad42c723c */ /* 0x000fe200000810b0 */
[----:B------:R-:W-:Y:S04]  /*91970*/  STL.64 [R1+0x9b0], R232 ;  /* 0x0009b0e801007387 */ /* 0x000fe80000100a00 */
[----:B------:R-:W-:Y:S04]  /*91980*/  STL.64 [R1+0x9b8], R234 ;  /* 0x0009b8ea01007387 */ /* 0x000fe80000100a00 */
[----:B------:R3:W-:Y:S04]  /*91990*/  STL.64 [R1+0x9c0], R228 ;  /* 0x0009c0e401007387 */ /* 0x0007e80000100a00 */
        /* <DEDUP_REMOVED lines=11> */
[----:B---3--:R-:W-:-:S03]  /*91a50*/  IMAD.MOV.U32 R228, RZ, RZ, R24 ;  /* 0x000000ffffe47224 */ /* 0x008fc600078e0018 */
[----:B------:R-:W-:Y:S04]  /*91a60*/  STL.64 [R1+0xa50], R36 ;  /* 0x000a502401007387 */ /* 0x000fe80000100a00 */
[----:B------:R-:W-:Y:S04]  /*91a70*/  STL.64 [R1+0xa58], R38 ;  /* 0x000a582601007387 */ /* 0x000fe80000100a00 */
[----:B------:R2:W-:Y:S01]  /*91a80*/  STL.64 [R1+0xa70], R32 ;  /* 0x000a702001007387 */ /* 0x0005e20000100a00 */
[----:B------:R-:W-:-:S03]  /*91a90*/  MOV R229, R26 ;  /* 0x0000001a00e57202 */ /* 0x000fc60000000f00 */
[----:B------:R3:W-:Y:S01]  /*91aa0*/  STL.64 [R1+0xa78], R34 ;  /* 0x000a782201007387 */ /* 0x0007e20000100a00 */
[----:B-1----:R-:W-:-:S03]  /*91ab0*/  IMAD.MOV.U32 R230, RZ, RZ, R27 ;  /* 0x000000ffffe67224 */ /* 0x002fc600078e001b */
[----:B------:R-:W2:Y:S01]  /*91ac0*/  LDL.LU R24, [R1+0x6214] ;  /* 0x0062140001187983 */ /* 0x000ea20000300800 */
[----:B------:R-:W-:-:S03]  /*91ad0*/  IMAD.MOV.U32 R231, RZ, RZ, R25 ;  /* 0x000000ffffe77224 */ /* 0x000fc600078e0019 */
[----:B------:R1:W-:Y:S01]  /*91ae0*/  STL.64 [R1+0xa80], R28 ;  /* 0x000a801c01007387 */ /* 0x0003e20000100a00 */
[----:B------:R-:W-:-:S03]  /*91af0*/  IMAD.MOV.U32 R232, RZ, RZ, R20 ;  /* 0x000000ffffe87224 */ /* 0x000fc600078e0014 */
[----:B------:R1:W-:Y:S01]  /*91b00*/  STL.64 [R1+0xa88], R30 ;  /* 0x000a881e01007387 */ /* 0x0003e20000100a00 */
[----:B------:R-:W-:-:S03]  /*91b10*/  MOV R233, R22 ;  /* 0x0000001600e97202 */ /* 0x000fc60000000f00 */
[----:B------:R-:W2:Y:S01]  /*91b20*/  LDL.LU R26, [R1+0x6210] ;  /* 0x00621000011a7983 */ /* 0x000ea20000300800 */
[----:B------:R-:W-:-:S03]  /*91b30*/  IMAD.MOV.U32 R234, RZ, RZ, R23 ;  /* 0x000000ffffea7224 */ /* 0x000fc600078e0017 */
[----:B------:R-:W2:Y:S01]  /*91b40*/  LDL.LU R27, [R1+0x620c] ;  /* 0x00620c00011b7983 */ /* 0x000ea20000300800 */
[----:B------:R-:W-:-:S03]  /*91b50*/  IMAD.MOV.U32 R235, RZ, RZ, R21 ;  /* 0x000000ffffeb7224 */ /* 0x000fc600078e0015 */
[----:B------:R-:W2:Y:S04]  /*91b60*/  LDL.LU R25, [R1+0x6208] ;  /* 0x0062080001197983 */ /* 0x000ea80000300800 */
[----:B------:R-:W2:Y:S04]  /*91b70*/  LDL.LU R20, [R1+0x6204] ;  /* 0x0062040001147983 */ /* 0x000ea80000300800 */
[----:B------:R-:W3:Y:S04]  /*91b80*/  LDL.LU R22, [R1+0x6200] ;  /* 0x0062000001167983 */ /* 0x000ee80000300800 */
[----:B------:R-:W4:Y:S04]  /*91b90*/  LDL.LU R23, [R1+0x61fc] ;  /* 0x0061fc0001177983 */ /* 0x000f280000300800 */
[----:B------:R-:W4:Y:S04]  /*91ba0*/  LDL.LU R21, [R1+0x61f8] ;  /* 0x0061f80001157983 */ /* 0x000f280000300800 */
[----:B------:R-:W-:Y:S04]  /*91bb0*/  LDS R212, [R2+UR12+0xe300] ;  /* 0x00e3000c02d47984 */ /* 0x000fe80008000800 */
[----:B------:R-:W-:Y:S04]  /*91bc0*/  LDS R214, [R2+UR12+0xf300] ;  /* 0x00f3000c02d67984 */ /* 0x000fe80008000800 */
[----:B------:R-:W-:Y:S04]  /*91bd0*/  LDS R213, [R252+UR12+0xe300] ;  /* 0x00e3000cfcd57984 */ /* 0x000fe80008000800 */
[----:B------:R-:W1:Y:S01]  /*91be0*/  LDS R215, [R252+UR12+0xf300] ;  /* 0x00f3000cfcd77984 */ /* 0x000e620008000800 */
[----:B--2---:R-:W-:-:S03]  /*91bf0*/  IMAD.MOV.U32 R248, RZ, RZ, R20 ;  /* 0x000000fffff87224 */ /* 0x004fc600078e0014 */
[----:B------:R-:W2:Y:S01]  /*91c00*/  LDL.LU R20, [R1+0x61f4] ;  /* 0x0061f40001147983 */ /* 0x000ea20000300800 */
[----:B---3--:R-:W-:-:S03]  /*91c10*/  MOV R249, R22 ;  /* 0x0000001600f97202 */ /* 0x008fc60000000f00 */
        /* <DEDUP_REMOVED lines=8> */
[----:B------:R-:W4:Y:S01]  /*91ca0*/  LDL.LU R35, [R1+0x62c] ;  /* 0x00062c0001237983 */ /* 0x000f220000300800 */
[----:B--2---:R-:W-:-:S03]  /*91cb0*/  IMAD.MOV.U32 R39, RZ, RZ, R20 ;  /* 0x000000ffff277224 */ /* 0x004fc600078e0014 */
[----:B------:R-:W2:Y:S01]  /*91cc0*/  LDL.LU R20, [R1+0x310] ;  /* 0x0003100001147983 */ /* 0x000ea20000300800 */
[----:B---3--:R-:W-:Y:S01]  /*91cd0*/  MOV R37, R22 ;  /* 0x0000001600257202 */ /* 0x008fe20000000f00 */
[----:B----4-:R-:W-:Y:S02]  /*91ce0*/  IMAD.MOV.U32 R36, RZ, RZ, R23 ;  /* 0x000000ffff247224 */ /* 0x010fe400078e0017 */
[----:B------:R-:W-:Y:S02]  /*91cf0*/  IMAD.MOV.U32 R38, RZ, RZ, R21 ;  /* 0x000000ffff267224 */ /* 0x000fe400078e0015 */
        /* <DEDUP_REMOVED lines=74> */
[C---:B------:R-:W-:Y:S08]  /*921a0*/  HMMA.1688.F32.TF32 R36, R12.reuse, R102, R36 ;  /* 0x000000660c24723c */ /* 0x040ff00000081024 */
[C---:B------:R-:W-:Y:S08]  /*921b0*/  HMMA.1688.F32.TF32 R32, R12.reuse, R98, R32 ;  /* 0x000000620c20723c */ /* 0x040ff00000081020 */
[C---:B------:R-:W-:Y:S08]  /*921c0*/  HMMA.1688.F32.TF32 R24, R12.reuse, R94, R24 ;  /* 0x0000005e0c18723c */ /* 0x040ff00000081018 */
[----:B--2---:R-:W-:-:S15]  /*921d0*/  HMMA.1688.F32.TF32 R20, R12, R114, R20 ;  /* 0x000000720c14723c */ /* 0x004fde0000081014 */
[----:B------:R-:W-:-:S04]  /*921e0*/  NOP ;  /* 0x0000000000007918 */ /* 0x000fc80000000000 */
[----:B------:R-:W-:Y:S04]  /*921f0*/  STL.64 [R1+0xbe0], R20 ;  /* 0x000be01401007387 */ /* 0x000fe80000100a00 */
[----:B------:R-:W-:Y:S04]  /*92200*/  STL.64 [R1+0xbe8], R22 ;  /* 0x000be81601007387 */ /* 0x000fe80000100a00 */
[----:B------:R-:W-:Y:S04]  /*92210*/  STL.64 [R1+0x12a0], R176 ;  /* 0x0012a0b001007387 */ /* 0x000fe80000100a00 */
[----:B------:R1:W-:Y:S01]  /*92220*/  STL.64 [R1+0x12a8], R178 ;  /* 0x0012a8b201007387 */ /* 0x0003e20000100a00 */
[----:B------:R-:W-:Y:S03]  /*92230*/  HMMA.1688.F32.TF32 R248, R12, R90, R248 ;  /* 0x0000005a0cf8723c */ /* 0x000fe600000810f8 */
[----:B------:R-:W-:Y:S04]  /*92240*/  LDS R20, [R0+UR12+0xe380] ;  /* 0x00e3800c00147984 */ /* 0x000fe80008000800 */
[----:B------:R-:W-:Y:S04]  /*92250*/  LDS R22, [R0+UR12+0xf380] ;  /* 0x00f3800c00167984 */ /* 0x000fe80008000800 */
        /* <DEDUP_REMOVED lines=18> */
[----:B------:R-:W-:Y:S08]  /*92380*/  HMMA.1688.F32.TF32 R28, R212, R82, R28 ;  /* 0x00000052d41c723c */ /* 0x000ff0000008101c */
[----:B--2---:R-:W-:Y:S01]  /*92390*/  HMMA.1688.F32.TF32 R24, R12, R86, R24 ;  /* 0x000000560c18723c */ /* 0x004fe20000081018 */
[----:B------:R-:W2:Y:S04]  /*923a0*/  LDL.LU R12, [R1+0x5e0] ;  /* 0x0005e000010c7983 */ /* 0x000ea80000300800 */
[----:B------:R-:W-:Y:S04]  /*923b0*/  STL.64 [R1+0x1250], R248 ;  /* 0x001250f801007387 */ /* 0x000fe80000100a00 */
[----:B------:R-:W-:Y:S01]  /*923c0*/  STL.64 [R1+0x1258], R250 ;  /* 0x001258fa01007387 */ /* 0x000fe20000100a00 */
[----:B------:R-:W-:-:S03]  /*923d0*/  LOP3.LUT R23, R0, 0x20, RZ, 0x3c, !PT ;  /* 0x0000002000177812 */ /* 0x000fc600078e3cff */
[----:B------:R-:W-:Y:S04]  /*923e0*/  LDS R248, [R2+UR12+0xe380] ;  /* 0x00e3800c02f87984 */ /* 0x000fe80008000800 */
[----:B------:R-:W-:Y:S04]  /*923f0*/  LDS R21, [R23+UR12+0xe380] ;  /* 0x00e3800c17157984 */ /* 0x000fe80008000800 */
[----:B------:R1:W-:Y:S04]  /*92400*/  STL.64 [R1+0xc30], R24 ;  /* 0x000c301801007387 */ /* 0x0003e80000100a00 */
[----:B------:R1:W-:Y:S04]  /*92410*/  STL.64 [R1+0xc38], R26 ;  /* 0x000c381a01007387 */ /* 0x0003e80000100a00 */
[----:B------:R-:W2:Y:S04]  /*92420*/  LDL.LU R13, [R1+0x5e4] ;  /* 0x0005e400010d7983 */ /* 0x000ea80000300800 */
[----:B------:R-:W2:Y:S04]  /*92430*/  LDL.LU R14, [R1+0x5e8] ;  /* 0x0005e800010e7983 */ /* 0x000ea80000300800 */
[----:B------:R-:W2:Y:S04]  /*92440*/  LDL.LU R15, [R1+0x5ec] ;  /* 0x0005ec00010f7983 */ /* 0x000ea80000300800 */
[----:B-1----:R-:W3:Y:S04]  /*92450*/  LDL.LU R24, [R1+0x5d0] ;  /* 0x0005d00001187983 */ /* 0x002ee80000300800 */
[----:B------:R-:W3:Y:S04]  /*92460*/  LDL.LU R25, [R1+0x5d4] ;  /* 0x0005d40001197983 */ /* 0x000ee80000300800 */
[----:B------:R-:W3:Y:S04]  /*92470*/  LDL.LU R26, [R1+0x5d8] ;  /* 0x0005d800011a7983 */ /* 0x000ee80000300800 */
[----:B------:R-:W3:Y:S04]  /*92480*/  LDL.LU R27, [R1+0x5dc] ;  /* 0x0005dc00011b7983 */ /* 0x000ee80000300800 */
[----:B------:R-:W-:Y:S04]  /*92490*/  STL.64 [R1+0x1240], R28 ;  /* 0x0012401c01007387 */ /* 0x000fe80000100a00 */
[----:B------:R1:W-:Y:S04]  /*924a0*/  STL.64 [R1+0x1248], R30 ;  /* 0x0012481e01007387 */ /* 0x0003e80000100a00 */
[----:B------:R-:W2:Y:S04]  /*924b0*/  LDS R23, [R23+UR12+0xf380] ;  /* 0x00f3800c17177984 */ /* 0x000ea80008000800 */
[----:B------:R-:W-:Y:S04]  /*924c0*/  LDS R250, [R2+UR12+0xf380] ;  /* 0x00f3800c02fa7984 */ /* 0x000fe80008000800 */
[----:B-1----:R-:W4:Y:S04]  /*924d0*/  LDL.LU.64 R30, [R1+0x6140] ;  /* 0x00614000011e7983 */ /* 0x002f280000300a00 */
[----:B------:R-:W4:Y:S04]  /*924e0*/  LDL.LU.64 R28, [R1+0x6138] ;  /* 0x00613800011c7983 */ /* 0x000f280000300a00 */
[----:B------:R-:W-:Y:S04]  /*924f0*/  LDS R249, [R252+UR12+0xe380] ;  /* 0x00e3800cfcf97984 */ /* 0x000fe80008000800 */
[----:B------:R-:W1:Y:S01]  /*92500*/  LDS R251, [R252+UR12+0xf380] ;  /* 0x00f3800cfcfb7984 */ /* 0x000e620008000800 */
[----:B--2---:R-:W-:-:S15]  /*92510*/  HMMA.1688.F32.TF32 R12, R212, R78, R12 ;  /* 0x0000004ed40c723c */ /* 0x004fde000008100c */
[----:B------:R-:W-:-:S04]  /*92520*/  NOP ;  /* 0x0000000000007918 */ /* 0x000fc80000000000 */
[----:B------:R-:W-:Y:S04]  /*92530*/  STL.64 [R1+0x1230], R12 ;  /* 0x0012300c01007387 */ /* 0x000fe80000100a00 */
[----:B------:R3:W-:Y:S02]  /*92540*/  STL.64 [R1+0x1238], R14 ;  /* 0x0012380e01007387 */ /* 0x0007e40000100a00 */
[C---:B---3--:R-:W-:Y:S08]  /*92550*/  HMMA.1688.F32.TF32 R12, R212.reuse, R10, R24 ;  /* 0x0000000ad40c723c */ /* 0x048ff00000081018 */
[C---:B------:R-:W-:Y:S08]  /*92560*/  HMMA.1688.F32.TF32 R24, R212.reuse, R6, R216 ;  /* 0x00000006d418723c */ /* 0x040ff000000810d8 */
        /* <DEDUP_REMOVED lines=12> */
[C---:B----4-:R-:W-:Y:S02]  /*92630*/  HMMA.1688.F32.TF32 R12, R212.reuse, R114, R28 ;  /* 0x00000072d40c723c */ /* 0x050fe4000008101c */
[----:B------:R-:W-:Y:S04]  /*92640*/  STL.64 [R1+0x11e0], R24 ;  /* 0x0011e01801007387 */ /* 0x000fe80000100a00 */
[----:B------:R2:W-:Y:S05]  /*92650*/  STL.64 [R1+0x11e8], R26 ;  /* 0x0011e81a01007387 */ /* 0x0005ea0000100a00 */
[----:B------:R-:W-:Y:S01]  /*92660*/  STL.64 [R1+0x11d0], R216 ;  /* 0x0011d0d801007387 */ /* 0x000fe20000100a00 */
[C---:B------:R-:W-:Y:S03]  /*92670*/  HMMA.1688.F32.TF32 R28, R212.reuse, R106, R36 ;  /* 0x0000006ad41c723c */ /* 0x040fe60000081024 */
[----:B------:R-:W-:Y:S05]  /*92680*/  STL.64 [R1+0x11d8], R218 ;  /* 0x0011d8da01007387 */ /* 0x000fea0000100a00 */
[C---:B--2---:R-:W-:Y:S01]  /*92690*/  HMMA.1688.F32.TF32 R24, R212.reuse, R110, R32 ;  /* 0x0000006ed418723c */ /* 0x044fe20000081020 */
[----:B------:R-:W-:Y:S04]  /*926a0*/  STL.64 [R1+0x11c0], R12 ;  /* 0x0011c00c01007387 */ /* 0x000fe80000100a00 */
[----:B------:R2:W-:Y:S03]  /*926b0*/  STL.64 [R1+0x11c8], R14 ;  /* 0x0011c80e01007387 */ /* 0x0005e60000100a00 */
[----:B--2---:R-:W-:Y:S01]  /*926c0*/  HMMA.1688.F32.TF32 R12, R212, R102, R40 ;  /* 0x00000066d40c723c */ /* 0x004fe20000081028 */
[----:B------:R-:W-:-:S10]  /*926d0*/  IMAD.MOV.U32 R228, RZ, RZ, R203 ;  /* 0x000000ffffe47224 */ /* 0x000fd400078e00cb */
[----:B------:R-:W-:Y:S04]  /*926e0*/  STL.64 [R1+0x11b0], R24 ;  /* 0x0011b01801007387 */ /* 0x000fe80000100a00 */
[----:B------:R2:W-:Y:S04]  /*926f0*/  STL.64 [R1+0x11b8], R26 ;  /* 0x0011b81a01007387 */ /* 0x0005e80000100a00 */
[----:B------:R-:W-:Y:S04]  /*92700*/  STL.64 [R1+0x11a0], R28 ;  /* 0x0011a01c01007387 */ /* 0x000fe80000100a00 */
[----:B------:R3:W-:Y:S01]  /*92710*/  STL.64 [R1+0x11a8], R30 ;  /* 0x0011a81e01007387 */ /* 0x0007e20000100a00 */
[C---:B--2---:R-:W-:Y:S03]  /*92720*/  HMMA.1688.F32.TF32 R24, R212.reuse, R98, R176 ;  /* 0x00000062d418723c */ /* 0x044fe600000810b0 */
[----:B------:R-:W-:Y:S04]  /*92730*/  STL.64 [R1+0x1190], R12 ;  /* 0x0011900c01007387 */ /* 0x000fe80000100a00 */
[----:B------:R2:W-:Y:S01]  /*92740*/  STL.64 [R1+0x1198], R14 ;  /* 0x0011980e01007387 */ /* 0x0005e20000100a00 */
[----:B---3--:R-:W-:Y:S01]  /*92750*/  HMMA.1688.F32.TF32 R28, R212, R94, R180 ;  /* 0x0000005ed41c723c */ /* 0x008fe200000810b4 */
[----:B------:R-:W-:Y:S01]  /*92760*/  MOV R229, R210 ;  /* 0x000000d200e57202 */ /* 0x000fe20000000f00 */
[----:B------:R-:W-:-:S02]  /*92770*/  IMAD.MOV.U32 R230, RZ, RZ, R204 ;  /* 0x000000ffffe67224 */ /* 0x000fc400078e00cc */
[----:B------:R-:W-:Y:S01]  /*92780*/  IMAD.MOV.U32 R240, RZ, RZ, R206 ;  /* 0x000000fffff07224 */ /* 0x000fe200078e00ce */
[----:B------:R-:W-:Y:S01]  /*92790*/  MOV R241, R207 ;  /* 0x000000cf00f17202 */ /* 0x000fe20000000f00 */
[----:B------:R-:W-:Y:S02]  /*927a0*/  IMAD.MOV.U32 R231, RZ, RZ, R205 ;  /* 0x000000ffffe77224 */ /* 0x000fe400078e00cd */
[----:B------:R-:W-:Y:S01]  /*927b0*/  IMAD.MOV.U32 R242, RZ, RZ, R211 ;  /* 0x000000fffff27224 */ /* 0x000fe200078e00d3 */
[C---:B--2---:R-:W-:Y:S01]  /*927c0*/  HMMA.1688.F32.TF32 R12, R212.reuse, R90, R44 ;  /* 0x0000005ad40c723c */ /* 0x044fe2000008102c */
[----:B------:R-:W-:Y:S01]  /*927d0*/  IMAD.MOV.U32 R245, RZ, RZ, R3 ;  /* 0x000000fffff57224 */ /* 0x000fe200078e0003 */
[----:B------:R-:W-:Y:S04]  /*927e0*/  STL.64 [R1+0x1180], R24 ;  /* 0x0011801801007387 */ /* 0x000fe80000100a00 */
[----:B------:R2:W-:Y:S04]  /*927f0*/  STL.64 [R1+0x1188], R26 ;  /* 0x0011881a01007387 */ /* 0x0005e80000100a00 */
[----:B------:R-:W-:Y:S04]  /*92800*/  STL.64 [R1+0x1170], R28 ;  /* 0x0011701c01007387 */ /* 0x000fe80000100a00 */
[----:B------:R3:W-:Y:S01]  /*92810*/  STL.64 [R1+0x1178], R30 ;  /* 0x0011781e01007387 */ /* 0x0007e20000100a00 */
[----:B--2---:R-:W-:Y:S04]  /*92820*/  HMMA.1688.F32.TF32 R24, R212, R86, R48 ;  /* 0x00000056d418723c */ /* 0x004fe80000081030 */
[----:B------:R-:W-:Y:S04]  /*92830*/  STL.64 [R1+0x1160], R12 ;  /* 0x0011600c01007387 */ /* 0x000fe80000100a00 */
[----:B------:R2:W-:Y:S01]  /*92840*/  STL.64 [R1+0x1168], R14 ;  /* 0x0011680e01007387 */ /* 0x0005e20000100a00 */
[C---:B---3--:R-:W-:Y:S01]  /*92850*/  HMMA.1688.F32.TF32 R28, R20.reuse, R82, R52 ;  /* 0x00000052141c723c */ /* 0x048fe20000081034 */
[----:B------:R-:W-:Y:S01]  /*92860*/  IMAD.MOV.U32 R246, RZ, RZ, R5 ;  /* 0x000000fffff67224 */ /* 0x000fe200078e0005 */
[----:B------:R-:W-:Y:S01]  /*92870*/  MOV R247, R4 ;  /* 0x0000000400f77202 */ /* 0x000fe20000000f00 */
[----:B------:R-:W-:Y:S04]  /*92880*/  LDS R40, [R0+UR12+0x10000] ;  /* 0x0100000c00287984 */ /* 0x000fe80008000800 */
[----:B------:R-:W-:Y:S01]  /*92890*/  LDS R42, [R0+UR12+0x11000] ;  /* 0x0110000c002a7984 */ /* 0x000fe20008000800 */
        /* <DEDUP_REMOVED lines=40> */
[----:B------:R-:W-:Y:S01]  /*92b20*/  STL.64 [R1+0xab8], R30 ;  /* 0x000ab81e01007387 */ /* 0x000fe20000100a00 */
[C---:B--2---:R-:W-:Y:S03]  /*92b30*/  HMMA.1688.F32.TF32 R24, R20.reuse, R90, R160 ;  /* 0x0000005a1418723c */ /* 0x044fe600000810a0 */
[----:B------:R-:W-:Y:S04]  /*92b40*/  STL.64 [R1+0xaa0], R12 ;  /* 0x000aa00c01007387 */ /* 0x000fe80000100a00 */
[----:B------:R1:W-:Y:S01]  /*92b50*/  STL.64 [R1+0xaa8], R14 ;  /* 0x000aa80e01007387 */ /* 0x0003e20000100a00 */
[----:B------:R-:W-:Y:S08]  /*92b60*/  HMMA.1688.F32.TF32 R20, R20, R86, R164 ;  /* 0x000000561414723c */ /* 0x000ff000000810a4 */
[C---:B-1----:R-:W-:Y:S03]  /*92b70*/  HMMA.1688.F32.TF32 R12, R248.reuse, R82, R168 ;  /* 0x00000052f80c723c */ /* 0x042fe600000810a8 */
[----:B------:R-:W-:Y:S04]  /*92b80*/  STL.64 [R1+0xa90], R24 ;  /* 0x000a901801007387 */ /* 0x000fe80000100a00 */
[----:B------:R-:W-:Y:S04]  /*92b90*/  STL.64 [R1+0xa98], R26 ;  /* 0x000a981a01007387 */ /* 0x000fe80000100a00 */
[----:B------:R-:W2:Y:S04]  /*92ba0*/  LDL.LU R232, [R1+0x8b0] ;  /* 0x0008b00001e87983 */ /* 0x000ea80000300800 */
[----:B------:R-:W-:Y:S04]  /*92bb0*/  STL.64 [R1+0xa60], R20 ;  /* 0x000a601401007387 */ /* 0x000fe80000100a00 */
[----:B------:R1:W-:Y:S04]  /*92bc0*/  STL.64 [R1+0xa68], R22 ;  /* 0x000a681601007387 */ /* 0x0003e80000100a00 */
[----:B------:R-:W-:Y:S04]  /*92bd0*/  STL.64 [R1+0xa40], R12 ;  /* 0x000a400c01007387 */ /* 0x000fe80000100a00 */
[----:B------:R3:W-:Y:S01]  /*92be0*/  STL.64 [R1+0xa48], R14 ;  /* 0x000a480e01007387 */ /* 0x0007e20000100a00 */
[C---:B-1----:R-:W-:Y:S03]  /*92bf0*/  HMMA.1688.F32.TF32 R20, R248.reuse, R10, R16 ;  /* 0x0000000af814723c */ /* 0x042fe60000081010 */
[----:B------:R-:W2:Y:S04]  /*92c00*/  LDL.LU R233, [R1+0x8b4] ;  /* 0x0008b40001e97983 */ /* 0x000ea80000300800 */
[----:B------:R-:W2:Y:S01]  /*92c10*/  LDL.LU R234, [R1+0x8b8] ;  /* 0x0008b80001ea7983 */ /* 0x000ea20000300800 */
[C---:B---3--:R-:W-:Y:S03]  /*92c20*/  HMMA.1688.F32.TF32 R12, R248.reuse, R78, R172 ;  /* 0x0000004ef80c723c */ /* 0x048fe600000810ac */
[----:B------:R-:W2:Y:S05]  /*92c30*/  LDL.LU R235, [R1+0x8bc] ;  /* 0x0008bc0001eb7983 */ /* 0x000eaa0000300800 */
[C---:B------:R-:W-:Y:S11]  /*92c40*/  HMMA.1688.F32.TF32 R16, R248.reuse, R6, R184 ;  /* 0x00000006f810723c */ /* 0x040ff600000810b8 */
[----:B------:R-:W-:Y:S04]  /*92c50*/  STL.64 [R1+0xa00], R12 ;  /* 0x000a000c01007387 */ /* 0x000fe80000100a00 */
[----:B------:R1:W-:Y:S04]  /*92c60*/  STL.64 [R1+0xa08], R14 ;  /* 0x000a080e01007387 */ /* 0x0003e80000100a00 */
[----:B------:R-:W-:Y:S04]  /*92c70*/  STL.64 [R1+0x9d0], R20 ;  /* 0x0009d01401007387 */ /* 0x000fe80000100a00 */
[----:B------:R3:W-:Y:S04]  /*92c80*/  STL.64 [R1+0x9d8], R22 ;  /* 0x0009d81601007387 */ /* 0x0007e80000100a00 */
[----:B------:R-:W-:Y:S04]  /*92c90*/  STL.64 [R1+0x9a0], R16 ;  /* 0x0009a01001007387 */ /* 0x000fe80000100a00 */
[----:B------:R-:W-:Y:S04]  /*92ca0*/  STL.64 [R1+0x9a8], R18 ;  /* 0x0009a81201007387 */ /* 0x000fe80000100a00 */
[----:B------:R-:W4:Y:S01]  /*92cb0*/  LDL.LU R203, [R1+0x6134] ;  /* 0x0061340001cb7983 */ /* 0x000f220000300800 */
[----:B-1----:R-:W-:-:S15]  /*92cc0*/  HMMA.1688.F32.TF32 R12, R248, R130, R188 ;  /* 0x00000082f80c723c */ /* 0x002fde00000810bc */
[----:B------:R-:W-:-:S04]  /*92cd0*/  NOP ;  /* 0x0000000000007918 */ /* 0x000fc80000000000 */
[----:B------:R-:W-:Y:S04]  /*92ce0*/  STL.64 [R1+0x980], R12 ;  /* 0x0009800c01007387 */ /* 0x000fe80000100a00 */
[----:B------:R1:W-:Y:S01]  /*92cf0*/  STL.64 [R1+0x988], R14 ;  /* 0x0009880e01007387 */ /* 0x0003e20000100a00 */
[C---:B---3--:R-:W-:Y:S03]  /*92d00*/  HMMA.1688.F32.TF32 R20, R248.reuse, R122, R196 ;  /* 0x0000007af814723c */ /* 0x048fe600000810c4 */
[----:B------:R-:W3:Y:S04]  /*92d10*/  LDL.LU R210, [R1+0x6130] ;  /* 0x0061300001d27983 */ /* 0x000ee80000300800 */
[----:B------:R-:W2:Y:S01]  /*92d20*/  LDL.LU R204, [R1+0x612c] ;  /* 0x00612c0001cc7983 */ /* 0x000ea20000300800 */
[C---:B-1----:R-:W-:Y:S03]  /*92d30*/  HMMA.1688.F32.TF32 R12, R248.reuse, R126, R192 ;  /* 0x0000007ef80c723c */ /* 0x042fe600000810c0 */
[----:B------:R-:W2:Y:S05]  /*92d40*/  LDL.LU R205, [R1+0x6128] ;  /* 0x0061280001cd7983 */ /* 0x000eaa0000300800 */
[C---:B------:R-:W-:Y:S11]  /*92d50*/  HMMA.1688.F32.TF32 R16, R248.reuse, R118, R220 ;  /* 0x00000076f810723c */ /* 0x040ff600000810dc */
[----:B------:R-:W-:Y:S04]  /*92d60*/  STL.64 [R1+0x940], R12 ;  /* 0x0009400c01007387 */ /* 0x000fe80000100a00 */
[----:B------:R4:W-:Y:S04]  /*92d70*/  STL.64 [R1+0x948], R14 ;  /* 0x0009480e01007387 */ /* 0x0009e80000100a00 */
[----:B------:R-:W-:Y:S04]  /*92d80*/  STL.64 [R1+0x910], R20 ;  /* 0x0009101401007387 */ /* 0x000fe80000100a00 */
[----:B------:R-:W-:Y:S04]  /*92d90*/  STL.64 [R1+0x918], R22 ;  /* 0x0009181601007387 */ /* 0x000fe80000100a00 */
[----:B------:R-:W-:Y:S04]  /*92da0*/  STL.64 [R1+0x8f0], R16 ;  /* 0x0008f01001007387 */ /* 0x000fe80000100a00 */
[----:B------:R-:W-:Y:S04]  /*92db0*/  STL.64 [R1+0x8f8], R18 ;  /* 0x0008f81201007387 */ /* 0x000fe80000100a00 */
[----:B------:R-:W2:Y:S01]  /*92dc0*/  LDL.LU R206, [R1+0x6124] ;  /* 0x0061240001ce7983 */ /* 0x000ea20000300800 */
[----:B----4-:R-:W-:-:S15]  /*92dd0*/  HMMA.1688.F32.TF32 R12, R248, R114, R200 ;  /* 0x00000072f80c723c */ /* 0x010fde00000810c8 */
[----:B------:R-:W-:-:S04]  /*92de0*/  NOP ;  /* 0x0000000000007918 */ /* 0x000fc80000000000 */
[----:B------:R-:W-:Y:S04]  /*92df0*/  STL.64 [R1+0x890], R12 ;  /* 0x0008900c01007387 */ /* 0x000fe80000100a00 */
[----:B------:R2:W-:Y:S04]  /*92e00*/  STL.64 [R1+0x898], R14 ;  /* 0x0008980e01007387 */ /* 0x0005e80000100a00 */
[----:B------:R-:W2:Y:S04]  /*92e10*/  LDL.LU R207, [R1+0x6120] ;  /* 0x0061200001cf7983 */ /* 0x000ea80000300800 */
[----:B------:R-:W3:Y:S04]  /*92e20*/  LDL.LU R211, [R1+0x611c] ;  /* 0x00611c0001d37983 */ /* 0x000ee80000300800 */
[----:B------:R-:W4:Y:S04]  /*92e30*/  LDL.LU R243, [R1+0x93c] ;  /* 0x00093c0001f37983 */ /* 0x000f280000300800 */
[----:B------:R-:W4:Y:S04]  /*92e40*/  LDL.LU R244, [R1+0x960] ;  /* 0x0009600001f47983 */ /* 0x000f280000300800 */
[----:B------:R-:W4:Y:S01]  /*92e50*/  LDL.LU R3, [R1+0x6118] ;  /* 0x0061180001037983 */ /* 0x000f220000300800 */
[C---:B--2---:R-:W-:Y:S08]  /*92e60*/  HMMA.1688.F32.TF32 R12, R248.reuse, R110, R204 ;  /* 0x0000006ef80c723c */ /* 0x044ff000000810cc */
[C---:B---3--:R-:W-:Y:S01]  /*92e70*/  HMMA.1688.F32.TF32 R4, R248.reuse, R106, R208 ;  /* 0x0000006af804723c */ /* 0x048fe200000810d0 */
[----:B----4-:R-:W-:Y:S10]  /*92e80*/  LDSM.16.M88.4 R16, [R3+UR15+0x43100] ;  /* 0x0431000f0310783b */ /* 0x010ff40008000200 */
[----:B------:R-:W-:Y:S04]  /*92e90*/  STL.64 [R1+0x860], R12 ;  /* 0x0008600c01007387 */ /* 0x000fe80000100a00 */
[----:B------:R1:W-:Y:S04]  /*92ea0*/  STL.64 [R1+0x868], R14 ;  /* 0x0008680e01007387 */ /* 0x0003e80000100a00 */
[----:B------:R-:W-:Y:S04]  /*92eb0*/  STL.64 [R1+0x830], R4 ;  /* 0x0008300401007387 */ /* 0x000fe80000100a00 */
[----:B------:R-:W-:Y:S04]  /*92ec0*/  STL.64 [R1+0x838], R6 ;  /* 0x0008380601007387 */ /* 0x000fe80000100a00 */
[----:B------:R-:W2:Y:S01]  /*92ed0*/  LDSM.16.M88.4 R4, [R3+UR15+0x40100] ;  /* 0x0401000f0304783b */ /* 0x000ea20008000200 */
[----:B-1----:R-:W-:Y:S01]  /*92ee0*/  HMMA.1688.F32.TF32 R12, R248, R102, R232 ;  /* 0x00000066f80c723c */ /* 0x002fe200000810e8 */
[----:B------:R-:W-:-:S02]  /*92ef0*/  IMAD.MOV.U32 R234, RZ, RZ, R9 ;  /* 0x000000ffffea7224 */ /* 0x000fc400078e0009 */
[----:B------:R-:W-:Y:S01]  /*92f00*/  IMAD.MOV.U32 R235, RZ, RZ, R8 ;  /* 0x000000ffffeb7224 */ /* 0x000fe200078e0008 */
[----:B------:R-:W-:Y:S04]  /*92f10*/  LDSM.16.M88.4 R36, [R3+UR15+0x44100] ;  /* 0x0441000f0324783b */ /* 0x000fe80008000200 */
[----:B------:R-:W1:Y:S01]  /*92f20*/  LDSM.16.M88.4 R8, [R3+UR15+0x41100] ;  /* 0x0411000f0308783b */ /* 0x000e620008000200 */
[C---:B------:R-:W-:Y:S01]  /*92f30*/  HMMA.1688.F32.TF32 R20, R248.reuse, R94, R240 ;  /* 0x0000005ef814723c */ /* 0x040fe200000810f0 */
[----:B------:R-:W-:Y:S02]  /*92f40*/  LOP3.LUT R83, R0, 0x20, RZ, 0x3c, !PT ;  /* 0x0000002000537812 */ /* 0x000fe400078e3cff */
[----:B------:R-:W-:Y:S04]  /*92f50*/  LDSM.16.M88.4 R32, [R3+UR15+0x45100] ;  /* 0x0451000f0320783b */ /* 0x000fe80008000200 */
[----:B------:R-:W-:Y:S04]  /*92f60*/  LDS R41, [R83+UR12+0x10000] ;  /* 0x0100000c53297984 */ /* 0x000fe80008000800 */
[----:B------:R-:W-:Y:S04]  /*92f70*/  LDS R43, [R83+UR12+0x11000] ;  /* 0x0110000c532b7984 */ /* 0x000fe80008000800 */
[----:B------:R-:W-:Y:S04]  /*92f80*/  LDSM.16.M88.4 R24, [R3+UR15+0x47100] ;  /* 0x0471000f0318783b */ /* 0x000fe80008000200 */
[----:B------:R-:W-:Y:S04]  /*92f90*/  LDSM.16.M88.4 R28, [R3+UR15+0x48100] ;  /* 0x0481000f031c783b */ /* 0x000fe80008000200 */
[----:B------:R-:W-:Y:S04]  /*92fa0*/  LDSM.16.M88.4 R208, [R3+UR15+0x4b100] ;  /* 0x04b1000f03d0783b */ /* 0x000fe80008000200 */
[----:B------:R-:W-:Y:S04]  /*92fb0*/  LDSM.16.M88.4 R212, [R3+UR15+0x4c100] ;  /* 0x04c1000f03d4783b */ /* 0x000fe80008000200 */
[----:B--2---:R-:W-:Y:S04]  /*92fc0*/  STL [R1+0x60ec], R6 ;  /* 0x0060ec0601007387 */ /* 0x004fe80000100800 */
[----:B------:R-:W-:Y:S04]  /*92fd0*/  STL [R1+0x60e8], R7 ;  /* 0x0060e80701007387 */ /* 0x000fe80000100800 */
[----:B------:R-:W2:Y:S04]  /*92fe0*/  LDL.LU R232, [R1+0xc50] ;  /* 0x000c500001e87983 */ /* 0x000ea80000300800 */
[----:B------:R-:W-:Y:S04]  /*92ff0*/  STL.64 [R1+0x820], R12 ;  /* 0x0008200c01007387 */ /* 0x000fe80000100a00 */
[----:B------:R3:W-:Y:S04]  /*93000*/  STL.64 [R1+0x828], R14 ;  /* 0x0008280e01007387 */ /* 0x0007e80000100a00 */
[----:B------:R-:W2:Y:S04]  /*93010*/  LDL.LU R233, [R1+0xc54] ;  /* 0x000c540001e97983 */ /* 0x000ea80000300800 */
[----:B------:R-:W-:Y:S01]  /*93020*/  LDSM.16.M88.4 R224, [R3+UR15+0x4d100] ;  /* 0x04d1000f03e0783b */ /* 0x000fe20008000200 */
[C---:B---3--:R-:W-:Y:S03]  /*93030*/  HMMA.1688.F32.TF32 R12, R248.reuse, R98, R228 ;  /* 0x00000062f80c723c */ /* 0x048fe600000810e4 */
[----:B-1----:R-:W-:Y:S04]  /*93040*/  STL [R1+0x60f4], R10 ;  /* 0x0060f40a01007387 */ /* 0x002fe80000100800 */
[----:B------:R-:W-:Y:S04]  /*93050*/  STL [R1+0x60f0], R11 ;  /* 0x0060f00b01007387 */ /* 0x000fe80000100800 */
[----:B------:R-:W3:Y:S04]  /*93060*/  LDL.LU R228, [R1+0xc60] ;  /* 0x000c600001e47983 */ /* 0x000ee80000300800 */
[----:B------:R-:W-:Y:S04]  /*93070*/  LDSM.16.M88.4 R220, [R3+UR15+0x4e100] ;  /* 0x04e1000f03dc783b */ /* 0x000fe80008000200 */
[----:B------:R-:W-:Y:S04]  /*93080*/  LDSM.16.M88.4 R216, [R3+UR15+0x4f100] ;  /* 0x04f1000f03d8783b */ /* 0x000fe80008000200 */
[----:B------:R-:W-:Y:S04]  /*93090*/  STL.64 [R1+0x800], R12 ;  /* 0x0008000c01007387 */ /* 0x000fe80000100a00 */
[----:B------:R-:W-:Y:S04]  /*930a0*/  STL.64 [R1+0x808], R14 ;  /* 0x0008080e01007387 */ /* 0x000fe80000100a00 */
[----:B------:R-:W3:Y:S04]  /*930b0*/  LDL.LU R229, [R1+0xc64] ;  /* 0x000c640001e57983 */ /* 0x000ee80000300800 */
[----:B------:R-:W3:Y:S04]  /*930c0*/  LDL.LU R230, [R1+0xc68] ;  /* 0x000c680001e67983 */ /* 0x000ee80000300800 */
[----:B------:R-:W3:Y:S04]  /*930d0*/  LDL.LU R231, [R1+0xc6c] ;  /* 0x000c6c0001e77983 */ /* 0x000ee80000300800 */
[----:B------:R-:W1:Y:S04]  /*930e0*/  LDSM.16.M88.4 R12, [R3+UR15+0x42100] ;  /* 0x0421000f030c783b */ /* 0x000e680008000200 */
[----:B-1----:R-:W-:Y:S04]  /*930f0*/  STL [R1+0x5f70], R14 ;  /* 0x005f700e01007387 */ /* 0x002fe80000100800 */
[----:B------:R-:W-:Y:S04]  /*93100*/  STL [R1+0x5f6c], R15 ;  /* 0x005f6c0f01007387 */ /* 0x000fe80000100800 */
[----:B------:R-:W-:Y:S04]  /*93110*/  STL [R1+0x5f68], R18 ;  /* 0x005f681201007387 */ /* 0x000fe80000100800 */
[----:B------:R-:W-:Y:S04]  /*93120*/  STL.64 [R1+0x7f0], R20 ;  /* 0x0007f01401007387 */ /* 0x000fe80000100a00 */
[----:B------:R1:W-:Y:S02]  /*93130*/  STL.64 [R1+0x7f8], R22 ;  /* 0x0007f81601007387 */ /* 0x0003e40000100a00 */
[----:B-1----:R-:W-:Y:S02]  /*93140*/  HMMA.1688.F32.TF32 R20, R248, R90, R244 ;  /* 0x0000005af814723c */ /* 0x002fe400000810f4 */
[----:B------:R-:W-:Y:S04]  /*93150*/  STL [R1+0x5f64], R19 ;  /* 0x005f641301007387 */ /* 0x000fe80000100800 */
[----:B------:R-:W-:-:S13]  /*93160*/  STL [R1+0x5f74], R38 ;  /* 0x005f742601007387 */ /* 0x000fda0000100800 */
[----:B------:R-:W-:Y:S04]  /*93170*/  STL.64 [R1+0x2d0], R20 ;  /* 0x0002d01401007387 */ /* 0x000fe80000100a00 */
[----:B------:R-:W-:Y:S04]  /*93180*/  STL.64 [R1+0x2d8], R22 ;  /* 0x0002d81601007387 */ /* 0x000fe80000100a00 */
[----:B------:R-:W1:Y:S04]  /*93190*/  LDSM.16.M88.4 R20, [R3+UR15+0x46100] ;  /* 0x0461000f0314783b */ /* 0x000e680008000200 */
[----:B------:R-:W-:Y:S04]  /*931a0*/  STL [R1+0x5f60], R39 ;  /* 0x005f602701007387 */ /* 0x000fe80000100800 */
[----:B------:R-:W-:Y:S04]  /*931b0*/  STL [R1+0x5f7c], R34 ;  /* 0x005f7c2201007387 */ /* 0x000fe80000100800 */
[----:B------:R-:W-:Y:S04]  /*931c0*/  STL [R1+0x5f78], R35 ;  /* 0x005f782301007387 */ /* 0x000fe80000100800 */
[----:B-1----:R-:W-:Y:S04]  /*931d0*/  STL [R1+0x5f5c], R22 ;  /* 0x005f5c1601007387 */ /* 0x002fe80000100800 */
[----:B------:R-:W-:Y:S04]  /*931e0*/  STL [R1+0x5f58], R23 ;  /* 0x005f581701007387 */ /* 0x000fe80000100800 */
[----:B------:R-:W-:Y:S04]  /*931f0*/  STL [R1+0x5f84], R26 ;  /* 0x005f841a01007387 */ /* 0x000fe80000100800 */
[----:B------:R-:W-:Y:S04]  /*93200*/  STL [R1+0x5f80], R27 ;  /* 0x005f801b01007387 */ /* 0x000fe80000100800 */
[----:B------:R-:W-:Y:S04]  /*93210*/  STL [R1+0x5f8c], R30 ;  /* 0x005f8c1e01007387 */ /* 0x000fe80000100800 */
[----:B------:R-:W-:Y:S04]  /*93220*/  STL [R1+0x5f88], R31 ;  /* 0x005f881f01007387 */ /* 0x000fe80000100800 */
[----:B------:R-:W4:Y:S04]  /*93230*/  LDL.LU R240, [R1+0xcd0] ;  /* 0x000cd00001f07983 */ /* 0x000f280000300800 */
[----:B------:R-:W4:Y:S04]  /*93240*/  LDL.LU R241, [R1+0xcd4] ;  /* 0x000cd40001f17983 */ /* 0x000f280000300800 */
[----:B------:R-:W4:Y:S04]  /*93250*/  LDL.LU R242, [R1+0xcd8] ;  /* 0x000cd80001f27983 */ /* 0x000f280000300800 */
[----:B------:R-:W4:Y:S01]  /*93260*/  LDL.LU R243, [R1+0xcdc] ;  /* 0x000cdc0001f37983 */ /* 0x000f220000300800 */
[----:B--2---:R-:W-:Y:S03]  /*93270*/  HMMA.1688.F32.TF32 R248, R248, R86, R232 ;  /* 0x00000056f8f8723c */ /* 0x004fe600000810e8 */
[----:B------:R-:W1:Y:S05]  /*93280*/  LDSM.16.M88.4 R232, [R3+UR15+0x49100] ;  /* 0x0491000f03e8783b */ /* 0x000e6a0008000200 */
[C---:B---3--:R-:W-:Y:S01]  /*93290*/  HMMA.1688.F32.TF32 R48, R40.reuse, R4, R228 ;  /* 0x000000042830723c */ /* 0x048fe200000810e4 */
[----:B-1----:R-:W-:Y:S04]  /*932a0*/  STL [R1+0x5f94], R234 ;  /* 0x005f94ea01007387 */ /* 0x002fe80000100800 */
[----:B------:R-:W-:Y:S04]  /*932b0*/  STL [R1+0x5f90], R235 ;  /* 0x005f90eb01007387 */ /* 0x000fe80000100800 */
[----:B------:R-:W2:Y:S04]  /*932c0*/  LDL.LU R44, [R1+0x1140] ;  /* 0x00114000012c7983 */ /* 0x000ea80000300800 */
[----:B------:R-:W1:Y:S06]  /*932d0*/  LDSM.16.M88.4 R228, [R3+UR15+0x4a100] ;  /* 0x04a1000f03e4783b */ /* 0x000e6c0008000200 */
        /* <DEDUP_REMOVED lines=31> */
[----:B------:R1:W-:Y:S04]  /*934d0*/  STL [R1+0x5fc4], R218 ;  /* 0x005fc4da01007387 */ /* 0x0003e80000100800 */
[----:B------:R1:W-:Y:S04]  /*934e0*/  STL [R1+0x5fc0], R219 ;  /* 0x005fc0db01007387 */ /* 0x0003e80000100800 */
[----:B------:R-:W-:Y:S01]  /*934f0*/  STL [R1+0x59c4], R3 ;  /* 0x0059c40301007387 */ /* 0x000fe20000100800 */
[----:B----4-:R-:W-:-:S15]  /*93500*/  HMMA.1688.F32.TF32 R48, R40, R8, R240 ;  /* 0x000000082830723c */ /* 0x010fde00000810f0 */
[----:B------:R-:W-:-:S04]  /*93510*/  NOP ;  /* 0x0000000000007918 */ /* 0x000fc80000000000 */
[----:B------:R-:W-:Y:S01]  /*93520*/  IMAD.MOV.U32 R10, RZ, RZ, R48 ;  /* 0x000000ffff0a7224 */ /* 0x000fe200078e0030 */
[----:B------:R-:W-:Y:S01]  /*93530*/  MOV R11, R49 ;  /* 0x00000031000b7202 */ /* 0x000fe20000000f00 */
[----:B------:R-:W-:Y:S02]  /*93540*/  IMAD.MOV.U32 R6, RZ, RZ, R50 ;  /* 0x000000ffff067224 */ /* 0x000fe400078e0032 */
[----:B------:R-:W-:Y:S02]  /*93550*/  IMAD.MOV.U32 R7, RZ, RZ, R51 ;  /* 0x000000ffff077224 */ /* 0x000fe400078e0033 */
        /* <DEDUP_REMOVED lines=8> */
[----:B------:R-:W4:Y:S04]  /*935e0*/  LDL.LU R240, [R1+0x1100] ;  /* 0x0011000001f07983 */ /* 0x000f280000300800 */
[----:B------:R-:W4:Y:S04]  /*935f0*/  LDL.LU R241, [R1+0x1104] ;  /* 0x0011040001f17983 */ /* 0x000f280000300800 */
[----:B------:R-:W4:Y:S04]  /*93600*/  LDL.LU R242, [R1+0x1108] ;  /* 0x0011080001f27983 */ /* 0x000f280000300800 */
[----:B------:R-:W4:Y:S01]  /*93610*/  LDL.LU R243, [R1+0x110c] ;  /* 0x00110c0001f37983 */ /* 0x000f220000300800 */
[C---:B------:R-:W-:Y:S08]  /*93620*/  HMMA.1688.F32.TF32 R44, R40.reuse, R36, R44 ;  /* 0x00000024282c723c */ /* 0x040ff0000008102c */
[----:B---3--:R-:W-:Y:S01]  /*93630*/  HMMA.1688.F32.TF32 R52, R40, R16, R52 ;  /* 0x000000102834723c */ /* 0x008fe20000081034 */
[----:B------:R-:W-:Y:S04]  /*93640*/  LDS R48, [R2+UR12+0x10000] ;  /* 0x0100000c02307984 */ /* 0x000fe80008000800 */
[----:B------:R-:W-:Y:S04]  /*93650*/  LDS R50, [R2+UR12+0x11000] ;  /* 0x0110000c02327984 */ /* 0x000fe80008000800 */
[----:B------:R-:W-:Y:S04]  /*93660*/  LDS R49, [R252+UR12+0x10000] ;  /* 0x0100000cfc317984 */ /* 0x000fe80008000800 */
[----:B------:R-:W3:Y:S01]  /*93670*/  LDS R51, [R252+UR12+0x11000] ;  /* 0x0110000cfc337984 */ /* 0x000ee20008000800 */
[----:B-1----:R-:W-:Y:S01]  /*93680*/  IMAD.MOV.U32 R218, RZ, RZ, R44 ;  /* 0x000000ffffda7224 */ /* 0x002fe200078e002c */
[----:B------:R-:W-:Y:S01]  /*93690*/  MOV R219, R45 ;  /* 0x0000002d00db7202 */ /* 0x000fe20000000f00 */
[----:B------:R-:W-:-:S02]  /*936a0*/  IMAD.MOV.U32 R222, RZ, RZ, R46 ;  /* 0x000000ffffde7224 */ /* 0x000fc400078e002e */
[----:B------:R-:W-:Y:S02]  /*936b0*/  IMAD.MOV.U32 R223, RZ, RZ, R47 ;  /* 0x000000ffffdf7224 */ /* 0x000fe400078e002f */
[C---:B------:R-:W-:Y:S01]  /*936c0*/  HMMA.1688.F32.TF32 R44, R40.reuse, R32, R176 ;  /* 0x00000020282c723c */ /* 0x040fe200000810b0 */
[----:B------:R-:W-:Y:S04]  /*936d0*/  STL.64 [R1+0x200], R52 ;  /* 0x0002003401007387 */ /* 0x000fe80000100a00 */
[----:B------:R-:W-:Y:S04]  /*936e0*/  STL.64 [R1+0x208], R54 ;  /* 0x0002083601007387 */ /* 0x000fe80000100a00 */
[----:B------:R-:W-:Y:S04]  /*936f0*/  STL [R1+0x5fd4], R223 ;  /* 0x005fd4df01007387 */ /* 0x000fe80000100800 */
[----:B------:R-:W-:Y:S04]  /*93700*/  STL [R1+0x5fd0], R222 ;  /* 0x005fd0de01007387 */ /* 0x000fe80000100800 */
[----:B------:R-:W-:Y:S04]  /*93710*/  STL [R1+0x5fcc], R219 ;  /* 0x005fccdb01007387 */ /* 0x000fe80000100800 */
[----:B------:R-:W-:Y:S04]  /*93720*/  STL [R1+0x5fc8], R218 ;  /* 0x005fc8da01007387 */ /* 0x000fe80000100800 */
[----:B------:R-:W3:Y:S04]  /*93730*/  LDL.LU R176, [R1+0x17e0] ;  /* 0x0017e00001b07983 */ /* 0x000ee80000300800 */
[----:B------:R-:W-:Y:S04]  /*93740*/  STL.64 [R1+0x1e0], R44 ;  /* 0x0001e02c01007387 */ /* 0x000fe80000100a00 */
[----:B------:R1:W-:Y:S04]  /*93750*/  STL.64 [R1+0x1e8], R46 ;  /* 0x0001e82e01007387 */ /* 0x0003e80000100a00 */
[----:B------:R-:W3:Y:S04]  /*93760*/  LDL.LU R177, [R1+0x17e4] ;  /* 0x0017e40001b17983 */ /* 0x000ee80000300800 */
[----:B------:R-:W3:Y:S04]  /*93770*/  LDL.LU R178, [R1+0x17e8] ;  /* 0x0017e80001b27983 */ /* 0x000ee80000300800 */
[----:B------:R-:W3:Y:S01]  /*93780*/  LDL.LU R179, [R1+0x17ec] ;  /* 0x0017ec0001b37983 */ /* 0x000ee20000300800 */
[----:B-1----:R-:W-:-:S15]  /*93790*/  HMMA.1688.F32.TF32 R44, R40, R20, R180 ;  /* 0x00000014282c723c */ /* 0x002fde00000810b4 */
[----:B------:R-:W-:-:S04]  /*937a0*/  NOP ;  /* 0x0000000000007918 */ /* 0x000fc80000000000 */
        /* <DEDUP_REMOVED lines=8> */
[----:B--2---:R-:W-:Y:S03]  /*93830*/  HMMA.1688.F32.TF32 R44, R40, R24, R244 ;  /* 0x00000018282c723c */ /* 0x004fe600000810f4 */
[----:B------:R-:W2:-:S15]  /*93840*/  LDL.LU R244, [R1+0x17d0] ;  /* 0x0017d00001f47983 */ /* 0x000e9e0000300800 */
[----:B------:R-:W-:Y:S01]  /*93850*/  NOP ;  /* 0x0000000000007918 */ /* 0x000fe20000000000 */
[----:B------:R-:W-:Y:S04]  /*93860*/  STL.64 [R1+0x1c0], R44 ;  /* 0x0001c02c01007387 */ /* 0x000fe80000100a00 */
[----:B------:R4:W-:Y:S04]  /*93870*/  STL.64 [R1+0x1c8], R46 ;  /* 0x0001c82e01007387 */ /* 0x0009e80000100a00 */
[----:B------:R-:W2:Y:S04]  /*93880*/  LDL.LU R245, [R1+0x17d4] ;  /* 0x0017d40001f57983 */ /* 0x000ea80000300800 */
[----:B------:R-:W2:Y:S04]  /*93890*/  LDL.LU R246, [R1+0x17d8] ;  /* 0x0017d80001f67983 */ /* 0x000ea80000300800 */
[----:B------:R-:W2:Y:S01]  /*938a0*/  LDL.LU R247, [R1+0x17dc] ;  /* 0x0017dc0001f77983 */ /* 0x000ea20000300800 */
[----:B----4-:R-:W-:Y:S03]  /*938b0*/  HMMA.1688.F32.TF32 R44, R40, R28, R240 ;  /* 0x0000001c282c723c */ /* 0x010fe600000810f0 */
[----:B------:R-:W4:Y:S04]  /*938c0*/  LDL.LU R240, [R1+0x17c0] ;  /* 0x0017c00001f07983 */ /* 0x000f280000300800 */
[----:B------:R-:W4:Y:S04]  /*938d0*/  LDL.LU R241, [R1+0x17c4] ;  /* 0x0017c40001f17983 */ /* 0x000f280000300800 */
[----:B------:R-:W4:Y:S04]  /*938e0*/  LDL.LU R242, [R1+0x17c8] ;  /* 0x0017c80001f27983 */ /* 0x000f280000300800 */
[----:B------:R-:W4:Y:S04]  /*938f0*/  LDL.LU R243, [R1+0x17cc] ;  /* 0x0017cc0001f37983 */ /* 0x000f280000300800 */
[----:B------:R-:W-:-:S02]  /*93900*/  IMAD.MOV.U32 R215, RZ, RZ, R47 ;  /* 0x000000ffffd77224 */ /* 0x000fc400078e002f */
[----:B------:R-:W-:Y:S01]  /*93910*/  IMAD.MOV.U32 R214, RZ, RZ, R46 ;  /* 0x000000ffffd67224 */ /* 0x000fe200078e002e */
[----:B------:R-:W-:Y:S01]  /*93920*/  MOV R227, R45 ;  /* 0x0000002d00e37202 */ /* 0x000fe20000000f00 */
[----:B------:R-:W-:Y:S01]  /*93930*/  IMAD.MOV.U32 R226, RZ, RZ, R44 ;  /* 0x000000ffffe27224 */ /* 0x000fe200078e002c */
[----:B---3--:R-:W-:Y:S01]  /*93940*/  HMMA.1688.F32.TF32 R52, R40, R232, R176 ;  /* 0x000000e82834723c */ /* 0x008fe200000810b0 */
        /* <DEDUP_REMOVED lines=12> */
[----:B------:R-:W-:-:S02]  /*93a10*/  IMAD.MOV.U32 R222, RZ, RZ, R55 ;  /* 0x000000ffffde7224 */ /* 0x000fc400078e0037 */
[----:B------:R-:W-:Y:S02]  /*93a20*/  IMAD.MOV.U32 R223, RZ, RZ, R54 ;  /* 0x000000ffffdf7224 */ /* 0x000fe400078e0036 */
[----:B------:R-:W-:Y:S01]  /*93a30*/  IMAD.MOV.U32 R218, RZ, RZ, R52 ;  /* 0x000000ffffda7224 */ /* 0x000fe200078e0034 */
[----:B------:R-:W-:Y:S01]  /*93a40*/  MOV R219, R53 ;  /* 0x0000003500db7202 */ /* 0x000fe20000000f00 */
        /* <DEDUP_REMOVED lines=16> */
[----:B------:R1:W-:Y:S01]  /*93b50*/  STL [R1+0x6008], R210 ;  /* 0x006008d201007387 */ /* 0x0003e20000100800 */
[----:B----4-:R-:W-:Y:S03]  /*93b60*/  HMMA.1688.F32.TF32 R52, R40, R208, R240 ;  /* 0x000000d02834723c */ /* 0x010fe600000810f0 */
[----:B------:R-:W4:Y:S04]  /*93b70*/  LDL.LU R240, [R1+0x1790] ;  /* 0x0017900001f07983 */ /* 0x000f280000300800 */
[----:B------:R-:W4:Y:S04]  /*93b80*/  LDL.LU R241, [R1+0x1794] ;  /* 0x0017940001f17983 */ /* 0x000f280000300800 */
[----:B------:R-:W4:Y:S04]  /*93b90*/  LDL.LU R242, [R1+0x1798] ;  /* 0x0017980001f27983 */ /* 0x000f280000300800 */
[----:B------:R-:W4:Y:S04]  /*93ba0*/  LDL.LU R243, [R1+0x179c] ;  /* 0x00179c0001f37983 */ /* 0x000f280000300800 */
[----:B-1----:R-:W-:-:S02]  /*93bb0*/  IMAD.MOV.U32 R226, RZ, RZ, R55 ;  /* 0x000000ffffe27224 */ /* 0x002fc400078e0037 */
[----:B------:R-:W-:Y:S01]  /*93bc0*/  IMAD.MOV.U32 R227, RZ, RZ, R54 ;  /* 0x000000ffffe37224 */ /* 0x000fe200078e0036 */
[----:B------:R-:W-:Y:S01]  /*93bd0*/  MOV R214, R53 ;  /* 0x0000003500d67202 */ /* 0x000fe20000000f00 */
        /* <DEDUP_REMOVED lines=27> */
[----:B------:R1:W-:Y:S04]  /*93d90*/  STL [R1+0x6044], R210 ;  /* 0x006044d201007387 */ /* 0x0003e80000100800 */
[----:B------:R1:W-:Y:S04]  /*93da0*/  STL [R1+0x6040], R211 ;  /* 0x006040d301007387 */ /* 0x0003e80000100800 */
[----:B------:R1:W-:Y:S04]  /*93db0*/  STL [R1+0x603c], R230 ;  /* 0x00603ce601007387 */ /* 0x0003e80000100800 */
[----:B------:R1:W-:Y:S01]  /*93dc0*/  STL [R1+0x6038], R231 ;  /* 0x006038e701007387 */ /* 0x0003e20000100800 */
        /* <DEDUP_REMOVED lines=18> */
[----:B-1----:R-:W-:-:S02]  /*93ef0*/  IMAD.MOV.U32 R215, RZ, RZ, R43 ;  /* 0x000000ffffd77224 */ /* 0x002fc400078e002b */
[----:B------:R-:W-:Y:S01]  /*93f00*/  IMAD.MOV.U32 R214, RZ, RZ, R42 ;  /* 0x000000ffffd67224 */ /* 0x000fe200078e002a */
[----:B------:R-:W-:Y:S01]  /*93f10*/  MOV R227, R41 ;  /* 0x0000002900e37202 */ /* 0x000fe20000000f00 */
[----:B------:R-:W-:Y:S01]  /*93f20*/  IMAD.MOV.U32 R226, RZ, RZ, R40 ;  /* 0x000000ffffe27224 */ /* 0x000fe200078e0028 */
[----:B------:R-:W-:Y:S04]  /*93f30*/  LDS R42, [R2+UR12+0x11080] ;  /* 0x0110800c022a7984 */ /* 0x000fe80008000800 */
[----:B------:R1:W-:Y:S04]  /*93f40*/  STL [R1+0x6064], R215 ;  /* 0x006064d701007387 */ /* 0x0003e80000100800 */
[----:B------:R1:W-:Y:S04]  /*93f50*/  STL [R1+0x6060], R214 ;  /* 0x006060d601007387 */ /* 0x0003e80000100800 */
[----:B------:R1:W-:Y:S04]  /*93f60*/  STL [R1+0x605c], R227 ;  /* 0x00605ce301007387 */ /* 0x0003e80000100800 */
[----:B------:R1:W-:Y:S04]  /*93f70*/  STL [R1+0x6058], R226 ;  /* 0x006058e201007387 */ /* 0x0003e80000100800 */
[----:B------:R-:W-:Y:S04]  /*93f80*/  LDS R40, [R2+UR12+0x10080] ;  /* 0x0100800c02287984 */ /* 0x000fe80008000800 */
[----:B------:R-:W-:Y:S04]  /*93f90*/  LDS R41, [R252+UR12+0x10080] ;  /* 0x0100800cfc297984 */ /* 0x000fe80008000800 */
[----:B------:R-:W1:Y:S01]  /*93fa0*/  LDS R43, [R252+UR12+0x11080] ;  /* 0x0110800cfc2b7984 */ /* 0x000e620008000800 */
        /* <DEDUP_REMOVED lines=12> */
[----:B------:R1:W-:Y:S04]  /*94070*/  STL [R1+0x6068], R219 ;  /* 0x006068db01007387 */ /* 0x0003e80000100800 */
[----:B------:R-:W2:Y:S04]  /*94080*/  LDL.LU R176, [R1+0x1740] ;  /* 0x0017400001b07983 */ /* 0x000ea80000300800 */
        /* <DEDUP_REMOVED lines=8> */
[----:B------:R-:W-:Y:S01]  /*94110*/  IMAD.MOV.U32 R210, RZ, RZ, R52 ;  /* 0x000000ffffd27224 */ /* 0x000fe200078e0034 */
[----:B------:R-:W-:Y:S01]  /*94120*/  MOV R211, R53 ;  /* 0x0000003500d37202 */ /* 0x000fe20000000f00 */
[----:B------:R-:W-:-:S02]  /*94130*/  IMAD.MOV.U32 R230, RZ, RZ, R54 ;  /* 0x000000ffffe67224 */ /* 0x000fc400078e0036 */
[----:B------:R-:W-:Y:S02]  /*94140*/  IMAD.MOV.U32 R231, RZ, RZ, R55 ;  /* 0x000000ffffe77224 */ /* 0x000fe400078e0037 */
[----:B---3--:R-:W-:Y:S03]  /*94150*/  HMMA.1688.F32.TF32 R52, R48, R12, R180 ;  /* 0x0000000c3034723c */ /* 0x008fe600000810b4 */
[----:B------:R-:W-:Y:S04]  /*94160*/  STL [R1+0x6084], R231 ;  /* 0x006084e701007387 */ /* 0x000fe80000100800 */
[----:B------:R-:W-:Y:S04]  /*94170*/  STL [R1+0x6080], R230 ;  /* 0x006080e601007387 */ /* 0x000fe80000100800 */
[----:B------:R-:W-:Y:S04]  /*94180*/  STL [R1+0x607c], R211 ;  /* 0x00607cd301007387 */ /* 0x000fe80000100800 */
[----:B------:R-:W-:Y:S04]  /*94190*/  STL [R1+0x6078], R210 ;  /* 0x006078d201007387 */ /* 0x000fe80000100800 */
        /* <DEDUP_REMOVED lines=17> */
[----:B------:R-:W-:Y:S03]  /*942b0*/  HMMA.1688.F32.TF32 R52, R48, R36, R176 ;  /* 0x000000243034723c */ /* 0x000fe600000810b0 */
[----:B------:R1:W-:Y:S04]  /*942c0*/  STL [R1+0x60a4], R234 ;  /* 0x0060a4ea01007387 */ /* 0x0003e80000100800 */
[----:B------:R1:W-:Y:S04]  /*942d0*/  STL [R1+0x60a0], R235 ;  /* 0x0060a0eb01007387 */ /* 0x0003e80000100800 */
[----:B------:R1:W-:Y:S04]  /*942e0*/  STL [R1+0x609c], R30 ;  /* 0x00609c1e01007387 */ /* 0x0003e80000100800 */
[----:B------:R2:W-:Y:S04]  /*942f0*/  STL [R1+0x6098], R31 ;  /* 0x0060981f01007387 */ /* 0x0005e80000100800 */
[----:B-1----:R-:W-:Y:S01]  /*94300*/  IMAD.MOV.U32 R215, RZ, RZ, R52 ;  /* 0x000000ffffd77224 */ /* 0x002fe200078e0034 */
[----:B------:R-:W-:Y:S01]  /*94310*/  MOV R214, R53 ;  /* 0x0000003500d67202 */ /* 0x000fe20000000f00 */
[----:B------:R-:W-:-:S02]  /*94320*/  IMAD.MOV.U32 R227, RZ, RZ, R54 ;  /* 0x000000ffffe37224 */ /* 0x000fc400078e0036 */
[----:B------:R-:W-:Y:S02]  /*94330*/  IMAD.MOV.U32 R226, RZ, RZ, R55 ;  /* 0x000000ffffe27224 */ /* 0x000fe400078e0037 */
[----:B----4-:R-:W-:Y:S03]  /*94340*/  HMMA.1688.F32.TF32 R52, R48, R32, R240 ;  /* 0x000000203034723c */ /* 0x010fe600000810f0 */
[----:B------:R1:W-:Y:S04]  /*94350*/  STL [R1+0x60b4], R226 ;  /* 0x0060b4e201007387 */ /* 0x0003e80000100800 */
[----:B------:R4:W-:Y:S04]  /*94360*/  STL [R1+0x60b0], R227 ;  /* 0x0060b0e301007387 */ /* 0x0009e80000100800 */
[----:B------:R1:W-:Y:S04]  /*94370*/  STL [R1+0x60ac], R214 ;  /* 0x0060acd601007387 */ /* 0x0003e80000100800 */
[----:B------:R1:W-:Y:S04]  /*94380*/  STL [R1+0x60a8], R215 ;  /* 0x0060a8d701007387 */ /* 0x0003e80000100800 */
[----:B------:R-:W3:Y:S04]  /*94390*/  LDL.LU R56, [R1+0x1710] ;  /* 0x0017100001387983 */ /* 0x000ee80000300800 */
[----:B------:R-:W3:Y:S04]  /*943a0*/  LDL.LU R57, [R1+0x1714] ;  /* 0x0017140001397983 */ /* 0x000ee80000300800 */
[----:B------:R-:W3:Y:S04]  /*943b0*/  LDL.LU R58, [R1+0x1718] ;  /* 0x00171800013a7983 */ /* 0x000ee80000300800 */
[----:B------:R-:W3:Y:S01]  /*943c0*/  LDL.LU R59, [R1+0x171c] ;  /* 0x00171c00013b7983 */ /* 0x000ee20000300800 */
[----:B------:R-:W-:Y:S01]  /*943d0*/  IMAD.MOV.U32 R222, RZ, RZ, R52 ;  /* 0x000000ffffde7224 */ /* 0x000fe200078e0034 */
[----:B------:R-:W-:-:S02]  /*943e0*/  MOV R223, R53 ;  /* 0x0000003500df7202 */ /* 0x000fc40000000f00 */
[----:B------:R-:W3:Y:S01]  /*943f0*/  LDL.LU R52, [R1+0x1700] ;  /* 0x0017000001347983 */ /* 0x000ee20000300800 */
[----:B------:R-:W-:-:S03]  /*94400*/  IMAD.MOV.U32 R218, RZ, RZ, R54 ;  /* 0x000000ffffda7224 */ /* 0x000fc600078e0036 */
[----:B------:R-:W3:Y:S01]  /*94410*/  LDL.LU R53, [R1+0x1704] ;  /* 0x0017040001357983 */ /* 0x000ee20000300800 */
[----:B------:R-:W-:-:S03]  /*94420*/  IMAD.MOV.U32 R219, RZ, RZ, R55 ;  /* 0x000000ffffdb7224 */ /* 0x000fc600078e0037 */
[----:B------:R-:W3:Y:S04]  /*94430*/  LDL.LU R54, [R1+0x1708] ;  /* 0x0017080001367983 */ /* 0x000ee80000300800 */
[----:B------:R-:W3:Y:S04]  /*94440*/  LDL.LU R55, [R1+0x170c] ;  /* 0x00170c0001377983 */ /* 0x000ee80000300800 */
[----:B------:R1:W-:Y:S04]  /*94450*/  STL [R1+0x60c4], R219 ;  /* 0x0060c4db01007387 */ /* 0x0003e80000100800 */
[----:B------:R1:W-:Y:S04]  /*94460*/  STL [R1+0x60c0], R218 ;  /* 0x0060c0da01007387 */ /* 0x0003e80000100800 */
[----:B------:R1:W-:Y:S04]  /*94470*/  STL [R1+0x60bc], R223 ;  /* 0x0060bcdf01007387 */ /* 0x0003e80000100800 */
        /* <DEDUP_REMOVED lines=22> */
[C---:B---3--:R-:W-:Y:S08]  /*945e0*/  HMMA.1688.F32.TF32 R52, R48.reuse, R28, R52 ;  /* 0x0000001c3034723c */ /* 0x048ff00000081034 */
[----:B------:R-:W-:Y:S11]  /*945f0*/  HMMA.1688.F32.TF32 R56, R48, R24, R56 ;  /* 0x000000183038723c */ /* 0x000ff60000081038 */
[----:B------:R-:W-:Y:S01]  /*94600*/  IMAD.MOV.U32 R35, RZ, RZ, R52 ;  /* 0x000000ffff237224 */ /* 0x000fe200078e0034 */
[----:B------:R-:W-:Y:S01]  /*94610*/  MOV R34, R53 ;  /* 0x0000003500227202 */ /* 0x000fe20000000f00 */
[----:B------:R-:W-:-:S02]  /*94620*/  IMAD.MOV.U32 R27, RZ, RZ, R54 ;  /* 0x000000ffff1b7224 */ /* 0x000fc400078e0036 */
[----:B------:R-:W-:Y:S02]  /*94630*/  IMAD.MOV.U32 R26, RZ, RZ, R55 ;  /* 0x000000ffff1a7224 */ /* 0x000fe400078e0037 */
[----:B----4-:R-:W-:Y:S02]  /*94640*/  HMMA.1688.F32.TF32 R52, R48, R232, R180 ;  /* 0x000000e83034723c */ /* 0x010fe400000810b4 */
[----:B------:R-:W-:Y:S01]  /*94650*/  IMAD.MOV.U32 R210, RZ, RZ, R59 ;  /* 0x000000ffffd27224 */ /* 0x000fe200078e003b */
[----:B------:R-:W-:Y:S01]  /*94660*/  STL [R1+0x60d4], R18 ;  /* 0x0060d41201007387 */ /* 0x000fe20000100800 */
[----:B------:R-:W-:-:S03]  /*94670*/  IMAD.MOV.U32 R211, RZ, RZ, R58 ;  /* 0x000000ffffd37224 */ /* 0x000fc600078e003a */
[----:B------:R-:W-:-:S12]  /*94680*/  STL [R1+0x60d0], R15 ;  /* 0x0060d00f01007387 */ /* 0x000fd80000100800 */
[----:B------:R-:W-:Y:S01]  /*94690*/  IMAD.MOV.U32 R234, RZ, RZ, R52 ;  /* 0x000000ffffea7224 */ /* 0x000fe200078e0034 */
[----:B------:R-:W-:Y:S01]  /*946a0*/  MOV R235, R53 ;  /* 0x0000003500eb7202 */ /* 0x000fe20000000f00 */
[----:B------:R-:W-:Y:S02]  /*946b0*/  IMAD.MOV.U32 R30, RZ, RZ, R54 ;  /* 0x000000ffff1e7224 */ /* 0x000fe400078e0036 */
[----:B------:R-:W-:Y:S02]  /*946c0*/  IMAD.MOV.U32 R31, RZ, RZ, R55 ;  /* 0x000000ffff1f7224 */ /* 0x000fe400078e0037 */
[----:B------:R-:W-:Y:S01]  /*946d0*/  HMMA.1688.F32.TF32 R52, R48, R228, R176 ;  /* 0x000000e43034723c */ /* 0x000fe200000810b0 */
[----:B------:R-:W-:Y:S01]  /*946e0*/  MOV R230, R57 ;  /* 0x0000003900e67202 */ /* 0x000fe20000000f00 */
[----:B------:R-:W-:Y:S01]  /*946f0*/  STL [R1+0x60cc], R14 ;  /* 0x0060cc0e01007387 */ /* 0x000fe20000100800 */
[----:B------:R-:W-:-:S03]  /*94700*/  IMAD.MOV.U32 R231, RZ, RZ, R56 ;  /* 0x000000ffffe77224 */ /* 0x000fc600078e0038 */
[----:B------:R-:W-:Y:S04]  /*94710*/  STL [R1+0x60c8], R38 ;  /* 0x0060c82601007387 */ /* 0x000fe80000100800 */
[----:B------:R-:W-:Y:S04]  /*94720*/  STL [R1+0x60e4], R210 ;  /* 0x0060e4d201007387 */ /* 0x000fe80000100800 */
[----:B------:R-:W-:Y:S04]  /*94730*/  STL [R1+0x60e0], R211 ;  /* 0x0060e0d301007387 */ /* 0x000fe80000100800 */
[----:B------:R-:W-:Y:S04]  /*94740*/  STL [R1+0x60dc], R230 ;  /* 0x0060dce601007387 */ /* 0x000fe80000100800 */
[----:B------:R-:W-:Y:S01]  /*94750*/  STL [R1+0x60d8], R231 ;  /* 0x0060d8e701007387 */ /* 0x000fe20000100800 */
[----:B------:R-:W-:Y:S01]  /*94760*/  IMAD.MOV.U32 R19, RZ, RZ, R52 ;  /* 0x000000ffff137224 */ /* 0x000fe200078e0034 */
[----:B------:R-:W-:Y:S01]  /*94770*/  MOV R39, R53 ;  /* 0x0000003500277202 */ /* 0x000fe20000000f00 */
[----:B------:R-:W-:-:S02]  /*94780*/  IMAD.MOV.U32 R22, RZ, RZ, R54 ;  /* 0x000000ffff167224 */ /* 0x000fc400078e0036 */
[----:B------:R-:W-:Y:S02]  /*94790*/  IMAD.MOV.U32 R23, RZ, RZ, R55 ;  /* 0x000000ffff177224 */ /* 0x000fe400078e0037 */
[----:B------:R-:W-:Y:S01]  /*947a0*/  HMMA.1688.F32.TF32 R52, R48, R208, R240 ;  /* 0x000000d03034723c */ /* 0x000fe200000810f0 */
        /* <DEDUP_REMOVED lines=80> */
[----:B-1----:R-:W-:Y:S01]  /*94cb0*/  IMAD.MOV.U32 R226, RZ, RZ, R52 ;  /* 0x000000ffffe27224 */ /* 0x002fe200078e0034 */
[----:B------:R-:W-:Y:S01]  /*94cc0*/  MOV R227, R53 ;  /* 0x0000003500e37202 */ /* 0x000fe20000000f00 */
[----:B------:R-:W-:-:S02]  /*94cd0*/  IMAD.MOV.U32 R214, RZ, RZ, R54 ;  /* 0x000000ffffd67224 */ /* 0x000fc400078e0036 */
[----:B------:R-:W-:Y:S01]  /*94ce0*/  IMAD.MOV.U32 R215, RZ, RZ, R55 ;  /* 0x000000ffffd77224 */ /* 0x000fe200078e0037 */
        /* <DEDUP_REMOVED lines=17> */
[----:B------:R-:W2:Y:S01]  /*94e00*/  LDL.LU R247, [R1+0xfec] ;  /* 0x000fec0001f77983 */ /* 0x000ea20000300800 */
[C---:B---3--:R-:W-:Y:S08]  /*94e10*/  HMMA.1688.F32.TF32 R188, R48.reuse, R224, R188 ;  /* 0x000000e030bc723c */ /* 0x048ff000000810bc */
[----:B----4-:R-:W-:Y:S08]  /*94e20*/  HMMA.1688.F32.TF32 R184, R48, R220, R184 ;  /* 0x000000dc30b8723c */ /* 0x010ff000000810b8 */
[----:B------:R-:W-:Y:S08]  /*94e30*/  HMMA.1688.F32.TF32 R168, R44, R4, R168 ;  /* 0x000000042ca8723c */ /* 0x000ff000000810a8 */
[----:B------:R-:W-:Y:S08]  /*94e40*/  HMMA.1688.F32.TF32 R172, R48, R216, R172 ;  /* 0x000000d830ac723c */ /* 0x000ff000000810ac */
        /* <DEDUP_REMOVED lines=28> */
[----:B------:R-:W-:Y:S04]  /*95010*/  STL.64 [R1], R136 ;  /* 0x0000008801007387 */ /* 0x000fe80000100a00 */
[----:B------:R-:W-:Y:S02]  /*95020*/  STL.64 [R1+0x8], R138 ;  /* 0x0000088a01007387 */ /* 0x000fe40000100a00 */
[C---:B------:R-:W-:Y:S02]  /*95030*/  HMMA.1688.F32.TF32 R68, R44.reuse, R208, R68 ;  /* 0x000000d02c44723c */ /* 0x040fe40000081044 */
[----:B------:R-:W-:Y:S04]  /*95040*/  STL.64 [R1+0x7e0], R132 ;  /* 0x0007e08401007387 */ /* 0x000fe80000100a00 */
[----:B------:R-:W-:Y:S02]  /*95050*/  STL.64 [R1+0x7e8], R134 ;  /* 0x0007e88601007387 */ /* 0x000fe40000100a00 */
[C---:B------:R-:W-:Y:S08]  /*95060*/  HMMA.1688.F32.TF32 R64, R44.reuse, R212, R64 ;  /* 0x000000d42c40723c */ /* 0x040ff00000081040 */
[C---:B------:R-:W-:Y:S01]  /*95070*/  HMMA.1688.F32.TF32 R56, R44.reuse, R220, R56 ;  /* 0x000000dc2c38723c */ /* 0x040fe20000081038 */
[----:B------:R-:W-:Y:S04]  /*95080*/  STL.64 [R1+0x7d0], R48 ;  /* 0x0007d03001007387 */ /* 0x000fe80000100a00 */
[----:B------:R1:W-:Y:S03]  /*95090*/  STL.64 [R1+0x7d8], R50 ;  /* 0x0007d83201007387 */ /* 0x0003e60000100a00 */
[C---:B-1----:R-:W-:Y:S08]  /*950a0*/  HMMA.1688.F32.TF32 R48, R44.reuse, R224, R60 ;  /* 0x000000e02c30723c */ /* 0x042ff0000008103c */
[----:B--2---:R-:W-:Y:S01]  /*950b0*/  HMMA.1688.F32.TF32 R44, R44, R216, R52 ;  /* 0x000000d82c2c723c */ /* 0x004fe20000081034 */
[----:B------:R-:W-:Y:S04]  /*950c0*/  STL.64 [R1+0x7c0], R68 ;  /* 0x0007c04401007387 */ /* 0x000fe80000100a00 */
[----:B------:R-:W-:Y:S04]  /*950d0*/  STL.64 [R1+0x7c8], R70 ;  /* 0x0007c84601007387 */ /* 0x000fe80000100a00 */
[----:B------:R-:W-:Y:S04]  /*950e0*/  STL.64 [R1+0x7b0], R64 ;  /* 0x0007b04001007387 */ /* 0x000fe80000100a00 */
[----:B------:R-:W-:Y:S01]  /*950f0*/  STL.64 [R1+0x7b8], R66 ;  /* 0x0007b84201007387 */ /* 0x000fe20000100a00 */
[C---:B------:R-:W-:Y:S03]  /*95100*/  HMMA.1688.F32.TF32 R52, R40.reuse, R8, R176 ;  /* 0x000000082834723c */ /* 0x040fe600000810b0 */
[----:B------:R-:W-:Y:S04]  /*95110*/  STL.64 [R1+0x7a0], R48 ;  /* 0x0007a03001007387 */ /* 0x000fe80000100a00 */
[----:B------:R1:W-:Y:S04]  /*95120*/  STL.64 [R1+0x7a8], R50 ;  /* 0x0007a83201007387 */ /* 0x0003e80000100a00 */
[----:B------:R-:W-:Y:S04]  /*95130*/  STL.64 [R1+0x790], R56 ;  /* 0x0007903801007387 */ /* 0x000fe80000100a00 */
[----:B------:R-:W-:Y:S04]  /*95140*/  STL.64 [R1+0x798], R58 ;  /* 0x0007983a01007387 */ /* 0x000fe80000100a00 */
[----:B------:R-:W-:Y:S04]  /*95150*/  STL.64 [R1+0x540], R44 ;  /* 0x0005402c01007387 */ /* 0x000fe80000100a00 */
[----:B------:R2:W-:Y:S01]  /*95160*/  STL.64 [R1+0x548], R46 ;  /* 0x0005482e01007387 */ /* 0x0005e20000100a00 */
[C---:B-1----:R-:W-:Y:S08]  /*95170*/  HMMA.1688.F32.TF32 R48, R40.reuse, R4, R180 ;  /* 0x000000042830723c */ /* 0x042ff000000810b4 */
[----:B--2---:R-:W-:Y:S11]  /*95180*/  HMMA.1688.F32.TF32 R44, R40, R12, R240 ;  /* 0x0000000c282c723c */ /* 0x004ff600000810f0 */
[----:B------:R-:W-:Y:S04]  /*95190*/  STL.64 [R1+0x780], R48 ;  /* 0x0007803001007387 */ /* 0x000fe80000100a00 */
[----:B------:R-:W-:Y:S04]  /*951a0*/  STL.64 [R1+0x788], R50 ;  /* 0x0007883201007387 */ /* 0x000fe80000100a00 */
[----:B------:R-:W-:Y:S04]  /*951b0*/  STL.64 [R1+0x770], R52 ;  /* 0x0007703401007387 */ /* 0x000fe80000100a00 */
[----:B------:R-:W-:Y:S04]  /*951c0*/  STL.64 [R1+0x778], R54 ;  /* 0x0007783601007387 */ /* 0x000fe80000100a00 */
[----:B------:R-:W-:Y:S04]  /*951d0*/  STL.64 [R1+0x760], R44 ;  /* 0x0007602c01007387 */ /* 0x000fe80000100a00 */
[----:B------:R1:W-:Y:S04]  /*951e0*/  STL.64 [R1+0x768], R46 ;  /* 0x0007682e01007387 */ /* 0x0003e80000100a00 */
[----:B------:R-:W2:Y:S01]  /*951f0*/  LDL.LU R240, [R1+0x15b0] ;  /* 0x0015b00001f07983 */ /* 0x000ea20000300800 */
[----:B------:R-:W-:Y:S01]  /*95200*/  IMAD.MOV.U32 R210, RZ, RZ, R184 ;  /* 0x000000ffffd27224 */ /* 0x000fe200078e00b8 */
[----:B------:R-:W-:Y:S01]  /*95210*/  MOV R211, R185 ;  /* 0x000000b900d37202 */ /* 0x000fe20000000f00 */
[----:B------:R-:W-:-:S02]  /*95220*/  IMAD.MOV.U32 R230, RZ, RZ, R186 ;  /* 0x000000ffffe67224 */ /* 0x000fc400078e00ba */
[----:B------:R-:W-:Y:S01]  /*95230*/  IMAD.MOV.U32 R231, RZ, RZ, R187 ;  /* 0x000000ffffe77224 */ /* 0x000fe200078e00bb */
[----:B------:R-:W-:Y:S04]  /*95240*/  LDS R48, [R0+UR12+0x10100] ;  /* 0x0101000c00307984 */ /* 0x000fe80008000800 */
[----:B------:R-:W-:Y:S04]  /*95250*/  LDS R50, [R0+UR12+0x11100] ;  /* 0x0111000c00327984 */ /* 0x000fe80008000800 */
[----:B------:R-:W-:Y:S04]  /*95260*/  LDS R49, [R83+UR12+0x10100] ;  /* 0x0101000c53317984 */ /* 0x000fe80008000800 */
[----:B------:R-:W3:Y:S01]  /*95270*/  LDS R51, [R83+UR12+0x11100] ;  /* 0x0111000c53337984 */ /* 0x000ee20008000800 */
[----:B-1----:R-:W-:-:S15]  /*95280*/  HMMA.1688.F32.TF32 R44, R40, R16, R244 ;  /* 0x00000010282c723c */ /* 0x002fde00000810f4 */
[----:B------:R-:W-:-:S04]  /*95290*/  NOP ;  /* 0x0000000000007918 */ /* 0x000fc80000000000 */
[----:B------:R-:W-:Y:S04]  /*952a0*/  STL.64 [R1+0x750], R44 ;  /* 0x0007502c01007387 */ /* 0x000fe80000100a00 */
        /* <DEDUP_REMOVED lines=92> */
[C---:B--2---:R-:W-:Y:S08]  /*95870*/  HMMA.1688.F32.TF32 R132, R40.reuse, R216, R132 ;  /* 0x000000d82884723c */ /* 0x044ff00000081084 */
[C---:B---3--:R-:W-:Y:S08]  /*95880*/  HMMA.1688.F32.TF32 R136, R40.reuse, R220, R136 ;  /* 0x000000dc2888723c */ /* 0x048ff00000081088 */
[C---:B----4-:R-:W-:Y:S08]  /*95890*/  HMMA.1688.F32.TF32 R144, R40.reuse, R212, R144 ;  /* 0x000000d42890723c */ /* 0x050ff00000081090 */
[C---:B------:R-:W-:Y:S08]  /*958a0*/  HMMA.1688.F32.TF32 R160, R40.reuse, R28, R160 ;  /* 0x0000001c28a0723c */ /* 0x040ff000000810a0 */
[C---:B------:R-:W-:Y:S08]  /*958b0*/  HMMA.1688.F32.TF32 R164, R40.reuse, R24, R164 ;  /* 0x0000001828a4723c */ /* 0x040ff000000810a4 */
[C---:B-1----:R-:W-:Y:S08]  /*958c0*/  HMMA.1688.F32.TF32 R44, R40.reuse, R20, R168 ;  /* 0x00000014282c723c */ /* 0x042ff000000810a8 */
[C---:B------:R-:W-:Y:S08]  /*958d0*/  HMMA.1688.F32.TF32 R184, R40.reuse, R36, R184 ;  /* 0x0000002428b8723c */ /* 0x040ff000000810b8 */
        /* <DEDUP_REMOVED lines=32> */
[----:B------:R2:W-:Y:S04]  /*95ae0*/  STL.64 [R1+0x538], R134 ;  /* 0x0005388601007387 */ /* 0x0005e80000100a00 */
[----:B------:R-:W-:Y:S04]  /*95af0*/  LDS R46, [R2+UR12+0x11100] ;  /* 0x0111000c022e7984 */ /* 0x000fe80008000800 */
[----:B------:R-:W-:Y:S04]  /*95b00*/  LDS R45, [R252+UR12+0x10100] ;  /* 0x0101000cfc2d7984 */ /* 0x000fe80008000800 */
[----:B------:R-:W3:Y:S04]  /*95b10*/  LDS R47, [R252+UR12+0x11100] ;  /* 0x0111000cfc2f7984 */ /* 0x000ee80008000800 */
[----:B------:R-:W4:Y:S01]  /*95b20*/  LDS R43, [R83+UR12+0x11180] ;  /* 0x0111800c532b7984 */ /* 0x000f220008000800 */
[C---:B-1----:R-:W-:Y:S08]  /*95b30*/  HMMA.1688.F32.TF32 R136, R48.reuse, R4, R72 ;  /* 0x000000043088723c */ /* 0x042ff00000081048 */
[C---:B--2---:R-:W-:Y:S08]  /*95b40*/  HMMA.1688.F32.TF32 R132, R48.reuse, R8, R68 ;  /* 0x000000083084723c */ /* 0x044ff00000081044 */
[C---:B------:R-:W-:Y:S08]  /*95b50*/  HMMA.1688.F32.TF32 R72, R48.reuse, R12, R64 ;  /* 0x0000000c3048723c */ /* 0x040ff00000081040 */
        /* <DEDUP_REMOVED lines=20> */
[C---:B--2---:R-:W-:Y:S01]  /*95ca0*/  HMMA.1688.F32.TF32 R56, R48.reuse, R232, R244 ;  /* 0x000000e83038723c */ /* 0x044fe200000810f4 */
[----:B------:R1:W-:Y:S04]  /*95cb0*/  STL.64 [R1+0x4b0], R52 ;  /* 0x0004b03401007387 */ /* 0x0003e80000100a00 */
[----:B------:R2:W-:Y:S04]  /*95cc0*/  STL.64 [R1+0x4b8], R54 ;  /* 0x0004b83601007387 */ /* 0x0005e80000100a00 */
[----:B-1----:R-:W3:Y:S04]  /*95cd0*/  LDL.LU R52, [R1+0x8a0] ;  /* 0x0008a00001347983 */ /* 0x002ee80000300800 */
[----:B------:R-:W-:Y:S04]  /*95ce0*/  STL.64 [R1+0x4a0], R60 ;  /* 0x0004a03c01007387 */ /* 0x000fe80000100a00 */
[----:B------:R-:W-:Y:S04]  /*95cf0*/  STL.64 [R1+0x4a8], R62 ;  /* 0x0004a83e01007387 */ /* 0x000fe80000100a00 */
[----:B------:R1:W-:Y:S04]  /*95d00*/  STL.64 [R1+0x490], R56 ;  /* 0x0004903801007387 */ /* 0x0003e80000100a00 */
[----:B------:R1:W-:Y:S04]  /*95d10*/  STL.64 [R1+0x498], R58 ;  /* 0x0004983a01007387 */ /* 0x0003e80000100a00 */
[----:B------:R-:W3:Y:S04]  /*95d20*/  LDL.LU R53, [R1+0x8a4] ;  /* 0x0008a40001357983 */ /* 0x000ee80000300800 */
[----:B--2---:R-:W2:Y:S04]  /*95d30*/  LDL.LU R54, [R1+0x8a8] ;  /* 0x0008a80001367983 */ /* 0x004ea80000300800 */
        /* <DEDUP_REMOVED lines=110> */
[----:B------:R-:W-:Y:S08]  /*96420*/  HMMA.1688.F32.TF32 R204, R48, R212, R204 ;  /* 0x000000d430cc723c */ /* 0x000ff000000810cc */
[C---:B------:R-:W-:Y:S03]  /*96430*/  HMMA.1688.F32.TF32 R48, R44.reuse, R4, R188 ;  /* 0x000000042c30723c */ /* 0x040fe600000810bc */
[----:B------:R-:W-:Y:S04]  /*96440*/  STL.64 [R1+0x480], R240 ;  /* 0x000480f001007387 */ /* 0x000fe80000100a00 */
[----:B------:R1:W-:Y:S04]  /*96450*/  STL.64 [R1+0x488], R242 ;  /* 0x000488f201007387 */ /* 0x0003e80000100a00 */
[----:B-1----:R-:W2:Y:S04]  /*96460*/  LDL.LU.64 R242, [R1+0x6110] ;  /* 0x0061100001f27983 */ /* 0x002ea80000300a00 */
[----:B------:R-:W2:Y:S04]  /*96470*/  LDL.LU.64 R240, [R1+0x6108] ;  /* 0x0061080001f07983 */ /* 0x000ea80000300a00 */
[----:B------:R-:W-:Y:S04]  /*96480*/  STL.64 [R1+0x470], R244 ;  /* 0x000470f401007387 */ /* 0x000fe80000100a00 */
[----:B------:R1:W-:Y:S01]  /*96490*/  STL.64 [R1+0x478], R246 ;  /* 0x000478f601007387 */ /* 0x0003e20000100a00 */
[C---:B------:R-:W-:Y:S08]  /*964a0*/  HMMA.1688.F32.TF32 R184, R44.reuse, R8, R184 ;  /* 0x000000082cb8723c */ /* 0x040ff000000810b8 */
[C---:B------:R-:W-:Y:S01]  /*964b0*/  HMMA.1688.F32.TF32 R172, R44.reuse, R12, R172 ;  /* 0x0000000c2cac723c */ /* 0x040fe200000810ac */
[----:B-1----:R-:W3:Y:S04]  /*964c0*/  LDL.LU.64 R246, [R1+0x6100] ;  /* 0x0061000001f67983 */ /* 0x002ee80000300a00 */
[----:B------:R-:W3:Y:S04]  /*964d0*/  LDL.LU.64 R244, [R1+0x60f8] ;  /* 0x0060f80001f47983 */ /* 0x000ee80000300a00 */
        /* <DEDUP_REMOVED lines=46> */
[----:B-1----:R-:W-:Y:S02]  /*967c0*/  HMMA.1688.F32.TF32 R48, R44, R216, R64 ;  /* 0x000000d82c30723c */ /* 0x002fe40000081040 */
        /* <DEDUP_REMOVED lines=15> */
[----:B------:R-:W-:Y:S04]  /*968c0*/  LDS R46, [R2+UR12+0x11180] ;  /* 0x0111800c022e7984 */ /* 0x000fe80008000800 */
[----:B------:R-:W-:Y:S04]  /*968d0*/  LDS R45, [R252+UR12+0x10180] ;  /* 0x0101800cfc2d7984 */ /* 0x000fe80008000800 */
[----:B------:R-:W1:Y:S04]  /*968e0*/  LDS R47, [R252+UR12+0x11180] ;  /* 0x0111800cfc2f7984 */ /* 0x000e680008000800 */
[----:B------:R-:W-:Y:S04]  /*968f0*/  STL.64 [R1+0x610], R48 ;  /* 0x0006103001007387 */ /* 0x000fe80000100a00 */
[----:B------:R4:W-:Y:S02]  /*96900*/  STL.64 [R1+0x618], R50 ;  /* 0x0006183201007387 */ /* 0x0009e40000100a00 */
[C---:B----4-:R-:W-:Y:S02]  /*96910*/  HMMA.1688.F32.TF32 R48, R40.reuse, R36, R176 ;  /* 0x000000242830723c */ /* 0x050fe400000810b0 */
[----:B------:R4:W-:Y:S04]  /*96920*/  STL.64 [R1+0x600], R52 ;  /* 0x0006003401007387 */ /* 0x0009e80000100a00 */
[----:B------:R1:W-:Y:S04]  /*96930*/  STL.64 [R1+0x608], R54 ;  /* 0x0006083601007387 */ /* 0x0003e80000100a00 */
[----:B------:R-:W2:Y:S09]  /*96940*/  LDL.LU R180, [R1+0x1440] ;  /* 0x0014400001b47983 */ /* 0x000eb20000300800 */
[----:B------:R-:W-:Y:S04]  /*96950*/  STL.64 [R1+0x5f0], R48 ;  /* 0x0005f03001007387 */ /* 0x000fe80000100a00 */
[----:B------:R1:W-:Y:S04]  /*96960*/  STL.64 [R1+0x5f8], R50 ;  /* 0x0005f83201007387 */ /* 0x0003e80000100a00 */
        /* <DEDUP_REMOVED lines=91> */
[C---:B--2---:R-:W-:Y:S08]  /*96f20*/  HMMA.1688.F32.TF32 R48, R40.reuse, R32, R196 ;  /* 0x000000202830723c */ /* 0x044ff000000810c4 */
[C---:B------:R-:W-:Y:S08]  /*96f30*/  HMMA.1688.F32.TF32 R104, R40.reuse, R20, R192 ;  /* 0x000000142868723c */ /* 0x040ff000000810c0 */
[C---:B---3--:R-:W-:Y:S03]  /*96f40*/  HMMA.1688.F32.TF32 R188, R40.reuse, R24, R188 ;  /* 0x0000001828bc723c */ /* 0x048fe600000810bc */
[----:B------:R-:W-:Y:S04]  /*96f50*/  STL.64 [R1+0x5e0], R48 ;  /* 0x0005e03001007387 */ /* 0x000fe80000100a00 */
[----:B------:R1:W-:Y:S02]  /*96f60*/  STL.64 [R1+0x5e8], R50 ;  /* 0x0005e83201007387 */ /* 0x0003e40000100a00 */
[C---:B-1----:R-:W-:Y:S02]  /*96f70*/  HMMA.1688.F32.TF32 R48, R40.reuse, R28, R184 ;  /* 0x0000001c2830723c */ /* 0x042fe400000810b8 */
[----:B------:R-:W-:Y:S04]  /*96f80*/  STL.64 [R1+0x5d0], R104 ;  /* 0x0005d06801007387 */ /* 0x000fe80000100a00 */
[----:B------:R-:W-:Y:S04]  /*96f90*/  STL.64 [R1+0x5d8], R106 ;  /* 0x0005d86a01007387 */ /* 0x000fe80000100a00 */
[----:B------:R-:W-:Y:S04]  /*96fa0*/  STL.64 [R1+0x5c0], R188 ;  /* 0x0005c0bc01007387 */ /* 0x000fe80000100a00 */
[----:B------:R-:W-:Y:S01]  /*96fb0*/  STL.64 [R1+0x5c8], R190 ;  /* 0x0005c8be01007387 */ /* 0x000fe20000100a00 */
[C---:B------:R-:W-:Y:S08]  /*96fc0*/  HMMA.1688.F32.TF32 R168, R40.reuse, R228, R168 ;  /* 0x000000e428a8723c */ /* 0x040ff000000810a8 */
[C---:B------:R-:W-:Y:S08]  /*96fd0*/  HMMA.1688.F32.TF32 R160, R40.reuse, R212, R160 ;  /* 0x000000d428a0723c */ /* 0x040ff000000810a0 */
[----:B------:R-:W-:Y:S08]  /*96fe0*/  HMMA.1688.F32.TF32 R156, R40, R224, R156 ;  /* 0x000000e0289c723c */ /* 0x000ff0000008109c */
[C---:B----4-:R-:W-:Y:S08]  /*96ff0*/  HMMA.1688.F32.TF32 R144, R44.reuse, R4, R144 ;  /* 0x000000042c90723c */ /* 0x050ff00000081090 */
[C---:B------:R-:W-:Y:S08]  /*97000*/  HMMA.1688.F32.TF32 R132, R44.reuse, R16, R132 ;  /* 0x000000102c84723c */ /* 0x040ff00000081084 */
[C---:B------:R-:W-:Y:S08]  /*97010*/  HMMA.1688.F32.TF32 R64, R44.reuse, R20, R64 ;  /* 0x000000142c40723c */ /* 0x040ff00000081040 */
[-C--:B------:R-:W-:Y:S01]  /*97020*/  HMMA.1688.F32.TF32 R52, R44, R232.reuse, R52 ;  /* 0x000000e82c34723c */ /* 0x080fe20000081034 */
[----:B------:R-:W-:Y:S04]  /*97030*/  LDS R104, [R0+UR12+0x10200] ;  /* 0x0102000c00687984 */ /* 0x000fe80008000800 */
[----:B------:R-:W-:Y:S04]  /*97040*/  LDS R106, [R0+UR12+0x11200] ;  /* 0x0112000c006a7984 */ /* 0x000fe80008000800 */
[----:B------:R-:W-:Y:S04]  /*97050*/  LDS R105, [R83+UR12+0x10200] ;  /* 0x0102000c53697984 */ /* 0x000fe80008000800 */
[----:B------:R-:W1:Y:S04]  /*97060*/  LDS R107, [R83+UR12+0x11200] ;  /* 0x0112000c536b7984 */ /* 0x000e680008000800 */
[----:B------:R-:W-:Y:S04]  /*97070*/  STL.64 [R1+0x5b0], R48 ;  /* 0x0005b03001007387 */ /* 0x000fe80000100a00 */
[----:B------:R2:W-:Y:S02]  /*97080*/  STL.64 [R1+0x5b8], R50 ;  /* 0x0005b83201007387 */ /* 0x0005e40000100a00 */
[----:B--2---:R-:W-:-:S15]  /*97090*/  HMMA.1688.F32.TF32 R48, R40, R232, R172 ;  /* 0x000000e82830723c */ /* 0x004fde00000810ac */
[----:B------:R-:W-:-:S04]  /*970a0*/  NOP ;  /* 0x0000000000007918 */ /* 0x000fc80000000000 */
[----:B------:R-:W-:Y:S04]  /*970b0*/  STL.64 [R1+0x5a0], R48 ;  /* 0x0005a03001007387 */ /* 0x000fe80000100a00 */
[----:B------:R2:W-:Y:S02]  /*970c0*/  STL.64 [R1+0x5a8], R50 ;  /* 0x0005a83201007387 */ /* 0x0005e40000100a00 */
[C---:B--2---:R-:W-:Y:S02]  /*970d0*/  HMMA.1688.F32.TF32 R48, R40.reuse, R208, R164 ;  /* 0x000000d02830723c */ /* 0x044fe400000810a4 */
[----:B------:R-:W-:Y:S04]  /*970e0*/  STL.64 [R1+0x590], R168 ;  /* 0x000590a801007387 */ /* 0x000fe80000100a00 */
[----:B------:R-:W-:Y:S04]  /*970f0*/  STL.64 [R1+0x598], R170 ;  /* 0x000598aa01007387 */ /* 0x000fe80000100a00 */
[----:B------:R-:W-:Y:S04]  /*97100*/  LDS R164, [R2+UR12+0x10200] ;  /* 0x0102000c02a47984 */ /* 0x000fe80008000800 */
[----:B------:R-:W-:Y:S04]  /*97110*/  LDS R166, [R2+UR12+0x11200] ;  /* 0x0112000c02a67984 */ /* 0x000fe80008000800 */
[----:B------:R-:W-:Y:S04]  /*97120*/  LDS R165, [R252+UR12+0x10200] ;  /* 0x0102000cfca57984 */ /* 0x000fe80008000800 */
[----:B------:R-:W2:Y:S04]  /*97130*/  LDS R167, [R252+UR12+0x11200] ;  /* 0x0112000cfca77984 */ /* 0x000ea80008000800 */
[----:B------:R-:W-:Y:S04]  /*97140*/  STL.64 [R1+0x580], R48 ;  /* 0x0005803001007387 */ /* 0x000fe80000100a00 */
[----:B------:R3:W-:Y:S02]  /*97150*/  STL.64 [R1+0x588], R50 ;  /* 0x0005883201007387 */ /* 0x0007e40000100a00 */
[C---:B---3--:R-:W-:Y:S08]  /*97160*/  HMMA.1688.F32.TF32 R48, R40.reuse, R220, R152 ;  /* 0x000000dc2830723c */ /* 0x048ff00000081098 */
        /* <DEDUP_REMOVED lines=86> */
[----:B--2---:R-:W-:Y:S11]  /*976d0*/  HMMA.1688.F32.TF32 R48, R44, R224, R136 ;  /* 0x000000e02c30723c */ /* 0x004ff60000081088 */
[----:B------:R-:W-:Y:S04]  /*976e0*/  STL.64 [R1+0x2f0], R40 ;  /* 0x0002f02801007387 */ /* 0x000fe80000100a00 */
[----:B------:R1:W-:Y:S01]  /*976f0*/  STL [R1+0x2f8], R42 ;  /* 0x0002f82a01007387 */ /* 0x0003e20000100800 */
[----:B------:R-:W-:-:S02]  /*97700*/  IMAD.MOV.U32 R3, RZ, RZ, R43 ;  /* 0x000000ffff037224 */ /* 0x000fc400078e002b */
[C---:B-1----:R-:W-:Y:S08]  /*97710*/  HMMA.1688.F32.TF32 R40, R44.reuse, R220, R132 ;  /* 0x000000dc2c28723c */ /* 0x042ff00000081084 */
[----:B------:R-:W-:Y:S08]  /*97720*/  HMMA.1688.F32.TF32 R44, R44, R216, R72 ;  /* 0x000000d82c2c723c */ /* 0x000ff00000081048 */
[C---:B------:R-:W-:Y:S08]  /*97730*/  HMMA.1688.F32.TF32 R192, R104.reuse, R8, R64 ;  /* 0x0000000868c0723c */ /* 0x040ff00000081040 */
[C---:B---3--:R-:W-:Y:S08]  /*97740*/  HMMA.1688.F32.TF32 R52, R104.reuse, R12, R52 ;  /* 0x0000000c6834723c */ /* 0x048ff00000081034 */
[C---:B----4-:R-:W-:Y:S01]  /*97750*/  HMMA.1688.F32.TF32 R56, R104.reuse, R16, R56 ;  /* 0x000000106838723c */ /* 0x050fe20000081038 */
[----:B------:R-:W-:Y:S04]  /*97760*/  STL.64 [R1+0x5d80], R42 ;  /* 0x005d802a01007387 */ /* 0x000fe80000100a00 */
[----:B------:R-:W-:Y:S04]  /*97770*/  STL.64 [R1+0x2e0], R48 ;  /* 0x0002e03001007387 */ /* 0x000fe80000100a00 */
[----:B------:R1:W-:Y:S02]  /*97780*/  STL.64 [R1+0x2e8], R50 ;  /* 0x0002e83201007387 */ /* 0x0003e40000100a00 */
[C---:B-1----:R-:W-:Y:S08]  /*97790*/  HMMA.1688.F32.TF32 R48, R104.reuse, R4, R68 ;  /* 0x000000046830723c */ /* 0x042ff00000081044 */
[C---:B------:R-:W-:Y:S08]  /*977a0*/  HMMA.1688.F32.TF32 R60, R104.reuse, R36, R60 ;  /* 0x00000024683c723c */ /* 0x040ff0000008103c */
[C---:B------:R-:W-:Y:S01]  /*977b0*/  HMMA.1688.F32.TF32 R64, R104.reuse, R32, R180 ;  /* 0x000000206840723c */ /* 0x040fe200000810b4 */
[----:B------:R1:W-:Y:S04]  /*977c0*/  STL.64 [R1+0x5d78], R40 ;  /* 0x005d782801007387 */ /* 0x0003e80000100a00 */
[----:B------:R-:W-:Y:S04]  /*977d0*/  STL.64 [R1+0x5d90], R46 ;  /* 0x005d902e01007387 */ /* 0x000fe80000100a00 */
[----:B------:R2:W-:Y:S01]  /*977e0*/  STL.64 [R1+0x5d88], R44 ;  /* 0x005d882c01007387 */ /* 0x0005e20000100a00 */
[----:B------:R-:W-:Y:S03]  /*977f0*/  HMMA.1688.F32.TF32 R68, R104, R20, R176 ;  /* 0x000000146844723c */ /* 0x000fe600000810b0 */
        /* <DEDUP_REMOVED lines=8> */
[----:B------:R-:W-:Y:S04]  /*97880*/  STL.64 [R1+0x5dc0], R54 ;  /* 0x005dc03601007387 */ /* 0x000fe80000100a00 */
[----:B------:R1:W-:Y:S04]  /*97890*/  STL.64 [R1+0x5db8], R52 ;  /* 0x005db83401007387 */ /* 0x0003e80000100a00 */
[----:B------:R-:W-:Y:S04]  /*978a0*/  STL.64 [R1+0x5dd0], R58 ;  /* 0x005dd03a01007387 */ /* 0x000fe80000100a00 */
[----:B------:R1:W-:Y:S04]  /*978b0*/  STL.64 [R1+0x5dc8], R56 ;  /* 0x005dc83801007387 */ /* 0x0003e80000100a00 */
        /* <DEDUP_REMOVED lines=21> */
[----:B------:R1:W-:Y:S04]  /*97a10*/  STL.64 [R1+0x5df8], R68 ;  /* 0x005df84401007387 */ /* 0x0003e80000100a00 */
[----:B------:R-:W3:Y:S04]  /*97a20*/  LDL.LU R140, [R1+0xd10] ;  /* 0x000d1000018c7983 */ /* 0x000ee80000300800 */
[----:B------:R-:W3:Y:S01]  /*97a30*/  LDL.LU R141, [R1+0xd14] ;  /* 0x000d1400018d7983 */ /* 0x000ee20000300800 */
        /* <DEDUP_REMOVED lines=9> */
[----:B------:R-:W-:Y:S02]  /*97ad0*/  IMAD.MOV.U32 R143, RZ, RZ, R120 ;  /* 0x000000ffff8f7224 */ /* 0x000fe400078e0078 */
[----:B------:R-:W-:Y:S02]  /*97ae0*/  IMAD.MOV.U32 R138, RZ, RZ, R85 ;  /* 0x000000ffff8a7224 */ /* 0x000fe400078e0055 */
[----:B------:R-:W-:Y:S01]  /*97af0*/  IMAD.MOV.U32 R139, RZ, RZ, R84 ;  /* 0x000000ffff8b7224 */ /* 0x000fe200078e0054 */
[----:B------:R-:W-:Y:S01]  /*97b00*/  MOV R136, R89 ;  /* 0x0000005900887202 */ /* 0x000fe20000000f00 */
[----:B------:R-:W-:Y:S01]  /*97b10*/  IMAD.MOV.U32 R137, RZ, RZ, R88 ;  /* 0x000000ffff897224 */ /* 0x000fe200078e0058 */
[C---:B------:R-:W-:Y:S08]  /*97b20*/  HMMA.1688.F32.TF32 R204, R164.reuse, R4, R244 ;  /* 0x00000004a4cc723c */ /* 0x040ff000000810f4 */
[----:B------:R-:W-:Y:S01]  /*97b30*/  HMMA.1688.F32.TF32 R112, R164, R12, R236 ;  /* 0x0000000ca470723c */ /* 0x000fe200000810ec */
[----:B------:R-:W-:Y:S04]  /*97b40*/  LDS R236, [R0+UR12+0x10280] ;  /* 0x0102800c00ec7984 */ /* 0x000fe80008000800 */
[----:B------:R-:W-:Y:S04]  /*97b50*/  LDS R238, [R0+UR12+0x11280] ;  /* 0x0112800c00ee7984 */ /* 0x000fe80008000800 */
[----:B------:R-:W-:Y:S04]  /*97b60*/  LDS R244, [R0+UR12+0x10300] ;  /* 0x0103000c00f47984 */ /* 0x000fe80008000800 */
[----:B------:R-:W-:Y:S01]  /*97b70*/  LDS R246, [R0+UR12+0x11300] ;  /* 0x0113000c00f67984 */ /* 0x000fe20008000800 */
[C---:B----4-:R-:W-:Y:S08]  /*97b80*/  HMMA.1688.F32.TF32 R72, R104.reuse, R24, R72 ;  /* 0x000000186848723c */ /* 0x050ff00000081048 */
[C---:B--2---:R-:W-:Y:S08]  /*97b90*/  HMMA.1688.F32.TF32 R76, R104.reuse, R28, R152 ;  /* 0x0000001c684c723c */ /* 0x044ff00000081098 */
[C---:B---3--:R-:W-:Y:S08]  /*97ba0*/  HMMA.1688.F32.TF32 R80, R104.reuse, R232, R148 ;  /* 0x000000e86850723c */ /* 0x048ff00000081094 */
[----:B------:R-:W-:Y:S01]  /*97bb0*/  HMMA.1688.F32.TF32 R84, R104, R228, R180 ;  /* 0x000000e46854723c */ /* 0x000fe200000810b4 */
[----:B------:R-:W-:-:S07]  /*97bc0*/  IMAD.MOV.U32 R182, RZ, RZ, R101 ;  /* 0x000000ffffb67224 */ /* 0x000fce00078e0065 */
[----:B------:R-:W-:Y:S01]  /*97bd0*/  HMMA.1688.F32.TF32 R88, R104, R208, R176 ;  /* 0x000000d06858723c */ /* 0x000fe200000810b0 */
[----:B------:R-:W-:Y:S02]  /*97be0*/  IMAD.MOV.U32 R178, RZ, RZ, R93 ;  /* 0x000000ffffb27224 */ /* 0x000fe400078e005d */
[----:B------:R-:W-:-:S05]  /*97bf0*/  IMAD.MOV.U32 R179, RZ, RZ, R92 ;  /* 0x000000ffffb37224 */ /* 0x000fca00078e005c */
[----:B------:R-:W-:Y:S01]  /*97c00*/  HMMA.1688.F32.TF32 R92, R104, R212, R144 ;  /* 0x000000d4685c723c */ /* 0x000fe20000081090 */
[----:B------:R-:W-:Y:S01]  /*97c10*/  MOV R176, R97 ;  /* 0x0000006100b07202 */ /* 0x000fe20000000f00 */
[----:B------:R-:W-:-:S06]  /*97c20*/  IMAD.MOV.U32 R177, RZ, RZ, R96 ;  /* 0x000000ffffb17224 */ /* 0x000fcc00078e0060 */
[----:B------:R-:W-:Y:S01]  /*97c30*/  HMMA.1688.F32.TF32 R96, R104, R224, R140 ;  /* 0x000000e06860723c */ /* 0x000fe2000008108c */
[----:B------:R-:W-:-:S07]  /*97c40*/  IMAD.MOV.U32 R183, RZ, RZ, R100 ;  /* 0x000000ffffb77224 */ /* 0x000fce00078e0064 */
[C---:B------:R-:W-:Y:S08]  /*97c50*/  HMMA.1688.F32.TF32 R100, R104.reuse, R220, R136 ;  /* 0x000000dc6864723c */ /* 0x040ff00000081088 */
[----:B------:R-:W-:Y:S01]  /*97c60*/  HMMA.1688.F32.TF32 R104, R104, R216, R132 ;  /* 0x000000d86868723c */ /* 0x000fe20000081084 */
[----:B------:R-:W-:Y:S01]  /*97c70*/  MOV R180, R109 ;  /* 0x0000006d00b47202 */ /* 0x000fe20000000f00 */
[----:B------:R-:W-:Y:S01]  /*97c80*/  IMAD.MOV.U32 R181, RZ, RZ, R108 ;  /* 0x000000ffffb57224 */ /* 0x000fe200078e006c */
[----:B------:R-:W-:Y:S04]  /*97c90*/  STL.64 [R1+0x5e10], R74 ;  /* 0x005e104a01007387 */ /* 0x000fe80000100a00 */
[----:B------:R2:W-:Y:S01]  /*97ca0*/  STL.64 [R1+0x5e08], R72 ;  /* 0x005e084801007387 */ /* 0x0005e20000100a00 */
[C---:B------:R-:W-:Y:S03]  /*97cb0*/  HMMA.1688.F32.TF32 R108, R164.reuse, R8, R240 ;  /* 0x00000008a46c723c */ /* 0x040fe600000810f0 */
[----:B------:R-:W-:Y:S04]  /*97cc0*/  STL.64 [R1+0x5e20], R78 ;  /* 0x005e204e01007387 */ /* 0x000fe80000100a00 */
[----:B------:R-:W-:Y:S04]  /*97cd0*/  STL.64 [R1+0x5e18], R76 ;  /* 0x005e184c01007387 */ /* 0x000fe80000100a00 */
[----:B------:R-:W-:Y:S04]  /*97ce0*/  STL.64 [R1+0x5e30], R82 ;  /* 0x005e305201007387 */ /* 0x000fe80000100a00 */
[----:B------:R3:W-:Y:S01]  /*97cf0*/  STL.64 [R1+0x5e28], R80 ;  /* 0x005e285001007387 */ /* 0x0007e20000100a00 */
[C---:B------:R-:W-:Y:S03]  /*97d00*/  HMMA.1688.F32.TF32 R116, R164.reuse, R16, R180 ;  /* 0x00000010a474723c */ /* 0x040fe600000810b4 */
[----:B------:R-:W-:Y:S04]  /*97d10*/  STL.64 [R1+0x5e40], R86 ;  /* 0x005e405601007387 */ /* 0x000fe80000100a00 */
[----:B------:R4:W-:Y:S04]  /*97d20*/  STL.64 [R1+0x5e38], R84 ;  /* 0x005e385401007387 */ /* 0x0009e80000100a00 */
[----:B------:R-:W-:Y:S04]  /*97d30*/  STL.64 [R1+0x5e50], R90 ;  /* 0x005e505a01007387 */ /* 0x000fe80000100a00 */
[----:B------:R-:W-:Y:S04]  /*97d40*/  STL.64 [R1+0x5e48], R88 ;  /* 0x005e485801007387 */ /* 0x000fe80000100a00 */
        /* <DEDUP_REMOVED lines=57> */
[----:B------:R-:W-:-:S02]  /*980e0*/  IMAD.MOV.U32 R178, RZ, RZ, R125 ;  /* 0x000000ffffb27224 */ /* 0x000fc400078e007d */
[----:B------:R-:W-:Y:S01]  /*980f0*/  IMAD.MOV.U32 R179, RZ, RZ, R124 ;  /* 0x000000ffffb37224 */ /* 0x000fe200078e007c */
[----:B------:R-:W-:Y:S01]  /*98100*/  MOV R176, R129 ;  /* 0x0000008100b07202 */ /* 0x000fe20000000f00 */
[----:B------:R-:W-:Y:S01]  /*98110*/  IMAD.MOV.U32 R177, RZ, RZ, R128 ;  /* 0x000000ffffb17224 */ /* 0x000fe200078e0080 */
[----:B------:R-:W-:Y:S04]  /*98120*/  LDS R240, [R2+UR12+0x10280] ;  /* 0x0102800c02f07984 */ /* 0x000fe80008000800 */
[----:B------:R-:W-:Y:S04]  /*98130*/  LDS R242, [R2+UR12+0x11280] ;  /* 0x0112800c02f27984 */ /* 0x000fe80008000800 */
[----:B------:R-:W-:Y:S04]  /*98140*/  LDS R241, [R252+UR12+0x10280] ;  /* 0x0102800cfcf17984 */ /* 0x000fe80008000800 */
[----:B------:R-:W1:Y:S04]  /*98150*/  LDS R243, [R252+UR12+0x11280] ;  /* 0x0112800cfcf37984 */ /* 0x000e680008000800 */
[----:B------:R-:W-:Y:S04]  /*98160*/  STL.64 [R1+0x5ee0], R122 ;  /* 0x005ee07a01007387 */ /* 0x000fe80000100a00 */
[----:B------:R-:W-:Y:S01]  /*98170*/  STL.64 [R1+0x5ed8], R120 ;  /* 0x005ed87801007387 */ /* 0x000fe20000100a00 */
[C---:B--2---:R-:W-:Y:S08]  /*98180*/  HMMA.1688.F32.TF32 R128, R164.reuse, R20, R160 ;  /* 0x00000014a480723c */ /* 0x044ff000000810a0 */
[C---:B---3--:R-:W-:Y:S08]  /*98190*/  HMMA.1688.F32.TF32 R124, R164.reuse, R32, R168 ;  /* 0x00000020a47c723c */ /* 0x048ff000000810a8 */
[C---:B----4-:R-:W-:Y:S08]  /*981a0*/  HMMA.1688.F32.TF32 R132, R164.reuse, R24, R132 ;  /* 0x00000018a484723c */ /* 0x050ff00000081084 */
        /* <DEDUP_REMOVED lines=18> */
[----:B-1----:R-:W2:Y:S04]  /*982d0*/  LDL.LU R40, [R1+0xc70] ;  /* 0x000c700001287983 */ /* 0x002ea80000300800 */
        /* <DEDUP_REMOVED lines=55> */
[C---:B------:R-:W-:Y:S01]  /*98650*/  HMMA.1688.F32.TF32 R156, R164.reuse, R224, R156 ;  /* 0x000000e0a49c723c */ /* 0x040fe2000008109c */
[----:B------:R-:W2:Y:S07]  /*98660*/  LDL.LU R170, [R1+0x1398] ;  /* 0x0013980001aa7983 */ /* 0x000eae0000300800 */
[----:B------:R-:W-:Y:S01]  /*98670*/  HMMA.1688.F32.TF32 R164, R164, R216, R176 ;  /* 0x000000d8a4a4723c */ /* 0x000fe200000810b0 */
        /* <DEDUP_REMOVED lines=29> */
[----:B------:R-:W-:-:S05]  /*98850*/  LOP3.LUT R99, R0, 0x20, RZ, 0x3c, !PT ;  /* 0x0000002000637812 */ /* 0x000fca00078e3cff */
[----:B------:R-:W-:Y:S04]  /*98860*/  LDS R237, [R99+UR12+0x10280] ;  /* 0x0102800c63ed7984 */ /* 0x000fe80008000800 */
[----:B------:R-:W2:Y:S04]  /*98870*/  LDS R239, [R99+UR12+0x11280] ;  /* 0x0112800c63ef7984 */ /* 0x000ea80008000800 */
[----:B------:R-:W-:Y:S04]  /*98880*/  LDS R245, [R99+UR12+0x10300] ;  /* 0x0103000c63f57984 */ /* 0x000fe80008000800 */
[----:B------:R-:W1:Y:S01]  /*98890*/  LDS R247, [R99+UR12+0x11300] ;  /* 0x0113000c63f77984 */ /* 0x000e620008000800 */
[----:B---3--:R-:W-:Y:S08]  /*988a0*/  HMMA.1688.F32.TF32 R44, R240, R16, R44 ;  /* 0x00000010f02c723c */ /* 0x008ff0000008102c */
[C---:B--2---:R-:W-:Y:S08]  /*988b0*/  HMMA.1688.F32.TF32 R184, R236.reuse, R20, R184 ;  /* 0x00000014ecb8723c */ /* 0x044ff000000810b8 */
[C---:B----4-:R-:W-:Y:S08]  /*988c0*/  HMMA.1688.F32.TF32 R188, R236.reuse, R24, R188 ;  /* 0x00000018ecbc723c */ /* 0x050ff000000810bc */
[C---:B------:R-:W-:Y:S08]  /*988d0*/  HMMA.1688.F32.TF32 R88, R236.reuse, R28, R84 ;  /* 0x0000001cec58723c */ /* 0x040ff00000081054 */
[C---:B------:R-:W-:Y:S08]  /*988e0*/  HMMA.1688.F32.TF32 R84, R236.reuse, R232, R80 ;  /* 0x000000e8ec54723c */ /* 0x040ff00000081050 */
[C---:B------:R-:W-:Y:S08]  /*988f0*/  HMMA.1688.F32.TF32 R80, R236.reuse, R228, R76 ;  /* 0x000000e4ec50723c */ /* 0x040ff0000008104c */
[C---:B------:R-:W-:Y:S08]  /*98900*/  HMMA.1688.F32.TF32 R76, R236.reuse, R208, R72 ;  /* 0x000000d0ec4c723c */ /* 0x040ff00000081048 */
[C---:B------:R-:W-:Y:S08]  /*98910*/  HMMA.1688.F32.TF32 R72, R236.reuse, R212, R68 ;  /* 0x000000d4ec48723c */ /* 0x040ff00000081044 */
[C---:B------:R-:W-:Y:S08]  /*98920*/  HMMA.1688.F32.TF32 R68, R236.reuse, R224, R64 ;  /* 0x000000e0ec44723c */ /* 0x040ff00000081040 */
[C---:B------:R-:W-:Y:S01]  /*98930*/  HMMA.1688.F32.TF32 R64, R236.reuse, R220, R60 ;  /* 0x000000dcec40723c */ /* 0x040fe2000008103c */
[----:B------:R-:W-:Y:S04]  /*98940*/  STL [R1+0x5d48], R184 ;  /* 0x005d48b801007387 */ /* 0x000fe80000100800 */
[----:B------:R-:W-:Y:S04]  /*98950*/  STL [R1+0x5d44], R185 ;  /* 0x005d44b901007387 */ /* 0x000fe80000100800 */
[----:B------:R-:W-:Y:S04]  /*98960*/  STL [R1+0x5d40], R186 ;  /* 0x005d40ba01007387 */ /* 0x000fe80000100800 */
[----:B------:R-:W-:Y:S01]  /*98970*/  STL [R1+0x5d3c], R187 ;  /* 0x005d3cbb01007387 */ /* 0x000fe20000100800 */
[----:B------:R-:W-:Y:S03]  /*98980*/  HMMA.1688.F32.TF32 R60, R236, R216, R56 ;  /* 0x000000d8ec3c723c */ /* 0x000fe60000081038 */
[----:B------:R2:W-:Y:S04]  /*98990*/  STL [R1+0x5d58], R188 ;  /* 0x005d58bc01007387 */ /* 0x0005e80000100800 */
[----:B------:R-:W-:Y:S01]  /*989a0*/  STL [R1+0x5d54], R189 ;  /* 0x005d54bd01007387 */ /* 0x000fe20000100800 */
[C---:B------:R-:W-:Y:S03]  /*989b0*/  HMMA.1688.F32.TF32 R56, R240.reuse, R4, R52 ;  /* 0x00000004f038723c */ /* 0x040fe60000081034 */
[----:B------:R-:W-:Y:S04]  /*989c0*/  STL [R1+0x5d50], R190 ;  /* 0x005d50be01007387 */ /* 0x000fe80000100800 */
[----:B------:R-:W-:Y:S01]  /*989d0*/  STL [R1+0x5d4c], R191 ;  /* 0x005d4cbf01007387 */ /* 0x000fe20000100800 */
[C---:B------:R-:W-:Y:S03]  /*989e0*/  HMMA.1688.F32.TF32 R52, R240.reuse, R8, R192 ;  /* 0x00000008f034723c */ /* 0x040fe600000810c0 */
        /* <DEDUP_REMOVED lines=24> */
[----:B------:R3:W-:Y:S01]  /*98b70*/  STL [R1+0x928], R46 ;  /* 0x0009282e01007387 */ /* 0x0007e20000100800 */
[----:B--2---:R-:W-:-:S02]  /*98b80*/  MOV R188, R47 ;  /* 0x0000002f00bc7202 */ /* 0x004fc40000000f00 */
[----:B---3--:R-:W-:Y:S03]  /*98b90*/  HMMA.1688.F32.TF32 R44, R240, R36, R40 ;  /* 0x00000024f02c723c */ /* 0x008fe60000081028 */
[----:B------:R-:W-:Y:S04]  /*98ba0*/  STL [R1+0x5d5c], R188 ;  /* 0x005d5cbc01007387 */ /* 0x000fe80000100800 */
[----:B------:R-:W2:-:S12]  /*98bb0*/  LDL.LU R40, [R1+0xa80] ;  /* 0x000a800001287983 */ /* 0x000e980000300800 */
[----:B------:R3:W-:Y:S04]  /*98bc0*/  STL.64 [R1+0x930], R44 ;  /* 0x0009302c01007387 */ /* 0x0007e80000100a00 */
        /* <DEDUP_REMOVED lines=57> */
[C---:B------:R-:W-:Y:S08]  /*98f60*/  HMMA.1688.F32.TF32 R84, R240.reuse, R20, R84 ;  /* 0x00000014f054723c */ /* 0x040ff00000081054 */
[C---:B------:R-:W-:Y:S08]  /*98f70*/  HMMA.1688.F32.TF32 R80, R240.reuse, R24, R80 ;  /* 0x00000018f050723c */ /* 0x040ff00000081050 */
[C---:B------:R-:W-:Y:S08]  /*98f80*/  HMMA.1688.F32.TF32 R76, R240.reuse, R28, R76 ;  /* 0x0000001cf04c723c */ /* 0x040ff0000008104c */
[----:B------:R-:W-:Y:S01]  /*98f90*/  HMMA.1688.F32.TF32 R72, R240, R232, R72 ;  /* 0x000000e8f048723c */ /* 0x000fe20000081048 */
[----:B------:R-:W-:-:S02]  /*98fa0*/  IMAD.MOV.U32 R188, RZ, RZ, R91 ;  /* 0x000000ffffbc7224 */ /* 0x000fc400078e005b */
[----:B------:R-:W-:Y:S01]  /*98fb0*/  IMAD.MOV.U32 R184, RZ, RZ, R87 ;  /* 0x000000ffffb87224 */ /* 0x000fe200078e0057 */
[----:B------:R-:W-:Y:S01]  /*98fc0*/  MOV R191, R86 ;  /* 0x0000005600bf7202 */ /* 0x000fe20000000f00 */
[----:B------:R-:W-:Y:S01]  /*98fd0*/  STL.64 [R1+0x950], R88 ;  /* 0x0009505801007387 */ /* 0x000fe20000100a00 */
[----:B------:R-:W-:-:S03]  /*98fe0*/  IMAD.MOV.U32 R190, RZ, RZ, R85 ;  /* 0x000000ffffbe7224 */ /* 0x000fc600078e0055 */
[----:B------:R-:W-:Y:S01]  /*98ff0*/  STL [R1+0x958], R90 ;  /* 0x0009585a01007387 */ /* 0x000fe20000100800 */
[----:B------:R-:W-:-:S03]  /*99000*/  IMAD.MOV.U32 R189, RZ, RZ, R84 ;  /* 0x000000ffffbd7224 */ /* 0x000fc600078e0054 */
[----:B------:R-:W-:Y:S04]  /*99010*/  STL [R1+0x5d60], R188 ;  /* 0x005d60bc01007387 */ /* 0x000fe80000100800 */
[----:B------:R2:W-:Y:S04]  /*99020*/  STL [R1+0x5d70], R184 ;  /* 0x005d70b801007387 */ /* 0x0005e80000100800 */
[----:B------:R4:W-:Y:S04]  /*99030*/  STL [R1+0x5d6c], R191 ;  /* 0x005d6cbf01007387 */ /* 0x0009e80000100800 */
[----:B------:R1:W-:Y:S04]  /*99040*/  STL [R1+0x5d68], R190 ;  /* 0x005d68be01007387 */ /* 0x0003e80000100800 */
[----:B------:R1:W-:Y:S04]  /*99050*/  STL [R1+0x5d64], R189 ;  /* 0x005d64bd01007387 */ /* 0x0003e80000100800 */
[----:B------:R-:W-:Y:S04]  /*99060*/  STL [R1+0x970], R80 ;  /* 0x0009705001007387 */ /* 0x000fe80000100800 */
[----:B------:R-:W-:Y:S01]  /*99070*/  STL.64 [R1+0x978], R82 ;  /* 0x0009785201007387 */ /* 0x000fe20000100a00 */
[----:B------:R-:W-:Y:S01]  /*99080*/  IMAD.MOV.U32 R185, RZ, RZ, R72 ;  /* 0x000000ffffb97224 */ /* 0x000fe200078e0048 */
[----:B------:R-:W-:-:S02]  /*99090*/  MOV R186, R73 ;  /* 0x0000004900ba7202 */ /* 0x000fc40000000f00 */
[----:B------:R3:W-:Y:S01]  /*990a0*/  STL [R1+0x9bc], R75 ;  /* 0x0009bc4b01007387 */ /* 0x0007e20000100800 */
[----:B--2---:R-:W-:Y:S01]  /*990b0*/  IMAD.MOV.U32 R184, RZ, RZ, R76 ;  /* 0x000000ffffb87224 */ /* 0x004fe200078e004c */
[----:B----4-:R-:W-:Y:S01]  /*990c0*/  MOV R191, R77 ;  /* 0x0000004d00bf7202 */ /* 0x010fe20000000f00 */
[----:B-1----:R-:W-:Y:S02]  /*990d0*/  IMAD.MOV.U32 R190, RZ, RZ, R78 ;  /* 0x000000ffffbe7224 */ /* 0x002fe400078e004e */
[----:B------:R-:W-:Y:S02]  /*990e0*/  IMAD.MOV.U32 R189, RZ, RZ, R79 ;  /* 0x000000ffffbd7224 */ /* 0x000fe400078e004f */
[----:B------:R-:W-:Y:S01]  /*990f0*/  IMAD.MOV.U32 R187, RZ, RZ, R74 ;  /* 0x000000ffffbb7224 */ /* 0x000fe200078e004a */
[C---:B------:R-:W-:Y:S08]  /*99100*/  HMMA.1688.F32.TF32 R76, R240.reuse, R228, R68 ;  /* 0x000000e4f04c723c */ /* 0x040ff00000081044 */
[C---:B---3--:R-:W-:Y:S08]  /*99110*/  HMMA.1688.F32.TF32 R72, R240.reuse, R208, R64 ;  /* 0x000000d0f048723c */ /* 0x048ff00000081040 */
[C---:B------:R-:W-:Y:S08]  /*99120*/  HMMA.1688.F32.TF32 R68, R240.reuse, R212, R60 ;  /* 0x000000d4f044723c */ /* 0x040ff0000008103c */
[C---:B------:R-:W-:Y:S08]  /*99130*/  HMMA.1688.F32.TF32 R64, R240.reuse, R224, R56 ;  /* 0x000000e0f040723c */ /* 0x040ff00000081038 */
[C---:B------:R-:W-:Y:S08]  /*99140*/  HMMA.1688.F32.TF32 R60, R240.reuse, R220, R52 ;  /* 0x000000dcf03c723c */ /* 0x040ff00000081034 */
[----:B------:R-:W-:Y:S08]  /*99150*/  HMMA.1688.F32.TF32 R56, R240, R216, R192 ;  /* 0x000000d8f038723c */ /* 0x000ff000000810c0 */
[C---:B------:R-:W-:Y:S08]  /*99160*/  HMMA.1688.F32.TF32 R52, R244.reuse, R4, R48 ;  /* 0x00000004f434723c */ /* 0x040ff00000081030 */
[C---:B------:R-:W-:Y:S08]  /*99170*/  HMMA.1688.F32.TF32 R48, R244.reuse, R8, R44 ;  /* 0x00000008f430723c */ /* 0x040ff0000008102c */
[----:B------:R-:W-:Y:S01]  /*99180*/  HMMA.1688.F32.TF32 R44, R244, R12, R40 ;  /* 0x0000000cf42c723c */ /* 0x000fe20000081028 */
[----:B------:R-:W-:Y:S01]  /*99190*/  IMAD.MOV.U32 R188, RZ, RZ, R81 ;  /* 0x000000ffffbc7224 */ /* 0x000fe200078e0051 */
[----:B------:R-:W-:Y:S04]  /*991a0*/  LDS R240, [R2+UR12+0x10300] ;  /* 0x0103000c02f07984 */ /* 0x000fe80008000800 */
[----:B------:R-:W-:Y:S04]  /*991b0*/  LDS R242, [R2+UR12+0x11300] ;  /* 0x0113000c02f27984 */ /* 0x000fe80008000800 */
[----:B------:R-:W-:Y:S04]  /*991c0*/  LDS R241, [R252+UR12+0x10300] ;  /* 0x0103000cfcf17984 */ /* 0x000fe80008000800 */
[----:B------:R-:W1:Y:S04]  /*991d0*/  LDS R243, [R252+UR12+0x11300] ;  /* 0x0113000cfcf37984 */ /* 0x000e680008000800 */
        /* <DEDUP_REMOVED lines=14> */
[----:B------:R-:W1:Y:S04]  /*992c0*/  LDL.LU R40, [R1+0x11c0] ;  /* 0x0011c00001287983 */ /* 0x000e680000300800 */
[----:B------:R-:W-:Y:S04]  /*992d0*/  STL.64 [R1+0xa70], R48 ;  /* 0x000a703001007387 */ /* 0x000fe80000100a00 */
[----:B------:R-:W-:Y:S04]  /*992e0*/  STL.64 [R1+0xa78], R50 ;  /* 0x000a783201007387 */ /* 0x000fe80000100a00 */
[----:B------:R2:W-:Y:S04]  /*992f0*/  STL.64 [R1+0xa80], R44 ;  /* 0x000a802c01007387 */ /* 0x0005e80000100a00 */
[----:B------:R3:W-:Y:S04]  /*99300*/  STL.64 [R1+0xa88], R46 ;  /* 0x000a882e01007387 */ /* 0x0007e80000100a00 */
[----:B------:R-:W1:Y:S04]  /*99310*/  LDL.LU R41, [R1+0x11c4] ;  /* 0x0011c40001297983 */ /* 0x000e680000300800 */
[----:B------:R-:W1:Y:S04]  /*99320*/  LDL.LU R42, [R1+0x11c8] ;  /* 0x0011c800012a7983 */ /* 0x000e680000300800 */
[----:B------:R-:W1:Y:S04]  /*99330*/  LDL.LU R43, [R1+0x11cc] ;  /* 0x0011cc00012b7983 */ /* 0x000e680000300800 */
        /* <DEDUP_REMOVED lines=107> */
[C---:B-1----:R-:W-:Y:S01]  /*999f0*/  HMMA.1688.F32.TF32 R40, R240.reuse, R28, R40 ;  /* 0x0000001cf028723c */ /* 0x042fe20000081028 */
        /* <DEDUP_REMOVED lines=29> */
[----:B------:R-:W3:Y:S01]  /*99bd0*/  LDS R247, [R252+UR12+0x11380] ;  /* 0x0113800cfcf77984 */ /* 0x000ee20008000800 */
[C---:B-1----:R-:W-:Y:S08]  /*99be0*/  HMMA.1688.F32.TF32 R76, R240.reuse, R4, R68 ;  /* 0x00000004f04c723c */ /* 0x042ff00000081044 */
[C---:B--2---:R-:W-:Y:S08]  /*99bf0*/  HMMA.1688.F32.TF32 R72, R240.reuse, R8, R64 ;  /* 0x00000008f048723c */ /* 0x044ff00000081040 */
[C---:B------:R-:W-:Y:S08]  /*99c00*/  HMMA.1688.F32.TF32 R68, R240.reuse, R12, R60 ;  /* 0x0000000cf044723c */ /* 0x040ff0000008103c */
        /* <DEDUP_REMOVED lines=33> */
[----:B--2---:R-:W2:Y:S04]  /*99e20*/  LDL.LU R54, [R1+0xa08] ;  /* 0x000a080001367983 */ /* 0x004ea80000300800 */
        /* <DEDUP_REMOVED lines=106> */
[C---:B--2---:R-:W-:Y:S08]  /*9a4d0*/  HMMA.1688.F32.TF32 R144, R240.reuse, R232, R144 ;  /* 0x000000e8f090723c */ /* 0x044ff00000081090 */
[C---:B------:R-:W-:Y:S08]  /*9a4e0*/  HMMA.1688.F32.TF32 R148, R240.reuse, R228, R140 ;  /* 0x000000e4f094723c */ /* 0x040ff0000008108c */
[C---:B------:R-:W-:Y:S08]  /*9a4f0*/  HMMA.1688.F32.TF32 R140, R240.reuse, R212, R132 ;  /* 0x000000d4f08c723c */ /* 0x040ff00000081084 */
[----:B------:R-:W-:Y:S08]  /*9a500*/  HMMA.1688.F32.TF32 R132, R240, R220, R124 ;  /* 0x000000dcf084723c */ /* 0x000ff0000008107c */
[----:B------:R-:W-:Y:S01]  /*9a510*/  HMMA.1688.F32.TF32 R124, R236, R4, R116 ;  /* 0x00000004ec7c723c */ /* 0x000fe20000081074 */
[----:B------:R-:W-:Y:S04]  /*9a520*/  STL.64 [R1+0xd90], R144 ;  /* 0x000d909001007387 */ /* 0x000fe80000100a00 */
[----:B------:R1:W-:Y:S03]  /*9a530*/  STL.64 [R1+0xd98], R146 ;  /* 0x000d989201007387 */ /* 0x0003e60000100a00 */
[C---:B-1----:R-:W-:Y:S08]  /*9a540*/  HMMA.1688.F32.TF32 R144, R240.reuse, R208, R136 ;  /* 0x000000d0f090723c */ /* 0x042ff00000081088 */
[C---:B------:R-:W-:Y:S08]  /*9a550*/  HMMA.1688.F32.TF32 R136, R240.reuse, R224, R128 ;  /* 0x000000e0f088723c */ /* 0x040ff00000081080 */
[----:B------:R-:W-:Y:S08]  /*9a560*/  HMMA.1688.F32.TF32 R128, R240, R216, R120 ;  /* 0x000000d8f080723c */ /* 0x000ff00000081078 */
[C---:B------:R-:W-:Y:S08]  /*9a570*/  HMMA.1688.F32.TF32 R120, R236.reuse, R8, R112 ;  /* 0x00000008ec78723c */ /* 0x040ff00000081070 */
[C---:B------:R-:W-:Y:S08]  /*9a580*/  HMMA.1688.F32.TF32 R116, R236.reuse, R12, R108 ;  /* 0x0000000cec74723c */ /* 0x040ff0000008106c */
[C---:B------:R-:W-:Y:S01]  /*9a590*/  HMMA.1688.F32.TF32 R112, R236.reuse, R16, R204 ;  /* 0x00000010ec70723c */ /* 0x040fe200000810cc */
[----:B------:R-:W-:Y:S04]  /*9a5a0*/  STL.64 [R1+0xdb0], R148 ;  /* 0x000db09401007387 */ /* 0x000fe80000100a00 */
[----:B------:R-:W-:Y:S03]  /*9a5b0*/  STL.64 [R1+0xdb8], R150 ;  /* 0x000db89601007387 */ /* 0x000fe60000100a00 */
[C---:B------:R-:W-:Y:S08]  /*9a5c0*/  HMMA.1688.F32.TF32 R108, R236.reuse, R36, R104 ;  /* 0x00000024ec6c723c */ /* 0x040ff00000081068 */
[C---:B------:R-:W-:Y:S08]  /*9a5d0*/  HMMA.1688.F32.TF32 R104, R236.reuse, R32, R100 ;  /* 0x00000020ec68723c */ /* 0x040ff00000081064 */
[C---:B------:R-:W-:Y:S08]  /*9a5e0*/  HMMA.1688.F32.TF32 R100, R236.reuse, R20, R96 ;  /* 0x00000014ec64723c */ /* 0x040ff00000081060 */
[C---:B------:R-:W-:Y:S08]  /*9a5f0*/  HMMA.1688.F32.TF32 R96, R236.reuse, R24, R92 ;  /* 0x00000018ec60723c */ /* 0x040ff0000008105c */
[----:B------:R-:W-:Y:S08]  /*9a600*/  HMMA.1688.F32.TF32 R92, R236, R28, R88 ;  /* 0x0000001cec5c723c */ /* 0x000ff00000081058 */
[C---:B----4-:R-:W-:Y:S08]  /*9a610*/  HMMA.1688.F32.TF32 R48, R244.reuse, R16, R48 ;  /* 0x00000010f430723c */ /* 0x050ff00000081030 */
[----:B------:R-:W-:Y:S01]  /*9a620*/  HMMA.1688.F32.TF32 R40, R244, R32, R40 ;  /* 0x00000020f428723c */ /* 0x000fe20000081028 */
        /* <DEDUP_REMOVED lines=30> */
[----:B------:R-:W-:Y:S03]  /*9a810*/  HMMA.1688.F32.TF32 R64, R236, R216, R60 ;  /* 0x000000d8ec40723c */ /* 0x000fe6000008103c */
        /* <DEDUP_REMOVED lines=27> */
[----:B------:R-:W-:Y:S04]  /*9a9d0*/  STL.64 [R1+0x1660], R52 ;  /* 0x0016603401007387 */ /* 0x000fe80000100a00 */
[----:B------:R-:W-:Y:S01]  /*9a9e0*/  STL.64 [R1+0x1668], R54 ;  /* 0x0016683601007387 */ /* 0x000fe20000100a00 */
[----:B------:R-:W-:-:S03]  /*9a9f0*/  IMAD.MOV.U32 R37, RZ, RZ, R47 ;  /* 0x000000ffff257224 */ /* 0x000fc600078e002f */
[----:B------:R3:W-:Y:S04]  /*9aa00*/  STL.64 [R1+0x1640], R44 ;  /* 0x0016402c01007387 */ /* 0x0007e80000100a00 */
[----:B------:R-:W-:Y:S04]  /*9aa10*/  STL.64 [R1+0x1650], R48 ;  /* 0x0016503001007387 */ /* 0x000fe80000100a00 */
[----:B------:R-:W-:Y:S04]  /*9aa20*/  STL.64 [R1+0x1658], R50 ;  /* 0x0016583201007387 */ /* 0x000fe80000100a00 */
[----:B------:R4:W-:Y:S04]  /*9aa30*/  STL [R1+0x1648], R46 ;  /* 0x0016482e01007387 */ /* 0x0009e80000100800 */
[----:B------:R-:W-:Y:S04]  /*9aa40*/  STL [R1+0x5d38], R37 ;  /* 0x005d382501007387 */ /* 0x000fe80000100800 */
[----:B-1----:R-:W4:Y:S04]  /*9aa50*/  LDL.LU R60, [R1+0x890] ;  /* 0x00089000013c7983 */ /* 0x002f280000300800 */
[----:B------:R-:W4:Y:S04]  /*9aa60*/  LDL.LU R61, [R1+0x894] ;  /* 0x00089400013d7983 */ /* 0x000f280000300800 */
        /* <DEDUP_REMOVED lines=38> */
[----:B------:R-:W-:-:S03]  /*9acd0*/  LOP3.LUT R33, R0, 0x20, RZ, 0x3c, !PT ;  /* 0x0000002000217812 */ /* 0x000fc600078e3cff */
[----:B------:R-:W-:Y:S04]  /*9ace0*/  LDS R236, [R0+UR12+0x12000] ;  /* 0x0120000c00ec7984 */ /* 0x000fe80008000800 */
[----:B------:R-:W-:Y:S04]  /*9acf0*/  LDS R238, [R0+UR12+0x13000] ;  /* 0x0130000c00ee7984 */ /* 0x000fe80008000800 */
[----:B------:R-:W-:Y:S04]  /*9ad00*/  LDS R237, [R33+UR12+0x12000] ;  /* 0x0120000c21ed7984 */ /* 0x000fe80008000800 */
[----:B------:R-:W1:Y:S04]  /*9ad10*/  LDS R239, [R33+UR12+0x13000] ;  /* 0x0130000c21ef7984 */ /* 0x000e680008000800 */
[----:B------:R-:W-:Y:S04]  /*9ad20*/  LDS R241, [R252+UR12+0x12000] ;  /* 0x0120000cfcf17984 */ /* 0x000fe80008000800 */
[----:B------:R-:W1:Y:S01]  /*9ad30*/  LDS R243, [R252+UR12+0x13000] ;  /* 0x0130000cfcf37984 */ /* 0x000e620008000800 */
[C---:B--2---:R-:W-:Y:S08]  /*9ad40*/  HMMA.1688.F32.TF32 R60, R244.reuse, R28, R60 ;  /* 0x0000001cf43c723c */ /* 0x044ff0000008103c */
[C---:B------:R-:W-:Y:S08]  /*9ad50*/  HMMA.1688.F32.TF32 R68, R244.reuse, R20, R68 ;  /* 0x00000014f444723c */ /* 0x040ff00000081044 */
[----:B------:R-:W-:Y:S11]  /*9ad60*/  HMMA.1688.F32.TF32 R64, R244, R24, R64 ;  /* 0x00000018f440723c */ /* 0x000ff60000081040 */
[----:B------:R-:W-:Y:S04]  /*9ad70*/  STL.64 [R1+0x1620], R68 ;  /* 0x0016204401007387 */ /* 0x000fe80000100a00 */
[----:B------:R-:W-:Y:S04]  /*9ad80*/  STL [R1+0x1628], R70 ;  /* 0x0016284601007387 */ /* 0x000fe80000100800 */
[----:B------:R-:W-:Y:S04]  /*9ad90*/  STL.64 [R1+0x1610], R64 ;  /* 0x0016104001007387 */ /* 0x000fe80000100a00 */
[----:B------:R-:W-:Y:S01]  /*9ada0*/  STL.64 [R1+0x1618], R66 ;  /* 0x0016184201007387 */ /* 0x000fe20000100a00 */
[----:B------:R-:W-:-:S03]  /*9adb0*/  MOV R21, R62 ;  /* 0x0000003e00157202 */ /* 0x000fc60000000f00 */
[----:B------:R3:W-:Y:S01]  /*9adc0*/  STL.64 [R1+0x1600], R60 ;  /* 0x0016003c01007387 */ /* 0x0007e20000100a00 */
[----:B------:R-:W-:Y:S02]  /*9add0*/  IMAD.MOV.U32 R20, RZ, RZ, R63 ;  /* 0x000000ffff147224 */ /* 0x000fe400078e003f */
[----:B---3--:R-:W-:Y:S01]  /*9ade0*/  HMMA.1688.F32.TF32 R60, R244, R232, R44 ;  /* 0x000000e8f43c723c */ /* 0x008fe2000008102c */
[----:B------:R-:W1:-:S15]  /*9adf0*/  LDL.LU R44, [R1+0x230] ;  /* 0x00023000012c7983 */ /* 0x000e5e0000300800 */
[----:B------:R-:W-:-:S03]  /*9ae00*/  NOP ;  /* 0x0000000000007918 */ /* 0x000fc60000000000 */
[----:B------:R-:W-:Y:S04]  /*9ae10*/  STL.64 [R1+0x15f0], R60 ;  /* 0x0015f03c01007387 */ /* 0x000fe80000100a00 */
[----:B------:R4:W-:Y:S04]  /*9ae20*/  STL.64 [R1+0x15f8], R62 ;  /* 0x0015f83e01007387 */ /* 0x0009e80000100a00 */
[----:B------:R-:W1:Y:S04]  /*9ae30*/  LDL.LU R45, [R1+0x234] ;  /* 0x00023400012d7983 */ /* 0x000e680000300800 */
[----:B------:R-:W1:Y:S04]  /*9ae40*/  LDL.LU R46, [R1+0x238] ;  /* 0x00023800012e7983 */ /* 0x000e680000300800 */
[----:B------:R-:W1:Y:S01]  /*9ae50*/  LDL.LU R47, [R1+0x23c] ;  /* 0x00023c00012f7983 */ /* 0x000e620000300800 */
[----:B----4-:R-:W-:Y:S01]  /*9ae60*/  HMMA.1688.F32.TF32 R60, R244, R228, R40 ;  /* 0x000000e4f43c723c */ /* 0x010fe20000081028 */
[----:B------:R-:W-:-:S02]  /*9ae70*/  IMAD.MOV.U32 R40, RZ, RZ, R10 ;  /* 0x000000ffff287224 */ /* 0x000fc400078e000a */
[----:B------:R-:W2:Y:S01]  /*9ae80*/  LDL.LU R10, [R1+0x60f4] ;  /* 0x0060f400010a7983 */ /* 0x000ea20000300800 */
[----:B------:R-:W-:Y:S01]  /*9ae90*/  IMAD.MOV.U32 R41, RZ, RZ, R11 ;  /* 0x000000ffff297224 */ /* 0x000fe200078e000b */
[----:B------:R-:W-:Y:S01]  /*9aea0*/  MOV R42, R6 ;  /* 0x00000006002a7202 */ /* 0x000fe20000000f00 */
[----:B------:R-:W-:-:S13]  /*9aeb0*/  IMAD.MOV.U32 R43, RZ, RZ, R7 ;  /* 0x000000ffff2b7224 */ /* 0x000fda00078e0007 */
[----:B------:R-:W-:Y:S04]  /*9aec0*/  STL.64 [R1+0x15e0], R60 ;  /* 0x0015e03c01007387 */ /* 0x000fe80000100a00 */
[----:B------:R3:W-:Y:S04]  /*9aed0*/  STL.64 [R1+0x15e8], R62 ;  /* 0x0015e83e01007387 */ /* 0x0007e80000100a00 */
[----:B------:R-:W2:Y:S04]  /*9aee0*/  LDL.LU R11, [R1+0x60f0] ;  /* 0x0060f000010b7983 */ /* 0x000ea80000300800 */
[----:B------:R-:W1:Y:S04]  /*9aef0*/  LDL.LU R6, [R1+0x60ec] ;  /* 0x0060ec0001067983 */ /* 0x000e680000300800 */
[----:B------:R-:W1:Y:S01]  /*9af00*/  LDL.LU R7, [R1+0x60e8] ;  /* 0x0060e80001077983 */ /* 0x000e620000300800 */
[C---:B------:R-:W-:Y:S08]  /*9af10*/  HMMA.1688.F32.TF32 R48, R244.reuse, R220, R48 ;  /* 0x000000dcf430723c */ /* 0x040ff00000081030 */
[C---:B---3--:R-:W-:Y:S08]  /*9af20*/  HMMA.1688.F32.TF32 R60, R244.reuse, R208, R56 ;  /* 0x000000d0f43c723c */ /* 0x048ff00000081038 */
[----:B------:R-:W-:Y:S03]  /*9af30*/  HMMA.1688.F32.TF32 R56, R244, R212, R52 ;  /* 0x000000d4f438723c */ /* 0x000fe60000081034 */
[----:B------:R-:W-:-:S02]  /*9af40*/  IMAD.MOV.U32 R29, RZ, RZ, R48 ;  /* 0x000000ffff1d7224 */ /* 0x000fc400078e0030 */
[----:B------:R-:W-:Y:S01]  /*9af50*/  IMAD.MOV.U32 R28, RZ, RZ, R49 ;  /* 0x000000ffff1c7224 */ /* 0x000fe200078e0031 */
[----:B------:R-:W-:Y:S01]  /*9af60*/  MOV R25, R50 ;  /* 0x0000003200197202 */ /* 0x000fe20000000f00 */
[----:B------:R-:W-:Y:S02]  /*9af70*/  IMAD.MOV.U32 R24, RZ, RZ, R51 ;  /* 0x000000ffff187224 */ /* 0x000fe400078e0033 */
[C---:B------:R-:W-:Y:S02]  /*9af80*/  HMMA.1688.F32.TF32 R48, R244.reuse, R216, R248 ;  /* 0x000000d8f430723c */ /* 0x040fe400000810f8 */
[----:B------:R-:W-:Y:S04]  /*9af90*/  STL.64 [R1+0x15d0], R60 ;  /* 0x0015d03c01007387 */ /* 0x000fe80000100a00 */
[----:B------:R-:W-:Y:S04]  /*9afa0*/  STL.64 [R1+0x15d8], R62 ;  /* 0x0015d83e01007387 */ /* 0x000fe80000100a00 */
[----:B------:R-:W-:Y:S04]  /*9afb0*/  STL.64 [R1+0x15c0], R56 ;  /* 0x0015c03801007387 */ /* 0x000fe80000100a00 */
[----:B------:R-:W-:Y:S01]  /*9afc0*/  STL.64 [R1+0x15c8], R58 ;  /* 0x0015c83a01007387 */ /* 0x000fe20000100a00 */
[----:B------:R-:W-:Y:S01]  /*9afd0*/  HMMA.1688.F32.TF32 R52, R244, R224, R192 ;  /* 0x000000e0f434723c */ /* 0x000fe200000810c0 */
[----:B------:R-:W-:-:S02]  /*9afe0*/  IMAD.MOV.U32 R37, RZ, RZ, R71 ;  /* 0x000000ffff257224 */ /* 0x000fc400078e0047 */
[----:B------:R-:W-:Y:S04]  /*9aff0*/  LDS R244, [R0+UR12+0x12080] ;  /* 0x0120800c00f47984 */ /* 0x000fe80008000800 */
[----:B------:R-:W-:Y:S04]  /*9b000*/  LDS R246, [R0+UR12+0x13080] ;  /* 0x0130800c00f67984 */ /* 0x000fe80008000800 */
[----:B------:R-:W-:Y:S04]  /*9b010*/  LDS R245, [R33+UR12+0x12080] ;  /* 0x0120800c21f57984 */ /* 0x000fe80008000800 */
[----:B------:R-:W3:Y:S01]  /*9b020*/  LDS R247, [R33+UR12+0x13080] ;  /* 0x0130800c21f77984 */ /* 0x000ee20008000800 */
        /* <DEDUP_REMOVED lines=8> */
[----:B-1----:R-:W-:-:S15]  /*9b0b0*/  HMMA.1688.F32.TF32 R44, R236, R6, R44 ;  /* 0x00000006ec2c723c */ /* 0x002fde000008102c */
[----:B------:R-:W-:-:S04]  /*9b0c0*/  NOP ;  /* 0x0000000000007918 */ /* 0x000fc80000000000 */
[----:B------:R-:W-:Y:S02]  /*9b0d0*/  IMAD.MOV.U32 R213, RZ, RZ, R44 ;  /* 0x000000ffffd57224 */ /* 0x000fe400078e002c */
[----:B------:R-:W-:Y:S01]  /*9b0e0*/  IMAD.MOV.U32 R212, RZ, RZ, R45 ;  /* 0x000000ffffd47224 */ /* 0x000fe200078e002d */
[----:B------:R-:W-:Y:S01]  /*9b0f0*/  MOV R209, R46 ;  /* 0x0000002e00d17202 */ /* 0x000fe20000000f00 */
[----:B------:R-:W-:Y:S02]  /*9b100*/  IMAD.MOV.U32 R208, RZ, RZ, R47 ;  /* 0x000000ffffd07224 */ /* 0x000fe400078e002f */
[----:B--2---:R-:W-:Y:S01]  /*9b110*/  HMMA.1688.F32.TF32 R44, R236, R10, R40 ;  /* 0x0000000aec2c723c */ /* 0x004fe20000081028 */
[----:B------:R-:W-:Y:S02]  /*9b120*/  IMAD.MOV.U32 R40, RZ, RZ, R210 ;  /* 0x000000ffff287224 */ /* 0x000fe400078e00d2 */
[----:B------:R-:W2:Y:S01]  /*9b130*/  LDL.LU R210, [R1+0x60e4] ;  /* 0x0060e40001d27983 */ /* 0x000ea20000300800 */
[----:B------:R-:W-:Y:S01]  /*9b140*/  IMAD.MOV.U32 R41, RZ, RZ, R211 ;  /* 0x000000ffff297224 */ /* 0x000fe200078e00d3 */
[----:B------:R-:W-:Y:S01]  /*9b150*/  MOV R42, R230 ;  /* 0x000000e6002a7202 */ /* 0x000fe20000000f00 */
[----:B------:R-:W-:-:S13]  /*9b160*/  IMAD.MOV.U32 R43, RZ, RZ, R231 ;  /* 0x000000ffff2b7224 */ /* 0x000fda00078e00e7 */
[----:B------:R1:W-:Y:S04]  /*9b170*/  STL.64 [R1+0x12d0], R44 ;  /* 0x0012d02c01007387 */ /* 0x0003e80000100a00 */
[----:B------:R4:W-:Y:S04]  /*9b180*/  STL.64 [R1+0x12d8], R46 ;  /* 0x0012d82e01007387 */ /* 0x0009e80000100a00 */
[----:B------:R-:W3:Y:S04]  /*9b190*/  LDL.LU R211, [R1+0x60e0] ;  /* 0x0060e00001d37983 */ /* 0x000ee80000300800 */
[----:B------:R-:W3:Y:S04]  /*9b1a0*/  LDL.LU R230, [R1+0x60dc] ;  /* 0x0060dc0001e67983 */ /* 0x000ee80000300800 */
[----:B------:R-:W3:Y:S01]  /*9b1b0*/  LDL.LU R231, [R1+0x60d8] ;  /* 0x0060d80001e77983 */ /* 0x000ee20000300800 */
[----:B-1----:R-:W-:-:S02]  /*9b1c0*/  IMAD.MOV.U32 R44, RZ, RZ, R18 ;  /* 0x000000ffff2c7224 */ /* 0x002fc400078e0012 */
[----:B------:R-:W-:Y:S01]  /*9b1d0*/  IMAD.MOV.U32 R45, RZ, RZ, R15 ;  /* 0x000000ffff2d7224 */ /* 0x000fe200078e000f */
[----:B------:R-:W3:Y:S04]  /*9b1e0*/  LDL.LU R18, [R1+0x60d4] ;  /* 0x0060d40001127983 */ /* 0x000ee80000300800 */
[----:B------:R-:W3:Y:S01]  /*9b1f0*/  LDL.LU R15, [R1+0x60d0] ;  /* 0x0060d000010f7983 */ /* 0x000ee20000300800 */
[----:B----4-:R-:W-:Y:S01]  /*9b200*/  MOV R46, R14 ;  /* 0x0000000e002e7202 */ /* 0x010fe20000000f00 */
[----:B------:R-:W-:Y:S02]  /*9b210*/  IMAD.MOV.U32 R47, RZ, RZ, R38 ;  /* 0x000000ffff2f7224 */ /* 0x000fe400078e0026 */
        /* <DEDUP_REMOVED lines=9> */
[----:B------:R-:W4:Y:S01]  /*9b2b0*/  LDL.LU R227, [R1+0x60b0] ;  /* 0x0060b00001e37983 */ /* 0x000f220000300800 */
[----:B------:R-:W-:Y:S01]  /*9b2c0*/  MOV R194, R214 ;  /* 0x000000d600c27202 */ /* 0x000fe20000000f00 */
[----:B------:R-:W-:Y:S02]  /*9b2d0*/  IMAD.MOV.U32 R195, RZ, RZ, R215 ;  /* 0x000000ffffc37224 */ /* 0x000fe400078e00d7 */
        /* <DEDUP_REMOVED lines=18> */
[----:B--2---:R-:W-:Y:S01]  /*9b400*/  IMAD.MOV.U32 R67, RZ, RZ, R210 ;  /* 0x000000ffff437224 */ /* 0x004fe200078e00d2 */
[----:B---3--:R-:W-:Y:S01]  /*9b410*/  MOV R66, R211 ;  /* 0x000000d300427202 */ /* 0x008fe20000000f00 */
[----:B------:R-:W-:-:S02]  /*9b420*/  IMAD.MOV.U32 R65, RZ, RZ, R230 ;  /* 0x000000ffff417224 */ /* 0x000fc400078e00e6 */
[----:B------:R-:W-:Y:S02]  /*9b430*/  IMAD.MOV.U32 R64, RZ, RZ, R231 ;  /* 0x000000ffff407224 */ /* 0x000fe400078e00e7 */
[----:B------:R-:W2:Y:S04]  /*9b440*/  LDL.LU R231, [R1+0x6084] ;  /* 0x0060840001e77983 */ /* 0x000ea80000300800 */
[----:B------:R-:W3:Y:S04]  /*9b450*/  LDL.LU R230, [R1+0x6080] ;  /* 0x0060800001e67983 */ /* 0x000ee80000300800 */
[----:B------:R-:W3:Y:S04]  /*9b460*/  LDL.LU R211, [R1+0x607c] ;  /* 0x00607c0001d37983 */ /* 0x000ee80000300800 */
[----:B------:R-:W3:Y:S01]  /*9b470*/  LDL.LU R210, [R1+0x6078] ;  /* 0x0060780001d27983 */ /* 0x000ee20000300800 */
[----:B----4-:R-:W-:Y:S01]  /*9b480*/  IMAD.MOV.U32 R75, RZ, RZ, R219 ;  /* 0x000000ffff4b7224 */ /* 0x010fe200078e00db */
[----:B------:R-:W-:Y:S01]  /*9b490*/  MOV R74, R218 ;  /* 0x000000da004a7202 */ /* 0x000fe20000000f00 */
[----:B------:R-:W-:-:S02]  /*9b4a0*/  IMAD.MOV.U32 R73, RZ, RZ, R223 ;  /* 0x000000ffff497224 */ /* 0x000fc400078e00df */
[----:B------:R-:W-:Y:S02]  /*9b4b0*/  IMAD.MOV.U32 R72, RZ, RZ, R222 ;  /* 0x000000ffff487224 */ /* 0x000fe400078e00de */
        /* <DEDUP_REMOVED lines=50> */
[----:B------:R-:W2:Y:S04]  /*9b7e0*/  LDL.LU R211, [R1+0x600c] ;  /* 0x00600c0001d37983 */ /* 0x000ea80000300800 */
[----:B------:R-:W2:Y:S01]  /*9b7f0*/  LDL.LU R210, [R1+0x6008] ;  /* 0x0060080001d27983 */ /* 0x000ea20000300800 */
[----:B----4-:R-:W-:Y:S01]  /*9b800*/  IMAD.MOV.U32 R207, RZ, RZ, R219 ;  /* 0x000000ffffcf7224 */ /* 0x010fe200078e00db */
[----:B------:R-:W-:Y:S01]  /*9b810*/  MOV R206, R218 ;  /* 0x000000da00ce7202 */ /* 0x000fe20000000f00 */
[----:B------:R-:W-:-:S02]  /*9b820*/  IMAD.MOV.U32 R205, RZ, RZ, R223 ;  /* 0x000000ffffcd7224 */ /* 0x000fc400078e00df */
[----:B------:R-:W-:Y:S02]  /*9b830*/  IMAD.MOV.U32 R204, RZ, RZ, R222 ;  /* 0x000000ffffcc7224 */ /* 0x000fe400078e00de */
[----:B------:R-:W4:Y:S04]  /*9b840*/  LDL.LU R222, [R1+0x6004] ;  /* 0x0060040001de7983 */ /* 0x000f280000300800 */
[----:B------:R-:W2:Y:S04]  /*9b850*/  LDL.LU R223, [R1+0x6000] ;  /* 0x0060000001df7983 */ /* 0x000ea80000300800 */
[----:B------:R-:W2:Y:S04]  /*9b860*/  LDL.LU R218, [R1+0x5ffc] ;  /* 0x005ffc0001da7983 */ /* 0x000ea80000300800 */
[----:B------:R-:W3:Y:S01]  /*9b870*/  LDL.LU R219, [R1+0x5ff8] ;  /* 0x005ff80001db7983 */ /* 0x000ee20000300800 */
        /* <DEDUP_REMOVED lines=8> */
[----:B--2---:R-:W-:-:S02]  /*9b900*/  IMAD.MOV.U32 R116, RZ, RZ, R218 ;  /* 0x000000ffff747224 */ /* 0x004fc400078e00da */
[----:B---3--:R-:W-:Y:S01]  /*9b910*/  IMAD.MOV.U32 R117, RZ, RZ, R219 ;  /* 0x000000ffff757224 */ /* 0x008fe200078e00db */
[----:B------:R-:W2:Y:S04]  /*9b920*/  LDL.LU R218, [R1+0x5fe4] ;  /* 0x005fe40001da7983 */ /* 0x000ea80000300800 */
[----:B------:R-:W3:Y:S01]  /*9b930*/  LDL.LU R219, [R1+0x5fe0] ;  /* 0x005fe00001db7983 */ /* 0x000ee20000300800 */
[----:B------:R-:W-:Y:S01]  /*9b940*/  MOV R118, R223 ;  /* 0x000000df00767202 */ /* 0x000fe20000000f00 */
[----:B----4-:R-:W-:Y:S02]  /*9b950*/  IMAD.MOV.U32 R119, RZ, RZ, R222 ;  /* 0x000000ffff777224 */ /* 0x010fe400078e00de */
        /* <DEDUP_REMOVED lines=9> */
[----:B------:R-:W-:Y:S01]  /*9b9f0*/  IMAD.MOV.U32 R129, RZ, RZ, R222 ;  /* 0x000000ffff817224 */ /* 0x000fe200078e00de */
        /* <DEDUP_REMOVED lines=38> */
[----:B------:R-:W-:Y:S02]  /*9bc60*/  IMAD.MOV.U32 R232, RZ, RZ, R53 ;  /* 0x000000ffffe87224 */ /* 0x000fe400078e0035 */
[----:B------:R-:W-:Y:S01]  /*9bc70*/  IMAD.MOV.U32 R53, RZ, RZ, R39 ;  /* 0x000000ffff357224 */ /* 0x000fe200078e0027 */
[----:B------:R-:W-:Y:S01]  /*9bc80*/  MOV R229, R54 ;  /* 0x0000003600e57202 */ /* 0x000fe20000000f00 */
[----:B------:R-:W-:Y:S01]  /*9bc90*/  IMAD.MOV.U32 R228, RZ, RZ, R55 ;  /* 0x000000ffffe47224 */ /* 0x000fe200078e0037 */
[----:B------:R-:W-:Y:S01]  /*9bca0*/  MOV R54, R22 ;  /* 0x0000001600367202 */ /* 0x000fe20000000f00 */
[----:B------:R-:W-:-:S02]  /*9bcb0*/  IMAD.MOV.U32 R55, RZ, RZ, R23 ;  /* 0x000000ffff377224 */ /* 0x000fc400078e0017 */
        /* <DEDUP_REMOVED lines=31> */
[----:B------:R-:W4:Y:S01]  /*9beb0*/  LDL.LU R23, [R1+0x5f58] ;  /* 0x005f580001177983 */ /* 0x000f220000300800 */
[C---:B--2---:R-:W-:Y:S08]  /*9bec0*/  HMMA.1688.F32.TF32 R132, R236.reuse, R34, R132 ;  /* 0x00000022ec84723c */ /* 0x044ff00000081084 */
[C---:B---3--:R-:W-:Y:S08]  /*9bed0*/  HMMA.1688.F32.TF32 R140, R236.reuse, R18, R140 ;  /* 0x00000012ec8c723c */ /* 0x048ff0000008108c */
[C---:B----4-:R-:W-:Y:S08]  /*9bee0*/  HMMA.1688.F32.TF32 R136, R236.reuse, R38, R136 ;  /* 0x00000026ec88723c */ /* 0x050ff00000081088 */
        /* <DEDUP_REMOVED lines=10> */
[----:B------:R-:W-:-:S03]  /*9bf90*/  IMAD.MOV.U32 R9, RZ, RZ, R126 ;  /* 0x000000ffff097224 */ /* 0x000fc600078e007e */
[----:B------:R2:W-:Y:S01]  /*9bfa0*/  STL.64 [R1+0x1270], R124 ;  /* 0x0012707c01007387 */ /* 0x0005e20000100a00 */
[----:B------:R-:W-:Y:S01]  /*9bfb0*/  IMAD.MOV.U32 R8, RZ, RZ, R127 ;  /* 0x000000ffff087224 */ /* 0x000fe200078e007f */
[C---:B-1----:R-:W-:Y:S08]  /*9bfc0*/  HMMA.1688.F32.TF32 R128, R236.reuse, R30, R120 ;  /* 0x0000001eec80723c */ /* 0x042ff00000081078 */
[C---:B--2---:R-:W-:Y:S08]  /*9bfd0*/  HMMA.1688.F32.TF32 R124, R236.reuse, R234, R116 ;  /* 0x000000eaec7c723c */ /* 0x044ff00000081074 */
[C---:B------:R-:W-:Y:S08]  /*9bfe0*/  HMMA.1688.F32.TF32 R120, R236.reuse, R230, R112 ;  /* 0x000000e6ec78723c */ /* 0x040ff00000081070 */
        /* <DEDUP_REMOVED lines=62> */
[----:B-1----:R-:W3:Y:S04]  /*9c3d0*/  LDL.LU R48, [R1+0x540] ;  /* 0x0005400001307983 */ /* 0x002ee80000300800 */
[----:B------:R1:W-:Y:S04]  /*9c3e0*/  STL.64 [R1+0x1550], R44 ;  /* 0x0015502c01007387 */ /* 0x0003e80000100a00 */
[----:B------:R4:W-:Y:S04]  /*9c3f0*/  STL.64 [R1+0x1558], R46 ;  /* 0x0015582e01007387 */ /* 0x0009e80000100a00 */
        /* <DEDUP_REMOVED lines=17> */
[----:B------:R-:W2:Y:S04]  /*9c510*/  LDL.LU R72, [R1] ;  /* 0x0000000001487983 */ /* 0x000ea80000300800 */
        /* <DEDUP_REMOVED lines=53> */
[----:B----4-:R-:W4:Y:S04]  /*9c870*/  LDL.LU R46, [R1+0x788] ;  /* 0x00078800012e7983 */ /* 0x010f280000300800 */
[----:B------:R-:W4:Y:S04]  /*9c880*/  LDL.LU R47, [R1+0x78c] ;  /* 0x00078c00012f7983 */ /* 0x000f280000300800 */
[----:B------:R-:W4:Y:S04]  /*9c890*/  LDL.LU R40, [R1+0x770] ;  /* 0x0007700001287983 */ /* 0x000f280000300800 */
[----:B------:R-:W4:Y:S04]  /*9c8a0*/  LDL.LU R41, [R1+0x774] ;  /* 0x0007740001297983 */ /* 0x000f280000300800 */
[----:B------:R-:W4:Y:S04]  /*9c8b0*/  LDL.LU R42, [R1+0x778] ;  /* 0x00077800012a7983 */ /* 0x000f280000300800 */
[----:B------:R-:W4:Y:S01]  /*9c8c0*/  LDL.LU R43, [R1+0x77c] ;  /* 0x00077c00012b7983 */ /* 0x000f220000300800 */
[----:B------:R-:W-:Y:S03]  /*9c8d0*/  HMMA.1688.F32.TF32 R144, R236, R14, R144 ;  /* 0x0000000eec90723c */ /* 0x000fe60000081090 */
[----:B------:R-:W-:Y:S04]  /*9c8e0*/  LDS R236, [R2+UR12+0x12080] ;  /* 0x0120800c02ec7984 */ /* 0x000fe80008000800 */
[----:B------:R-:W-:Y:S04]  /*9c8f0*/  LDS R238, [R2+UR12+0x13080] ;  /* 0x0130800c02ee7984 */ /* 0x000fe80008000800 */
[----:B------:R-:W-:Y:S04]  /*9c900*/  LDS R237, [R252+UR12+0x12080] ;  /* 0x0120800cfced7984 */ /* 0x000fe80008000800 */
[----:B------:R-:W4:Y:S04]  /*9c910*/  LDS R239, [R252+UR12+0x13080] ;  /* 0x0130800cfcef7984 */ /* 0x000f280008000800 */
[----:B------:R-:W-:-:S02]  /*9c920*/  IMAD.MOV.U32 R217, RZ, RZ, R144 ;  /* 0x000000ffffd97224 */ /* 0x000fc400078e0090 */
[----:B------:R-:W-:Y:S01]  /*9c930*/  IMAD.MOV.U32 R216, RZ, RZ, R145 ;  /* 0x000000ffffd87224 */ /* 0x000fe200078e0091 */
[----:B------:R-:W-:Y:S01]  /*9c940*/  MOV R5, R146 ;  /* 0x0000009200057202 */ /* 0x000fe20000000f00 */
[----:B------:R-:W-:Y:S01]  /*9c950*/  IMAD.MOV.U32 R4, RZ, RZ, R147 ;  /* 0x000000ffff047224 */ /* 0x000fe200078e0093 */
[C---:B--2---:R-:W-:Y:S08]  /*9c960*/  HMMA.1688.F32.TF32 R72, R244.reuse, R30, R72 ;  /* 0x0000001ef448723c */ /* 0x044ff00000081048 */
[C---:B---3--:R-:W-:Y:S08]  /*9c970*/  HMMA.1688.F32.TF32 R76, R244.reuse, R26, R76 ;  /* 0x0000001af44c723c */ /* 0x048ff0000008104c */
[C---:B------:R-:W-:Y:S08]  /*9c980*/  HMMA.1688.F32.TF32 R80, R244.reuse, R22, R80 ;  /* 0x00000016f450723c */ /* 0x040ff00000081050 */
[C---:B------:R-:W-:Y:S08]  /*9c990*/  HMMA.1688.F32.TF32 R88, R244.reuse, R38, R88 ;  /* 0x00000026f458723c */ /* 0x040ff00000081058 */
[C---:B------:R-:W-:Y:S08]  /*9c9a0*/  HMMA.1688.F32.TF32 R96, R244.reuse, R14, R96 ;  /* 0x0000000ef460723c */ /* 0x040ff00000081060 */
[----:B------:R-:W-:Y:S08]  /*9c9b0*/  HMMA.1688.F32.TF32 R104, R244, R6, R104 ;  /* 0x00000006f468723c */ /* 0x000ff00000081068 */
[----:B------:R-:W-:Y:S08]  /*9c9c0*/  HMMA.1688.F32.TF32 R108, R240, R218, R204 ;  /* 0x000000daf06c723c */ /* 0x000ff000000810cc */
[C---:B------:R-:W-:Y:S08]  /*9c9d0*/  HMMA.1688.F32.TF32 R100, R244.reuse, R10, R100 ;  /* 0x0000000af464723c */ /* 0x040ff00000081064 */
[C---:B------:R-:W-:Y:S08]  /*9c9e0*/  HMMA.1688.F32.TF32 R92, R244.reuse, R18, R92 ;  /* 0x00000012f45c723c */ /* 0x040ff0000008105c */
[C---:B------:R-:W-:Y:S01]  /*9c9f0*/  HMMA.1688.F32.TF32 R48, R244.reuse, R218, R48 ;  /* 0x000000daf430723c */ /* 0x040fe20000081030 */
[----:B------:R-:W-:Y:S04]  /*9ca00*/  LDS R240, [R0+UR12+0x12100] ;  /* 0x0121000c00f07984 */ /* 0x000fe80008000800 */
[----:B------:R-:W-:Y:S04]  /*9ca10*/  LDS R242, [R0+UR12+0x13100] ;  /* 0x0131000c00f27984 */ /* 0x000fe80008000800 */
[----:B------:R-:W-:Y:S04]  /*9ca20*/  LDS R241, [R33+UR12+0x12100] ;  /* 0x0121000c21f17984 */ /* 0x000fe80008000800 */
[----:B------:R-:W1:Y:S01]  /*9ca30*/  LDS R243, [R33+UR12+0x13100] ;  /* 0x0131000c21f37984 */ /* 0x000e620008000800 */
        /* <DEDUP_REMOVED lines=26> */
[----:B------:R-:W-:Y:S08]  /*9cbe0*/  HMMA.1688.F32.TF32 R52, R244, R222, R192 ;  /* 0x000000def434723c */ /* 0x000ff000000810c0 */
[C---:B----4-:R-:W-:Y:S01]  /*9cbf0*/  HMMA.1688.F32.TF32 R40, R236.reuse, R10, R40 ;  /* 0x0000000aec28723c */ /* 0x050fe20000081028 */
[----:B------:R-:W-:Y:S04]  /*9cc00*/  LDS R244, [R2+UR12+0x12100] ;  /* 0x0121000c02f47984 */ /* 0x000fe80008000800 */
[----:B------:R-:W-:Y:S04]  /*9cc10*/  LDS R246, [R2+UR12+0x13100] ;  /* 0x0131000c02f67984 */ /* 0x000fe80008000800 */
[----:B------:R-:W-:Y:S04]  /*9cc20*/  LDS R245, [R252+UR12+0x12100] ;  /* 0x0121000cfcf57984 */ /* 0x000fe80008000800 */
[----:B------:R-:W2:Y:S04]  /*9cc30*/  LDS R247, [R252+UR12+0x13100] ;  /* 0x0131000cfcf77984 */ /* 0x000ea80008000800 */
        /* <DEDUP_REMOVED lines=14> */
[----:B---3--:R-:W-:Y:S02]  /*9cd20*/  HMMA.1688.F32.TF32 R48, R236, R6, R44 ;  /* 0x00000006ec30723c */ /* 0x008fe4000008102c */
[----:B------:R-:W1:-:S15]  /*9cd30*/  LDL.LU R44, [R1+0x2c0] ;  /* 0x0002c000012c7983 */ /* 0x000e5e0000300800 */
[----:B------:R-:W-:Y:S02]  /*9cd40*/  NOP ;  /* 0x0000000000007918 */ /* 0x000fe40000000000 */
[----:B------:R3:W-:Y:S04]  /*9cd50*/  STL.64 [R1+0x1170], R48 ;  /* 0x0011703001007387 */ /* 0x0007e80000100a00 */
[----:B------:R4:W-:Y:S04]  /*9cd60*/  STL.64 [R1+0x1178], R50 ;  /* 0x0011783201007387 */ /* 0x0009e80000100a00 */
        /* <DEDUP_REMOVED lines=126> */
[----:B---3--:R-:W-:Y:S08]  /*9d550*/  HMMA.1688.F32.TF32 R48, R240, R222, R48 ;  /* 0x000000def030723c */ /* 0x008ff00000081030 */
[C---:B----4-:R-:W-:Y:S08]  /*9d560*/  HMMA.1688.F32.TF32 R144, R236.reuse, R18, R144 ;  /* 0x00000012ec90723c */ /* 0x050ff00000081090 */
[C---:B------:R-:W-:Y:S08]  /*9d570*/  HMMA.1688.F32.TF32 R148, R236.reuse, R14, R148 ;  /* 0x0000000eec94723c */ /* 0x040ff00000081094 */
[C---:B------:R-:W-:Y:S08]  /*9d580*/  HMMA.1688.F32.TF32 R140, R236.reuse, R38, R140 ;  /* 0x00000026ec8c723c */ /* 0x040ff0000008108c */
[C---:B------:R-:W-:Y:S08]  /*9d590*/  HMMA.1688.F32.TF32 R136, R236.reuse, R34, R136 ;  /* 0x00000022ec88723c */ /* 0x040ff00000081088 */
[C---:B------:R-:W-:Y:S08]  /*9d5a0*/  HMMA.1688.F32.TF32 R248, R236.reuse, R22, R248 ;  /* 0x00000016ecf8723c */ /* 0x040ff000000810f8 */
[C---:B------:R-:W-:Y:S01]  /*9d5b0*/  HMMA.1688.F32.TF32 R132, R236.reuse, R26, R132 ;  /* 0x0000001aec84723c */ /* 0x040fe20000081084 */
        /* <DEDUP_REMOVED lines=18> */
[----:B------:R-:W-:Y:S04]  /*9d6e0*/  STL.64 [R1+0x7e0], R132 ;  /* 0x0007e08401007387 */ /* 0x000fe80000100a00 */
[----:B------:R1:W-:Y:S02]  /*9d6f0*/  STL.64 [R1+0x7e8], R134 ;  /* 0x0007e88601007387 */ /* 0x0003e40000100a00 */
[C---:B-1----:R-:W-:Y:S08]  /*9d700*/  HMMA.1688.F32.TF32 R248, R236.reuse, R30, R128 ;  /* 0x0000001eecf8723c */ /* 0x042ff00000081080 */
[C---:B------:R-:W-:Y:S08]  /*9d710*/  HMMA.1688.F32.TF32 R132, R236.reuse, R234, R124 ;  /* 0x000000eaec84723c */ /* 0x040ff0000008107c */
        /* <DEDUP_REMOVED lines=134> */
[----:B------:R-:W1:Y:S04]  /*9df80*/  LDS R243, [R33+UR12+0x13180] ;  /* 0x0131800c21f37984 */ /* 0x000e680008000800 */
[----:B------:R-:W-:Y:S04]  /*9df90*/  LDS R236, [R2+UR12+0x12180] ;  /* 0x0121800c02ec7984 */ /* 0x000fe80008000800 */
[----:B------:R-:W-:Y:S04]  /*9dfa0*/  LDS R238, [R2+UR12+0x13180] ;  /* 0x0131800c02ee7984 */ /* 0x000fe80008000800 */
[----:B------:R-:W-:Y:S04]  /*9dfb0*/  LDS R237, [R252+UR12+0x12180] ;  /* 0x0121800cfced7984 */ /* 0x000fe80008000800 */
[----:B------:R-:W1:Y:S01]  /*9dfc0*/  LDS R239, [R252+UR12+0x13180] ;  /* 0x0131800cfcef7984 */ /* 0x000e620008000800 */
[C---:B--2---:R-:W-:Y:S08]  /*9dfd0*/  HMMA.1688.F32.TF32 R40, R244.reuse, R14, R40 ;  /* 0x0000000ef428723c */ /* 0x044ff00000081028 */
[----:B---3--:R-:W-:Y:S01]  /*9dfe0*/  HMMA.1688.F32.TF32 R96, R244, R10, R44 ;  /* 0x0000000af460723c */ /* 0x008fe2000008102c */
[----:B------:R-:W1:-:S15]  /*9dff0*/  LDL.LU R44, [R1+0x630] ;  /* 0x00063000012c7983 */ /* 0x000e5e0000300800 */
[----:B------:R-:W-:-:S03]  /*9e000*/  NOP ;  /* 0x0000000000007918 */ /* 0x000fc60000000000 */
        /* <DEDUP_REMOVED lines=10> */
[----:B------:R-:W2:Y:S01]  /*9e0b0*/  LDL.LU R43, [R1+0x62c] ;  /* 0x00062c00012b7983 */ /* 0x000ea20000300800 */
[C---:B----4-:R-:W-:Y:S08]  /*9e0c0*/  HMMA.1688.F32.TF32 R92, R244.reuse, R18, R92 ;  /* 0x00000012f45c723c */ /* 0x050ff0000008105c */
        /* <DEDUP_REMOVED lines=17> */
[C---:B---3--:R-:W-:Y:S08]  /*9e1e0*/  HMMA.1688.F32.TF32 R72, R244.reuse, R234, R68 ;  /* 0x000000eaf448723c */ /* 0x048ff00000081044 */
        /* <DEDUP_REMOVED lines=9> */
[----:B------:R-:W3:Y:S04]  /*9e280*/  LDS R247, [R33+UR12+0x13200] ;  /* 0x0132000c21f77984 */ /* 0x000ee80008000800 */
        /* <DEDUP_REMOVED lines=11> */
[----:B------:R-:W-:Y:S04]  /*9e340*/  STL.64 [R1+0x1300], R52 ;  /* 0x0013003401007387 */ /* 0x000fe80000100a00 */
[----:B------:R-:W-:Y:S04]  /*9e350*/  STL.64 [R1+0x1308], R54 ;  /* 0x0013083601007387 */ /* 0x000fe80000100a00 */
[----:B------:R-:W-:Y:S04]  /*9e360*/  STL.64 [R1+0x8f0], R48 ;  /* 0x0008f03001007387 */ /* 0x000fe80000100a00 */
[----:B------:R1:W-:Y:S04]  /*9e370*/  STL.64 [R1+0x8f8], R50 ;  /* 0x0008f83201007387 */ /* 0x0003e80000100a00 */
[----:B------:R-:W4:Y:S04]  /*9e380*/  LDL.LU R249, [R1+0x2e4] ;  /* 0x0002e40001f97983 */ /* 0x000f280000300800 */
[----:B------:R-:W4:Y:S04]  /*9e390*/  LDL.LU R250, [R1+0x2e8] ;  /* 0x0002e80001fa7983 */ /* 0x000f280000300800 */
[----:B------:R-:W4:Y:S01]  /*9e3a0*/  LDL.LU R251, [R1+0x2ec] ;  /* 0x0002ec0001fb7983 */ /* 0x000f220000300800 */
[C---:B-1----:R-:W-:Y:S03]  /*9e3b0*/  HMMA.1688.F32.TF32 R48, R240.reuse, R6, R44 ;  /* 0x00000006f030723c */ /* 0x042fe6000008102c */
[----:B------:R-:W3:Y:S05]  /*9e3c0*/  LDL.LU R44, [R1+0x310] ;  /* 0x00031000012c7983 */ /* 0x000eea0000300800 */
[C---:B--2---:R-:W-:Y:S11]  /*9e3d0*/  HMMA.1688.F32.TF32 R40, R240.reuse, R10, R40 ;  /* 0x0000000af028723c */ /* 0x044ff60000081028 */
[----:B------:R1:W-:Y:S04]  /*9e3e0*/  STL.64 [R1+0x9a0], R48 ;  /* 0x0009a03001007387 */ /* 0x0003e80000100a00 */
[----:B------:R2:W-:Y:S04]  /*9e3f0*/  STL.64 [R1+0x9a8], R50 ;  /* 0x0009a83201007387 */ /* 0x0005e80000100a00 */
[----:B------:R1:W-:Y:S04]  /*9e400*/  STL.64 [R1+0x1110], R40 ;  /* 0x0011102801007387 */ /* 0x0003e80000100a00 */
[----:B------:R1:W-:Y:S04]  /*9e410*/  STL.64 [R1+0x1118], R42 ;  /* 0x0011182a01007387 */ /* 0x0003e80000100a00 */
[----:B------:R-:W3:Y:S04]  /*9e420*/  LDL.LU R45, [R1+0x314] ;  /* 0x00031400012d7983 */ /* 0x000ee80000300800 */
[----:B------:R-:W3:Y:S04]  /*9e430*/  LDL.LU R46, [R1+0x318] ;  /* 0x00031800012e7983 */ /* 0x000ee80000300800 */
[----:B------:R-:W3:Y:S04]  /*9e440*/  LDL.LU R47, [R1+0x31c] ;  /* 0x00031c00012f7983 */ /* 0x000ee80000300800 */
        /* <DEDUP_REMOVED lines=108> */
[----:B------:R-:W-:Y:S04]  /*9eb10*/  STL.64 [R1+0x980], R132 ;  /* 0x0009808401007387 */ /* 0x000fe80000100a00 */
[----:B------:R1:W-:Y:S03]  /*9eb20*/  STL.64 [R1+0x988], R134 ;  /* 0x0009888601007387 */ /* 0x0003e60000100a00 */
[C---:B------:R-:W-:Y:S01]  /*9eb30*/  HMMA.1688.F32.TF32 R104, R240.reuse, R230, R104 ;  /* 0x000000e6f068723c */ /* 0x040fe20000081068 */
[----:B-1----:R-:W2:Y:S04]  /*9eb40*/  LDL.LU.64 R134, [R1+0x5f10] ;  /* 0x005f100001867983 */ /* 0x002ea80000300a00 */
[----:B------:R-:W2:Y:S04]  /*9eb50*/  LDL.LU.64 R132, [R1+0x5f08] ;  /* 0x005f080001847983 */ /* 0x000ea80000300a00 */
        /* <DEDUP_REMOVED lines=62> */
[----:B------:R1:W-:Y:S01]  /*9ef40*/  STL.64 [R1+0x1068], R242 ;  /* 0x001068f201007387 */ /* 0x0003e20000100a00 */
[C---:B------:R-:W-:Y:S03]  /*9ef50*/  HMMA.1688.F32.TF32 R56, R236.reuse, R22, R56 ;  /* 0x00000016ec38723c */ /* 0x040fe60000081038 */
[----:B-1----:R-:W2:Y:S04]  /*9ef60*/  LDL.LU R240, [R1+0x2f0] ;  /* 0x0002f00001f07983 */ /* 0x002ea80000300800 */
[----:B------:R-:W2:Y:S04]  /*9ef70*/  LDL.LU R241, [R1+0x2f4] ;  /* 0x0002f40001f17983 */ /* 0x000ea80000300800 */
[----:B------:R-:W2:Y:S04]  /*9ef80*/  LDL.LU R242, [R1+0x2f8] ;  /* 0x0002f80001f27983 */ /* 0x000ea80000300800 */
        /* <DEDUP_REMOVED lines=22> */
[----:B------:R-:W-:Y:S03]  /*9f0f0*/  HMMA.1688.F32.TF32 R40, R236, R210, R40 ;  /* 0x000000d2ec28723c */ /* 0x000fe60000081028 */
[----:B-1----:R-:W3:Y:S04]  /*9f100*/  LDL.LU.64 R66, [R1+0x5df0] ;  /* 0x005df00001427983 */ /* 0x002ee80000300a00 */
[----:B------:R-:W3:Y:S04]  /*9f110*/  LDL.LU.64 R64, [R1+0x5de8] ;  /* 0x005de80001407983 */ /* 0x000ee80000300a00 */
[----:B------:R-:W-:Y:S04]  /*9f120*/  STL.64 [R1+0x1000], R60 ;  /* 0x0010003c01007387 */ /* 0x000fe80000100a00 */
[----:B------:R1:W-:Y:S01]  /*9f130*/  STL.64 [R1+0x1008], R62 ;  /* 0x0010083e01007387 */ /* 0x0003e20000100a00 */
[----:B------:R-:W-:-:S03]  /*9f140*/  MOV R243, R3 ;  /* 0x0000000300f37202 */ /* 0x000fc60000000f00 */
[----:B-1----:R-:W3:Y:S04]  /*9f150*/  LDL.LU.64 R62, [R1+0x5de0] ;  /* 0x005de000013e7983 */ /* 0x002ee80000300a00 */
[----:B------:R-:W3:Y:S04]  /*9f160*/  LDL.LU.64 R60, [R1+0x5dd8] ;  /* 0x005dd800013c7983 */ /* 0x000ee80000300a00 */
[----:B------:R-:W-:Y:S04]  /*9f170*/  STL.64 [R1+0xff0], R56 ;  /* 0x000ff03801007387 */ /* 0x000fe80000100a00 */
[----:B------:R1:W-:Y:S01]  /*9f180*/  STL.64 [R1+0xff8], R58 ;  /* 0x000ff83a01007387 */ /* 0x0003e20000100a00 */
[----:B------:R-:W-:-:S03]  /*9f190*/  IMAD.MOV.U32 R3, RZ, RZ, R195 ;  /* 0x000000ffff037224 */ /* 0x000fc600078e00c3 */
[----:B-1----:R-:W3:Y:S04]  /*9f1a0*/  LDL.LU.64 R58, [R1+0x5dd0] ;  /* 0x005dd000013a7983 */ /* 0x002ee80000300a00 */
[----:B------:R-:W3:Y:S04]  /*9f1b0*/  LDL.LU.64 R56, [R1+0x5dc8] ;  /* 0x005dc80001387983 */ /* 0x000ee80000300a00 */
[----:B------:R-:W-:Y:S04]  /*9f1c0*/  STL.64 [R1+0xfe0], R52 ;  /* 0x000fe03401007387 */ /* 0x000fe80000100a00 */
[----:B------:R1:W-:Y:S04]  /*9f1d0*/  STL.64 [R1+0xfe8], R54 ;  /* 0x000fe83601007387 */ /* 0x0003e80000100a00 */
[----:B-1----:R-:W3:Y:S04]  /*9f1e0*/  LDL.LU.64 R54, [R1+0x5dc0] ;  /* 0x005dc00001367983 */ /* 0x002ee80000300a00 */
[----:B------:R-:W3:Y:S04]  /*9f1f0*/  LDL.LU.64 R52, [R1+0x5db8] ;  /* 0x005db80001347983 */ /* 0x000ee80000300a00 */
[----:B------:R-:W-:Y:S04]  /*9f200*/  STL.64 [R1+0xfd0], R192 ;  /* 0x000fd0c001007387 */ /* 0x000fe80000100a00 */
[----:B------:R1:W-:Y:S04]  /*9f210*/  STL [R1+0xfd8], R194 ;  /* 0x000fd8c201007387 */ /* 0x0003e80000100800 */
        /* <DEDUP_REMOVED lines=18> */
[----:B------:R4:W-:Y:S04]  /*9f340*/  STL.64 [R1+0xf98], R242 ;  /* 0x000f98f201007387 */ /* 0x0009e80000100a00 */
[----:B------:R-:W-:Y:S04]  /*9f350*/  STL.64 [R1+0xf80], R248 ;  /* 0x000f80f801007387 */ /* 0x000fe80000100a00 */
[----:B------:R-:W-:Y:S01]  /*9f360*/  STL.64 [R1+0xf88], R250 ;  /* 0x000f88fa01007387 */ /* 0x000fe20000100a00 */
[----:B---3--:R-:W-:Y:S08]  /*9f370*/  HMMA.1688.F32.TF32 R48, R244, R6, R48 ;  /* 0x00000006f430723c */ /* 0x008ff00000081030 */
[C---:B----4-:R-:W-:Y:S08]  /*9f380*/  HMMA.1688.F32.TF32 R240, R236.reuse, R222, R40 ;  /* 0x000000deecf0723c */ /* 0x050ff00000081028 */
[----:B------:R-:W-:Y:S08]  /*9f390*/  HMMA.1688.F32.TF32 R40, R236, R218, R44 ;  /* 0x000000daec28723c */ /* 0x000ff0000008102c */
[C---:B------:R-:W-:Y:S03]  /*9f3a0*/  HMMA.1688.F32.TF32 R44, R244.reuse, R10, R192 ;  /* 0x0000000af42c723c */ /* 0x040fe600000810c0 */
        /* <DEDUP_REMOVED lines=16> */
[C---:B--2---:R-:W-:Y:S08]  /*9f4b0*/  HMMA.1688.F32.TF32 R40, R244.reuse, R18, R56 ;  /* 0x00000012f428723c */ /* 0x044ff00000081038 */
[C---:B------:R-:W-:Y:S11]  /*9f4c0*/  HMMA.1688.F32.TF32 R44, R244.reuse, R22, R68 ;  /* 0x00000016f42c723c */ /* 0x040ff60000081044 */
[----:B------:R-:W-:Y:S04]  /*9f4d0*/  STL.64 [R1+0xde0], R40 ;  /* 0x000de02801007387 */ /* 0x000fe80000100a00 */
[----:B------:R2:W-:Y:S04]  /*9f4e0*/  STL.64 [R1+0xde8], R42 ;  /* 0x000de82a01007387 */ /* 0x0005e80000100a00 */
[----:B------:R-:W-:Y:S04]  /*9f4f0*/  STL.64 [R1+0xdc0], R52 ;  /* 0x000dc03401007387 */ /* 0x000fe80000100a00 */
[----:B------:R3:W-:Y:S01]  /*9f500*/  STL.64 [R1+0xdc8], R54 ;  /* 0x000dc83601007387 */ /* 0x0007e20000100a00 */
[C---:B--2---:R-:W-:Y:S08]  /*9f510*/  HMMA.1688.F32.TF32 R40, R244.reuse, R34, R64 ;  /* 0x00000022f428723c */ /* 0x044ff00000081040 */
[C---:B---3--:R-:W-:Y:S11]  /*9f520*/  HMMA.1688.F32.TF32 R52, R244.reuse, R26, R72 ;  /* 0x0000001af434723c */ /* 0x048ff60000081048 */
[----:B------:R-:W-:Y:S04]  /*9f530*/  STL.64 [R1+0xda0], R40 ;  /* 0x000da02801007387 */ /* 0x000fe80000100a00 */
[----:B------:R2:W-:Y:S04]  /*9f540*/  STL.64 [R1+0xda8], R42 ;  /* 0x000da82a01007387 */ /* 0x0005e80000100a00 */
[----:B------:R-:W-:Y:S04]  /*9f550*/  STL.64 [R1+0xd80], R44 ;  /* 0x000d802c01007387 */ /* 0x000fe80000100a00 */
[----:B------:R-:W-:Y:S04]  /*9f560*/  STL.64 [R1+0xd88], R46 ;  /* 0x000d882e01007387 */ /* 0x000fe80000100a00 */
[----:B------:R-:W-:Y:S04]  /*9f570*/  STL.64 [R1+0xd60], R52 ;  /* 0x000d603401007387 */ /* 0x000fe80000100a00 */
[----:B------:R3:W-:Y:S01]  /*9f580*/  STL.64 [R1+0xd68], R54 ;  /* 0x000d683601007387 */ /* 0x0007e20000100a00 */
[C---:B------:R-:W-:Y:S08]  /*9f590*/  HMMA.1688.F32.TF32 R56, R244.reuse, R210, R88 ;  /* 0x000000d2f438723c */ /* 0x040ff00000081058 */
[----:B--2---:R-:W-:Y:S08]  /*9f5a0*/  HMMA.1688.F32.TF32 R40, R244, R30, R76 ;  /* 0x0000001ef428723c */ /* 0x004ff0000008104c */
[----:B-1----:R-:W-:Y:S01]  /*9f5b0*/  HMMA.1688.F32.TF32 R60, R48, R6, R204 ;  /* 0x00000006303c723c */ /* 0x002fe200000810cc */
[----:B------:R-:W-:Y:S04]  /*9f5c0*/  LDS R44, [R0+UR12+0x12280] ;  /* 0x0122800c002c7984 */ /* 0x000fe80008000800 */
[----:B------:R-:W-:Y:S04]  /*9f5d0*/  LDS R46, [R0+UR12+0x13280] ;  /* 0x0132800c002e7984 */ /* 0x000fe80008000800 */
[----:B------:R-:W-:Y:S04]  /*9f5e0*/  LDS R45, [R33+UR12+0x12280] ;  /* 0x0122800c212d7984 */ /* 0x000fe80008000800 */
[----:B------:R-:W1:Y:S01]  /*9f5f0*/  LDS R47, [R33+UR12+0x13280] ;  /* 0x0132800c212f7984 */ /* 0x000e620008000800 */
[----:B---3--:R-:W-:Y:S03]  /*9f600*/  HMMA.1688.F32.TF32 R52, R244, R234, R80 ;  /* 0x000000eaf434723c */ /* 0x008fe60000081050 */
[----:B------:R-:W-:Y:S04]  /*9f610*/  STL.64 [R1+0xd40], R40 ;  /* 0x000d402801007387 */ /* 0x000fe80000100a00 */
[----:B------:R2:W-:-:S12]  /*9f620*/  STL.64 [R1+0xd48], R42 ;  /* 0x000d482a01007387 */ /* 0x0005d80000100a00 */
[----:B------:R-:W-:Y:S01]  /*9f630*/  STL.64 [R1+0xd20], R52 ;  /* 0x000d203401007387 */ /* 0x000fe20000100a00 */
[C---:B--2---:R-:W-:Y:S03]  /*9f640*/  HMMA.1688.F32.TF32 R40, R244.reuse, R230, R84 ;  /* 0x000000e6f428723c */ /* 0x044fe60000081054 */
[----:B------:R2:W-:Y:S05]  /*9f650*/  STL.64 [R1+0xd28], R54 ;  /* 0x000d283601007387 */ /* 0x0005ea0000100a00 */
[C---:B--2---:R-:W-:Y:S11]  /*9f660*/  HMMA.1688.F32.TF32 R52, R244.reuse, R214, R92 ;  /* 0x000000d6f434723c */ /* 0x044ff6000008105c */
[----:B------:R-:W-:Y:S04]  /*9f670*/  STL.64 [R1+0xd00], R40 ;  /* 0x000d002801007387 */ /* 0x000fe80000100a00 */
[----:B------:R2:W-:Y:S04]  /*9f680*/  STL.64 [R1+0xd08], R42 ;  /* 0x000d082a01007387 */ /* 0x0005e80000100a00 */
[----:B------:R-:W-:Y:S04]  /*9f690*/  STL.64 [R1+0xce0], R56 ;  /* 0x000ce03801007387 */ /* 0x000fe80000100a00 */
[----:B------:R3:W-:Y:S01]  /*9f6a0*/  STL.64 [R1+0xce8], R58 ;  /* 0x000ce83a01007387 */ /* 0x0007e20000100a00 */
[C---:B--2---:R-:W-:Y:S08]  /*9f6b0*/  HMMA.1688.F32.TF32 R40, R244.reuse, R226, R96 ;  /* 0x000000e2f428723c */ /* 0x044ff00000081060 */
[C---:B---3--:R-:W-:Y:S01]  /*9f6c0*/  HMMA.1688.F32.TF32 R56, R244.reuse, R222, R100 ;  /* 0x000000def438723c */ /* 0x048fe20000081064 */
[----:B------:R-:W-:Y:S04]  /*9f6d0*/  STL.64 [R1+0xcc0], R52 ;  /* 0x000cc03401007387 */ /* 0x000fe80000100a00 */
[----:B------:R2:W-:Y:S03]  /*9f6e0*/  STL.64 [R1+0xcc8], R54 ;  /* 0x000cc83601007387 */ /* 0x0005e60000100a00 */
[----:B--2---:R-:W-:Y:S03]  /*9f6f0*/  HMMA.1688.F32.TF32 R52, R244, R218, R104 ;  /* 0x000000daf434723c */ /* 0x004fe60000081068 */
[----:B------:R-:W-:Y:S04]  /*9f700*/  STL.64 [R1+0xca0], R40 ;  /* 0x000ca02801007387 */ /* 0x000fe80000100a00 */
[----:B------:R-:W-:Y:S04]  /*9f710*/  STL.64 [R1+0xca8], R42 ;  /* 0x000ca82a01007387 */ /* 0x000fe80000100a00 */
[----:B------:R-:W-:Y:S04]  /*9f720*/  STL.64 [R1+0xc80], R56 ;  /* 0x000c803801007387 */ /* 0x000fe80000100a00 */
[----:B------:R2:W-:Y:S01]  /*9f730*/  STL.64 [R1+0xc88], R58 ;  /* 0x000c883a01007387 */ /* 0x0005e20000100a00 */
[----:B------:R-:W-:-:S02]  /*9f740*/  IMAD.MOV.U32 R192, RZ, RZ, R184 ;  /* 0x000000ffffc07224 */ /* 0x000fc400078e00b8 */
[----:B------:R-:W-:Y:S01]  /*9f750*/  IMAD.MOV.U32 R193, RZ, RZ, R191 ;  /* 0x000000ffffc17224 */ /* 0x000fe200078e00bf */
[----:B------:R-:W-:Y:S01]  /*9f760*/  MOV R194, R190 ;  /* 0x000000be00c27202 */ /* 0x000fe20000000f00 */
[----:B------:R-:W-:Y:S02]  /*9f770*/  IMAD.MOV.U32 R195, RZ, RZ, R189 ;  /* 0x000000ffffc37224 */ /* 0x000fe400078e00bd */
[----:B------:R-:W-:Y:S02]  /*9f780*/  IMAD.MOV.U32 R236, RZ, RZ, R185 ;  /* 0x000000ffffec7224 */ /* 0x000fe400078e00b9 */
[----:B------:R-:W-:Y:S02]  /*9f790*/  IMAD.MOV.U32 R237, RZ, RZ, R186 ;  /* 0x000000ffffed7224 */ /* 0x000fe400078e00ba */
[----:B------:R-:W-:Y:S01]  /*9f7a0*/  IMAD.MOV.U32 R238, RZ, RZ, R187 ;  /* 0x000000ffffee7224 */ /* 0x000fe200078e00bb */
[----:B------:R-:W-:Y:S04]  /*9f7b0*/  LDS R40, [R2+UR12+0x12280] ;  /* 0x0122800c02287984 */ /* 0x000fe80008000800 */
[----:B------:R-:W-:Y:S04]  /*9f7c0*/  LDS R42, [R2+UR12+0x13280] ;  /* 0x0132800c022a7984 */ /* 0x000fe80008000800 */
[----:B------:R-:W-:Y:S04]  /*9f7d0*/  STL.64 [R1+0xc30], R52 ;  /* 0x000c303401007387 */ /* 0x000fe80000100a00 */
[----:B------:R3:W-:Y:S01]  /*9f7e0*/  STL.64 [R1+0xc38], R54 ;  /* 0x000c383601007387 */ /* 0x0007e20000100a00 */
[C---:B--2---:R-:W-:Y:S03]  /*9f7f0*/  HMMA.1688.F32.TF32 R56, R48.reuse, R10, R108 ;  /* 0x0000000a3038723c */ /* 0x044fe6000008106c */
[----:B------:R-:W-:Y:S04]  /*9f800*/  LDS R41, [R252+UR12+0x12280] ;  /* 0x0122800cfc297984 */ /* 0x000fe80008000800 */
[----:B------:R-:W2:Y:S01]  /*9f810*/  LDS R43, [R252+UR12+0x13280] ;  /* 0x0132800cfc2b7984 */ /* 0x000ea20008000800 */
[C---:B---3--:R-:W-:Y:S03]  /*9f820*/  HMMA.1688.F32.TF32 R52, R48.reuse, R14, R112 ;  /* 0x0000000e3034723c */ /* 0x048fe60000081070 */
[----:B------:R-:W-:Y:S04]  /*9f830*/  STL.64 [R1+0xba0], R60 ;  /* 0x000ba03c01007387 */ /* 0x000fe80000100a00 */
[----:B------:R3:W-:Y:S04]  /*9f840*/  STL.64 [R1+0xba8], R62 ;  /* 0x000ba83e01007387 */ /* 0x0007e80000100a00 */
[----:B------:R-:W-:Y:S04]  /*9f850*/  STL.64 [R1+0xb90], R56 ;  /* 0x000b903801007387 */ /* 0x000fe80000100a00 */
[----:B------:R4:W-:Y:S01]  /*9f860*/  STL.64 [R1+0xb98], R58 ;  /* 0x000b983a01007387 */ /* 0x0009e20000100a00 */
[C---:B---3--:R-:W-:Y:S08]  /*9f870*/  HMMA.1688.F32.TF32 R60, R48.reuse, R18, R116 ;  /* 0x00000012303c723c */ /* 0x048ff00000081074 */
[C---:B----4-:R-:W-:Y:S01]  /*9f880*/  HMMA.1688.F32.TF32 R56, R48.reuse, R38, R120 ;  /* 0x000000263038723c */ /* 0x050fe20000081078 */
[----:B------:R-:W-:Y:S04]  /*9f890*/  STL.64 [R1+0xb80], R52 ;  /* 0x000b803401007387 */ /* 0x000fe80000100a00 */
[----:B------:R3:W-:Y:S03]  /*9f8a0*/  STL.64 [R1+0xb88], R54 ;  /* 0x000b883601007387 */ /* 0x0007e60000100a00 */
        /* <DEDUP_REMOVED lines=27> */
[C---:B---3--:R-:W-:Y:S08]  /*9fa60*/  HMMA.1688.F32.TF32 R52, R48.reuse, R222, R160 ;  /* 0x000000de3034723c */ /* 0x048ff000000810a0 */
[----:B------:R-:W-:Y:S01]  /*9fa70*/  HMMA.1688.F32.TF32 R48, R48, R218, R164 ;  /* 0x000000da3030723c */ /* 0x000fe200000810a4 */
[----:B------:R-:W-:Y:S04]  /*9fa80*/  STL.64 [R1+0xac0], R60 ;  /* 0x000ac03c01007387 */ /* 0x000fe80000100a00 */
[----:B------:R-:W-:Y:S04]  /*9fa90*/  STL.64 [R1+0xac8], R62 ;  /* 0x000ac83e01007387 */ /* 0x000fe80000100a00 */
[----:B------:R-:W-:Y:S04]  /*9faa0*/  STL.64 [R1+0xab0], R56 ;  /* 0x000ab03801007387 */ /* 0x000fe80000100a00 */
[----:B------:R1:W-:Y:S02]  /*9fab0*/  STL.64 [R1+0xab8], R58 ;  /* 0x000ab83a01007387 */ /* 0x0003e40000100a00 */
[C---:B-1----:R-:W-:Y:S02]  /*9fac0*/  HMMA.1688.F32.TF32 R56, R44.reuse, R6, R168 ;  /* 0x000000062c38723c */ /* 0x042fe400000810a8 */
[----:B------:R-:W-:Y:S04]  /*9fad0*/  STL.64 [R1+0xaa0], R52 ;  /* 0x000aa03401007387 */ /* 0x000fe80000100a00 */
[----:B------:R1:W-:Y:S04]  /*9fae0*/  STL.64 [R1+0xaa8], R54 ;  /* 0x000aa83601007387 */ /* 0x0003e80000100a00 */
[----:B------:R-:W-:Y:S04]  /*9faf0*/  STL.64 [R1+0xa90], R48 ;  /* 0x000a903001007387 */ /* 0x000fe80000100a00 */
[----:B------:R3:W-:Y:S01]  /*9fb00*/  STL.64 [R1+0xa98], R50 ;  /* 0x000a983201007387 */ /* 0x0007e20000100a00 */
[C---:B-1----:R-:W-:Y:S08]  /*9fb10*/  HMMA.1688.F32.TF32 R52, R44.reuse, R10, R172 ;  /* 0x0000000a2c34723c */ /* 0x042ff000000810ac */
[C---:B---3--:R-:W-:Y:S01]  /*9fb20*/  HMMA.1688.F32.TF32 R48, R44.reuse, R14, R176 ;  /* 0x0000000e2c30723c */ /* 0x048fe200000810b0 */
[----:B------:R-:W-:Y:S04]  /*9fb30*/  STL.64 [R1+0xa60], R56 ;  /* 0x000a603801007387 */ /* 0x000fe80000100a00 */
[----:B------:R1:W-:Y:S03]  /*9fb40*/  STL.64 [R1+0xa68], R58 ;  /* 0x000a683a01007387 */ /* 0x0003e60000100a00 */
[C---:B-1----:R-:W-:Y:S03]  /*9fb50*/  HMMA.1688.F32.TF32 R56, R44.reuse, R18, R180 ;  /* 0x000000122c38723c */ /* 0x042fe600000810b4 */
[----:B------:R-:W-:Y:S04]  /*9fb60*/  STL.64 [R1+0xa40], R52 ;  /* 0x000a403401007387 */ /* 0x000fe80000100a00 */
[----:B------:R1:W-:Y:S04]  /*9fb70*/  STL.64 [R1+0xa48], R54 ;  /* 0x000a483601007387 */ /* 0x0003e80000100a00 */
[----:B------:R-:W-:Y:S04]  /*9fb80*/  STL.64 [R1+0xa00], R48 ;  /* 0x000a003001007387 */ /* 0x000fe80000100a00 */
[----:B------:R3:W-:Y:S01]  /*9fb90*/  STL.64 [R1+0xa08], R50 ;  /* 0x000a083201007387 */ /* 0x0007e20000100a00 */
[C---:B-1----:R-:W-:Y:S08]  /*9fba0*/  HMMA.1688.F32.TF32 R52, R44.reuse, R38, R200 ;  /* 0x000000262c34723c */ /* 0x042ff000000810c8 */
[----:B---3--:R-:W-:Y:S01]  /*9fbb0*/  HMMA.1688.F32.TF32 R48, R44, R34, R196 ;  /* 0x000000222c30723c */ /* 0x008fe200000810c4 */
[----:B------:R-:W-:Y:S04]  /*9fbc0*/  LDS R200, [R0+UR12+0x14080] ;  /* 0x0140800c00c87984 */ /* 0x000fe80008000800 */
[----:B------:R-:W-:Y:S04]  /*9fbd0*/  STL.64 [R1+0x9d0], R56 ;  /* 0x0009d03801007387 */ /* 0x000fe80000100a00 */
[----:B------:R-:W-:Y:S04]  /*9fbe0*/  STL.64 [R1+0x9d8], R58 ;  /* 0x0009d83a01007387 */ /* 0x000fe80000100a00 */
[----:B------:R-:W-:Y:S04]  /*9fbf0*/  LDS R202, [R0+UR12+0x15080] ;  /* 0x0150800c00ca7984 */ /* 0x000fe80008000800 */
[----:B------:R1:W-:Y:S04]  /*9fc00*/  STL.64 [R1+0x640], R52 ;  /* 0x0006403401007387 */ /* 0x0003e80000100a00 */
[----:B------:R3:W-:Y:S04]  /*9fc10*/  STL.64 [R1+0x648], R54 ;  /* 0x0006483601007387 */ /* 0x0007e80000100a00 */
[----:B------:R-:W4:Y:S04]  /*9fc20*/  LDL.LU R184, [R1+0x5d70] ;  /* 0x005d700001b87983 */ /* 0x000f280000300800 */
[----:B------:R-:W-:Y:S04]  /*9fc30*/  STL.64 [R1+0x620], R48 ;  /* 0x0006203001007387 */ /* 0x000fe80000100a00 */
[----:B------:R1:W-:Y:S04]  /*9fc40*/  STL.64 [R1+0x628], R50 ;  /* 0x0006283201007387 */ /* 0x0003e80000100a00 */
[----:B------:R-:W2:Y:S04]  /*9fc50*/  LDL.LU R191, [R1+0x5d6c] ;  /* 0x005d6c0001bf7983 */ /* 0x000ea80000300800 */
[----:B------:R-:W2:Y:S04]  /*9fc60*/  LDL.LU R190, [R1+0x5d68] ;  /* 0x005d680001be7983 */ /* 0x000ea80000300800 */
[----:B------:R-:W2:Y:S04]  /*9fc70*/  LDL.LU R189, [R1+0x5d64] ;  /* 0x005d640001bd7983 */ /* 0x000ea80000300800 */
[----:B-1----:R-:W2:Y:S01]  /*9fc80*/  LDL.LU R52, [R1+0x970] ;  /* 0x0009700001347983 */ /* 0x002ea20000300800 */
[----:B------:R-:W-:-:S03]  /*9fc90*/  IMAD.MOV.U32 R53, RZ, RZ, R188 ;  /* 0x000000ffff357224 */ /* 0x000fc600078e00bc */
[----:B------:R-:W2:Y:S04]  /*9fca0*/  LDL.LU R188, [R1+0x5d60] ;  /* 0x005d600001bc7983 */ /* 0x000ea80000300800 */
[----:B---3--:R-:W3:Y:S04]  /*9fcb0*/  LDL.LU R54, [R1+0x978] ;  /* 0x0009780001367983 */ /* 0x008ee80000300800 */
        /* <DEDUP_REMOVED lines=57> */
[----:B------:R-:W-:-:S02]  /*a0050*/  IMAD.MOV.U32 R56, RZ, RZ, R189 ;  /* 0x000000ffff387224 */ /* 0x000fc400078e00bd */
[----:B------:R-:W-:Y:S02]  /*a0060*/  IMAD.MOV.U32 R57, RZ, RZ, R190 ;  /* 0x000000ffff397224 */ /* 0x000fe400078e00be */
[----:B------:R-:W-:Y:S01]  /*a0070*/  IMAD.MOV.U32 R58, RZ, RZ, R191 ;  /* 0x000000ffff3a7224 */ /* 0x000fe200078e00bf */
[----:B----4-:R-:W-:Y:S02]  /*a0080*/  MOV R59, R184 ;  /* 0x000000b8003b7202 */ /* 0x010fe40000000f00 */
[----:B--2---:R-:W-:Y:S02]  /*a0090*/  MOV R71, R188 ;  /* 0x000000bc00477202 */ /* 0x004fe40000000f00 */
        /* <DEDUP_REMOVED lines=14> */
[C---:B------:R-:W-:Y:S08]  /*a0180*/  HMMA.1688.F32.TF32 R100, R44.reuse, R210, R100 ;  /* 0x000000d22c64723c */ /* 0x040ff00000081064 */
[C---:B------:R-:W-:Y:S08]  /*a0190*/  HMMA.1688.F32.TF32 R96, R44.reuse, R214, R96 ;  /* 0x000000d62c60723c */ /* 0x040ff00000081060 */
[----:B------:R-:W-:Y:S08]  /*a01a0*/  HMMA.1688.F32.TF32 R88, R44, R222, R88 ;  /* 0x000000de2c58723c */ /* 0x000ff00000081058 */
[C---:B------:R-:W-:Y:S08]  /*a01b0*/  HMMA.1688.F32.TF32 R76, R40.reuse, R10, R76 ;  /* 0x0000000a284c723c */ /* 0x040ff0000008104c */
[C---:B------:R-:W-:Y:S08]  /*a01c0*/  HMMA.1688.F32.TF32 R64, R40.reuse, R38, R64 ;  /* 0x000000262840723c */ /* 0x040ff00000081040 */
[----:B------:R-:W-:Y:S08]  /*a01d0*/  HMMA.1688.F32.TF32 R60, R40, R34, R60 ;  /* 0x00000022283c723c */ /* 0x000ff0000008103c */
[C---:B--2---:R-:W-:Y:S08]  /*a01e0*/  HMMA.1688.F32.TF32 R48, R44.reuse, R26, R188 ;  /* 0x0000001a2c30723c */ /* 0x044ff000000810bc */
[----:B----4-:R-:W-:-:S15]  /*a01f0*/  HMMA.1688.F32.TF32 R108, R44, R22, R184 ;  /* 0x000000162c6c723c */ /* 0x010fde00000810b8 */
[----:B------:R-:W-:-:S04]  /*a0200*/  NOP ;  /* 0x0000000000007918 */ /* 0x000fc80000000000 */
[----:B------:R-:W-:Y:S04]  /*a0210*/  STL.64 [R1+0x80], R108 ;  /* 0x0000806c01007387 */ /* 0x000fe80000100a00 */
[----:B------:R1:W-:Y:S04]  /*a0220*/  STL.64 [R1+0x88], R110 ;  /* 0x0000886e01007387 */ /* 0x0003e80000100a00 */
[----:B------:R-:W-:Y:S04]  /*a0230*/  STL.64 [R1+0x5d30], R250 ;  /* 0x005d30fa01007387 */ /* 0x000fe80000100a00 */
[----:B------:R-:W-:Y:S04]  /*a0240*/  STL.64 [R1], R48 ;  /* 0x0000003001007387 */ /* 0x000fe80000100a00 */
[----:B------:R2:W-:Y:S01]  /*a0250*/  STL.64 [R1+0x8], R50 ;  /* 0x0000083201007387 */ /* 0x0005e20000100a00 */
[C---:B-1----:R-:W-:Y:S08]  /*a0260*/  HMMA.1688.F32.TF32 R108, R44.reuse, R234, R244 ;  /* 0x000000ea2c6c723c */ /* 0x042ff000000810f4 */
[C---:B--2---:R-:W-:Y:S01]  /*a0270*/  HMMA.1688.F32.TF32 R48, R44.reuse, R230, R104 ;  /* 0x000000e62c30723c */ /* 0x044fe20000081068 */
[----:B------:R-:W-:Y:S10]  /*a0280*/  STL.64 [R1+0x5d28], R248 ;  /* 0x005d28f801007387 */ /* 0x000ff40000100a00 */
[----:B------:R-:W-:Y:S04]  /*a0290*/  STL.64 [R1+0x70], R108 ;  /* 0x0000706c01007387 */ /* 0x000fe80000100a00 */
[----:B------:R-:W-:Y:S04]  /*a02a0*/  STL.64 [R1+0x78], R110 ;  /* 0x0000786e01007387 */ /* 0x000fe80000100a00 */
        /* <DEDUP_REMOVED lines=13> */
[----:B------:R2:W-:Y:S01]  /*a0380*/  STL.64 [R1+0x18], R46 ;  /* 0x0000182e01007387 */ /* 0x0005e20000100a00 */
[C---:B-1----:R-:W-:Y:S08]  /*a0390*/  HMMA.1688.F32.TF32 R48, R40.reuse, R6, R80 ;  /* 0x000000062830723c */ /* 0x042ff00000081050 */
[C---:B--2---:R-:W-:Y:S11]  /*a03a0*/  HMMA.1688.F32.TF32 R44, R40.reuse, R14, R72 ;  /* 0x0000000e282c723c */ /* 0x044ff60000081048 */
[----:B------:R-:W-:Y:S04]  /*a03b0*/  STL.64 [R1+0x4b0], R48 ;  /* 0x0004b03001007387 */ /* 0x000fe80000100a00 */
[----:B------:R-:W-:Y:S04]  /*a03c0*/  STL.64 [R1+0x4b8], R50 ;  /* 0x0004b83201007387 */ /* 0x000fe80000100a00 */
[----:B------:R-:W-:Y:S04]  /*a03d0*/  STL.64 [R1+0x4a0], R76 ;  /* 0x0004a04c01007387 */ /* 0x000fe80000100a00 */
[----:B------:R-:W-:Y:S04]  /*a03e0*/  STL.64 [R1+0x4a8], R78 ;  /* 0x0004a84e01007387 */ /* 0x000fe80000100a00 */
[----:B------:R-:W-:Y:S04]  /*a03f0*/  STL.64 [R1+0x490], R44 ;  /* 0x0004902c01007387 */ /* 0x000fe80000100a00 */
[----:B------:R1:W-:Y:S04]  /*a0400*/  STL.64 [R1+0x498], R46 ;  /* 0x0004982e01007387 */ /* 0x0003e80000100a00 */
[----:B------:R-:W-:Y:S04]  /*a0410*/  LDS R48, [R0+UR12+0x12300] ;  /* 0x0123000c00307984 */ /* 0x000fe80008000800 */
[----:B------:R-:W-:Y:S04]  /*a0420*/  LDS R50, [R0+UR12+0x13300] ;  /* 0x0133000c00327984 */ /* 0x000fe80008000800 */
[----:B------:R-:W-:Y:S04]  /*a0430*/  LDS R49, [R33+UR12+0x12300] ;  /* 0x0123000c21317984 */ /* 0x000fe80008000800 */
[----:B------:R-:W2:Y:S01]  /*a0440*/  LDS R51, [R33+UR12+0x13300] ;  /* 0x0133000c21337984 */ /* 0x000ea20008000800 */
[----:B-1----:R-:W-:-:S15]  /*a0450*/  HMMA.1688.F32.TF32 R44, R40, R18, R68 ;  /* 0x00000012282c723c */ /* 0x002fde0000081044 */
[----:B------:R-:W-:-:S04]  /*a0460*/  NOP ;  /* 0x0000000000007918 */ /* 0x000fc80000000000 */
[----:B------:R-:W-:Y:S04]  /*a0470*/  STL.64 [R1+0x480], R44 ;  /* 0x0004802c01007387 */ /* 0x000fe80000100a00 */
[----:B------:R1:W-:Y:S02]  /*a0480*/  STL.64 [R1+0x488], R46 ;  /* 0x0004882e01007387 */ /* 0x0003e40000100a00 */
[C---:B-1----:R-:W-:Y:S08]  /*a0490*/  HMMA.1688.F32.TF32 R44, R40.reuse, R22, R56 ;  /* 0x00000016282c723c */ /* 0x042ff00000081038 */
        /* <DEDUP_REMOVED lines=14> */
[----:B------:R-:W-:Y:S04]  /*a0580*/  LDS R45, [R252+UR12+0x12300] ;  /* 0x0123000cfc2d7984 */ /* 0x000fe80008000800 */
[----:B------:R-:W4:Y:S01]  /*a0590*/  LDS R47, [R252+UR12+0x13300] ;  /* 0x0133000cfc2f7984 */ /* 0x000f220008000800 */
[C---:B-1----:R-:W-:Y:S08]  /*a05a0*/  HMMA.1688.F32.TF32 R56, R40.reuse, R234, R236 ;  /* 0x000000ea2838723c */ /* 0x042ff000000810ec */
[C---:B---3--:R-:W-:Y:S11]  /*a05b0*/  HMMA.1688.F32.TF32 R52, R40.reuse, R230, R240 ;  /* 0x000000e62834723c */ /* 0x048ff600000810f0 */
[----:B------:R-:W-:Y:S04]  /*a05c0*/  STL.64 [R1+0x280], R56 ;  /* 0x0002803801007387 */ /* 0x000fe80000100a00 */
[----:B------:R-:W-:Y:S04]  /*a05d0*/  STL.64 [R1+0x288], R58 ;  /* 0x0002883a01007387 */ /* 0x000fe80000100a00 */
[----:B------:R-:W3:Y:S04]  /*a05e0*/  LDL.LU R236, [R1+0xcf0] ;  /* 0x000cf00001ec7983 */ /* 0x000ee80000300800 */
        /* <DEDUP_REMOVED lines=113> */
[----:B------:R-:W-:Y:S08]  /*a0d00*/  HMMA.1688.F32.TF32 R128, R40, R226, R128 ;  /* 0x000000e22880723c */ /* 0x000ff00000081080 */
[C---:B------:R-:W-:Y:S08]  /*a0d10*/  HMMA.1688.F32.TF32 R100, R48.reuse, R22, R100 ;  /* 0x000000163064723c */ /* 0x040ff00000081064 */
[C---:B------:R-:W-:Y:S08]  /*a0d20*/  HMMA.1688.F32.TF32 R96, R48.reuse, R26, R96 ;  /* 0x0000001a3060723c */ /* 0x040ff00000081060 */
[C---:B------:R-:W-:Y:S08]  /*a0d30*/  HMMA.1688.F32.TF32 R92, R48.reuse, R30, R92 ;  /* 0x0000001e305c723c */ /* 0x040ff0000008105c */
[C---:B------:R-:W-:Y:S08]  /*a0d40*/  HMMA.1688.F32.TF32 R84, R48.reuse, R230, R84 ;  /* 0x000000e63054723c */ /* 0x040ff00000081054 */
[C---:B------:R-:W-:Y:S08]  /*a0d50*/  HMMA.1688.F32.TF32 R80, R48.reuse, R210, R80 ;  /* 0x000000d23050723c */ /* 0x040ff00000081050 */
[C---:B------:R-:W-:Y:S08]  /*a0d60*/  HMMA.1688.F32.TF32 R76, R48.reuse, R214, R76 ;  /* 0x000000d6304c723c */ /* 0x040ff0000008104c */
[C---:B------:R-:W-:Y:S01]  /*a0d70*/  HMMA.1688.F32.TF32 R68, R48.reuse, R222, R68 ;  /* 0x000000de3044723c */ /* 0x040fe20000081044 */
        /* <DEDUP_REMOVED lines=14> */
[C---:B------:R-:W-:Y:S08]  /*a0e60*/  HMMA.1688.F32.TF32 R104, R48.reuse, R34, R104 ;  /* 0x000000223068723c */ /* 0x040ff00000081068 */
[C---:B------:R-:W-:Y:S08]  /*a0e70*/  HMMA.1688.F32.TF32 R88, R48.reuse, R234, R88 ;  /* 0x000000ea3058723c */ /* 0x040ff00000081058 */
[C---:B------:R-:W-:Y:S08]  /*a0e80*/  HMMA.1688.F32.TF32 R72, R48.reuse, R226, R72 ;  /* 0x000000e23048723c */ /* 0x040ff00000081048 */
[C---:B--2---:R-:W-:Y:S08]  /*a0e90*/  HMMA.1688.F32.TF32 R124, R48.reuse, R6, R116 ;  /* 0x00000006307c723c */ /* 0x044ff00000081074 */
[C---:B------:R-:W-:Y:S08]  /*a0ea0*/  HMMA.1688.F32.TF32 R116, R48.reuse, R14, R108 ;  /* 0x0000000e3074723c */ /* 0x040ff0000008106c */
[C---:B---3--:R-:W-:Y:S08]  /*a0eb0*/  HMMA.1688.F32.TF32 R120, R48.reuse, R10, R112 ;  /* 0x0000000a3078723c */ /* 0x048ff00000081070 */
[C---:B------:R-:W-:Y:S08]  /*a0ec0*/  HMMA.1688.F32.TF32 R112, R48.reuse, R18, R204 ;  /* 0x000000123070723c */ /* 0x040ff000000810cc */
[C---:B------:R-:W-:Y:S08]  /*a0ed0*/  HMMA.1688.F32.TF32 R108, R48.reuse, R38, R244 ;  /* 0x00000026306c723c */ /* 0x040ff000000810f4 */
[----:B------:R-:W-:Y:S01]  /*a0ee0*/  HMMA.1688.F32.TF32 R48, R48, R218, R64 ;  /* 0x000000da3030723c */ /* 0x000fe20000081040 */
[----:B------:R-:W-:Y:S04]  /*a0ef0*/  LDS R137, [R33+UR12+0x14000] ;  /* 0x0140000c21897984 */ /* 0x000fe80008000800 */
        /* <DEDUP_REMOVED lines=36> */
[----:B------:R2:W-:Y:S02]  /*a1140*/  STL.64 [R1+0xc8], R50 ;  /* 0x0000c83201007387 */ /* 0x0005e40000100a00 */
[C---:B--2---:R-:W-:Y:S08]  /*a1150*/  HMMA.1688.F32.TF32 R48, R44.reuse, R14, R52 ;  /* 0x0000000e2c30723c */ /* 0x044ff00000081034 */
[C---:B------:R-:W-:Y:S01]  /*a1160*/  HMMA.1688.F32.TF32 R56, R44.reuse, R18, R192 ;  /* 0x000000122c38723c */ /* 0x040fe200000810c0 */
[----:B------:R-:W-:Y:S04]  /*a1170*/  STL.64 [R1+0xb0], R64 ;  /* 0x0000b04001007387 */ /* 0x000fe80000100a00 */
[----:B------:R-:W-:Y:S04]  /*a1180*/  STL.64 [R1+0xb8], R66 ;  /* 0x0000b84201007387 */ /* 0x000fe80000100a00 */
[----:B------:R-:W-:Y:S04]  /*a1190*/  STL.64 [R1+0xa0], R60 ;  /* 0x0000a03c01007387 */ /* 0x000fe80000100a00 */
[----:B------:R-:W-:Y:S01]  /*a11a0*/  STL.64 [R1+0xa8], R62 ;  /* 0x0000a83e01007387 */ /* 0x000fe20000100a00 */
[C---:B------:R-:W-:Y:S03]  /*a11b0*/  HMMA.1688.F32.TF32 R52, R44.reuse, R38, R236 ;  /* 0x000000262c34723c */ /* 0x040fe600000810ec */
[----:B------:R-:W-:Y:S04]  /*a11c0*/  STL.64 [R1+0x90], R48 ;  /* 0x0000903001007387 */ /* 0x000fe80000100a00 */
[----:B------:R2:W-:Y:S02]  /*a11d0*/  STL.64 [R1+0x98], R50 ;  /* 0x0000983201007387 */ /* 0x0005e40000100a00 */
[C---:B--2---:R-:W-:Y:S02]  /*a11e0*/  HMMA.1688.F32.TF32 R48, R44.reuse, R34, R240 ;  /* 0x000000222c30723c */ /* 0x044fe400000810f0 */
[----:B------:R-:W-:Y:S04]  /*a11f0*/  STL.64 [R1+0x450], R56 ;  /* 0x0004503801007387 */ /* 0x000fe80000100a00 */
[----:B------:R-:W-:Y:S04]  /*a1200*/  STL.64 [R1+0x458], R58 ;  /* 0x0004583a01007387 */ /* 0x000fe80000100a00 */
[----:B------:R-:W2:Y:S04]  /*a1210*/  LDL.LU R236, [R1+0xf20] ;  /* 0x000f200001ec7983 */ /* 0x000ea80000300800 */
[----:B------:R3:W-:Y:S04]  /*a1220*/  STL.64 [R1+0x440], R52 ;  /* 0x0004403401007387 */ /* 0x0007e80000100a00 */
[----:B------:R4:W-:Y:S04]  /*a1230*/  STL.64 [R1+0x448], R54 ;  /* 0x0004483601007387 */ /* 0x0009e80000100a00 */
[----:B------:R-:W-:Y:S04]  /*a1240*/  STL.64 [R1+0x300], R48 ;  /* 0x0003003001007387 */ /* 0x000fe80000100a00 */
        /* <DEDUP_REMOVED lines=105> */
[C---:B--2---:R-:W-:Y:S08]  /*a18e0*/  HMMA.1688.F32.TF32 R128, R44.reuse, R26, R128 ;  /* 0x0000001a2c80723c */ /* 0x044ff00000081080 */
[C---:B---3--:R-:W-:Y:S08]  /*a18f0*/  HMMA.1688.F32.TF32 R124, R44.reuse, R30, R124 ;  /* 0x0000001e2c7c723c */ /* 0x048ff0000008107c */
[C---:B------:R-:W-:Y:S01]  /*a1900*/  HMMA.1688.F32.TF32 R116, R44.reuse, R230, R116 ;  /* 0x000000e62c74723c */ /* 0x040fe20000081074 */
[----:B------:R-:W-:Y:S04]  /*a1910*/  STL.64 [R1+0x2f0], R48 ;  /* 0x0002f03001007387 */ /* 0x000fe80000100a00 */
[----:B------:R1:W-:Y:S03]  /*a1920*/  STL.64 [R1+0x2f8], R50 ;  /* 0x0002f83201007387 */ /* 0x0003e60000100a00 */
[C---:B-1----:R-:W-:Y:S01]  /*a1930*/  HMMA.1688.F32.TF32 R48, R44.reuse, R234, R120 ;  /* 0x000000ea2c30723c */ /* 0x042fe20000081078 */
[----:B------:R-:W-:Y:S04]  /*a1940*/  STL.64 [R1+0x2e0], R128 ;  /* 0x0002e08001007387 */ /* 0x000fe80000100a00 */
[----:B------:R-:W-:Y:S04]  /*a1950*/  STL.64 [R1+0x2e8], R130 ;  /* 0x0002e88201007387 */ /* 0x000fe80000100a00 */
[----:B------:R-:W-:Y:S04]  /*a1960*/  STL.64 [R1+0x2d0], R124 ;  /* 0x0002d07c01007387 */ /* 0x000fe80000100a00 */
[----:B------:R-:W-:Y:S06]  /*a1970*/  STL.64 [R1+0x2d8], R126 ;  /* 0x0002d87e01007387 */ /* 0x000fec0000100a00 */
[----:B------:R-:W-:Y:S04]  /*a1980*/  STL.64 [R1+0x610], R48 ;  /* 0x0006103001007387 */ /* 0x000fe80000100a00 */
[----:B------:R4:W-:Y:S04]  /*a1990*/  STL.64 [R1+0x618], R50 ;  /* 0x0006183201007387 */ /* 0x0009e80000100a00 */
[----:B------:R-:W-:Y:S04]  /*a19a0*/  STL.64 [R1+0x600], R116 ;  /* 0x0006007401007387 */ /* 0x000fe80000100a00 */
[----:B------:R-:W-:Y:S04]  /*a19b0*/  STL.64 [R1+0x608], R118 ;  /* 0x0006087601007387 */ /* 0x000fe80000100a00 */
[----:B------:R-:W2:Y:S01]  /*a19c0*/  LDL.LU R13, [R1+0x2bf0] ;  /* 0x002bf000010d7983 */ /* 0x000ea20000300800 */
[C---:B------:R-:W-:Y:S08]  /*a19d0*/  HMMA.1688.F32.TF32 R112, R44.reuse, R210, R112 ;  /* 0x000000d22c70723c */ /* 0x040ff00000081070 */
[C---:B----4-:R-:W-:Y:S08]  /*a19e0*/  HMMA.1688.F32.TF32 R48, R44.reuse, R214, R108 ;  /* 0x000000d62c30723c */ /* 0x050ff0000008106c */
[C---:B------:R-:W-:Y:S03]  /*a19f0*/  HMMA.1688.F32.TF32 R108, R44.reuse, R222, R244 ;  /* 0x000000de2c6c723c */ /* 0x040fe600000810f4 */
[----:B------:R-:W-:Y:S04]  /*a1a00*/  STL.64 [R1+0x5f0], R112 ;  /* 0x0005f07001007387 */ /* 0x000fe80000100a00 */
[----:B------:R1:W-:Y:S04]  /*a1a10*/  STL.64 [R1+0x5f8], R114 ;  /* 0x0005f87201007387 */ /* 0x0003e80000100a00 */
[----:B------:R-:W-:Y:S04]  /*a1a20*/  STL.64 [R1+0x5e0], R48 ;  /* 0x0005e03001007387 */ /* 0x000fe80000100a00 */
[----:B------:R3:W-:Y:S01]  /*a1a30*/  STL.64 [R1+0x5e8], R50 ;  /* 0x0005e83201007387 */ /* 0x0007e20000100a00 */
[C---:B-1----:R-:W-:Y:S08]  /*a1a40*/  HMMA.1688.F32.TF32 R112, R44.reuse, R226, R204 ;  /* 0x000000e22c70723c */ /* 0x042ff000000810cc */
[----:B---3--:R-:W-:Y:S08]  /*a1a50*/  HMMA.1688.F32.TF32 R48, R44, R218, R104 ;  /* 0x000000da2c30723c */ /* 0x008ff00000081068 */
        /* <DEDUP_REMOVED lines=23> */
[C---:B------:R-:W-:Y:S08]  /*a1bd0*/  HMMA.1688.F32.TF32 R72, R40.reuse, R26, R72 ;  /* 0x0000001a2848723c */ /* 0x040ff00000081048 */
[C---:B------:R-:W-:Y:S01]  /*a1be0*/  HMMA.1688.F32.TF32 R60, R40.reuse, R230, R60 ;  /* 0x000000e6283c723c */ /* 0x040fe2000008103c */
[----:B------:R-:W-:Y:S04]  /*a1bf0*/  LDS R84, [R2+UR12+0x12380] ;  /* 0x0123800c02547984 */ /* 0x000fe80008000800 */
[----:B------:R-:W-:Y:S04]  /*a1c00*/  LDS R86, [R2+UR12+0x13380] ;  /* 0x0133800c02567984 */ /* 0x000fe80008000800 */
[----:B------:R-:W-:Y:S04]  /*a1c10*/  LDS R85, [R252+UR12+0x12380] ;  /* 0x0123800cfc557984 */ /* 0x000fe80008000800 */
[----:B------:R-:W-:Y:S04]  /*a1c20*/  LDS R87, [R252+UR12+0x13380] ;  /* 0x0133800cfc577984 */ /* 0x000fe80008000800 */
[----:B------:R-:W-:Y:S04]  /*a1c30*/  STL.64 [R1+0x560], R48 ;  /* 0x0005603001007387 */ /* 0x000fe80000100a00 */
[----:B------:R1:W-:Y:S04]  /*a1c40*/  STL.64 [R1+0x568], R50 ;  /* 0x0005683201007387 */ /* 0x0003e80000100a00 */
[----:B------:R-:W-:Y:S04]  /*a1c50*/  STL.64 [R1+0x550], R44 ;  /* 0x0005502c01007387 */ /* 0x000fe80000100a00 */
[----:B------:R3:W-:Y:S01]  /*a1c60*/  STL.64 [R1+0x558], R46 ;  /* 0x0005582e01007387 */ /* 0x0007e20000100a00 */
[C---:B-1----:R-:W-:Y:S08]  /*a1c70*/  HMMA.1688.F32.TF32 R48, R40.reuse, R30, R68 ;  /* 0x0000001e2830723c */ /* 0x042ff00000081044 */
[C---:B---3--:R-:W-:Y:S01]  /*a1c80*/  HMMA.1688.F32.TF32 R44, R40.reuse, R234, R64 ;  /* 0x000000ea282c723c */ /* 0x048fe20000081040 */
[----:B------:R-:W-:Y:S04]  /*a1c90*/  STL.64 [R1+0x540], R72 ;  /* 0x0005404801007387 */ /* 0x000fe80000100a00 */
[----:B------:R-:W-:Y:S06]  /*a1ca0*/  STL.64 [R1+0x548], R74 ;  /* 0x0005484a01007387 */ /* 0x000fec0000100a00 */
        /* <DEDUP_REMOVED lines=13> */
[C---:B---3--:R-:W-:Y:S11]  /*a1d80*/  HMMA.1688.F32.TF32 R44, R40.reuse, R222, R236 ;  /* 0x000000de282c723c */ /* 0x048ff600000810ec */
[----:B------:R-:W-:Y:S04]  /*a1d90*/  STL.64 [R1+0x4e0], R48 ;  /* 0x0004e03001007387 */ /* 0x000fe80000100a00 */
[----:B------:R-:W-:Y:S04]  /*a1da0*/  STL.64 [R1+0x4e8], R50 ;  /* 0x0004e83201007387 */ /* 0x000fe80000100a00 */
[----:B------:R-:W-:Y:S04]  /*a1db0*/  STL.64 [R1+0x4d0], R44 ;  /* 0x0004d02c01007387 */ /* 0x000fe80000100a00 */
[----:B------:R-:W-:Y:S01]  /*a1dc0*/  STL.64 [R1+0x4d8], R46 ;  /* 0x0004d82e01007387 */ /* 0x000fe20000100a00 */
[----:B------:R-:W-:-:S15]  /*a1dd0*/  HMMA.1688.F32.TF32 R40, R40, R218, R240 ;  /* 0x000000da2828723c */ /* 0x000fde00000810f0 */
[----:B------:R-:W-:-:S04]  /*a1de0*/  NOP ;  /* 0x0000000000007918 */ /* 0x000fc80000000000 */
[----:B------:R-:W-:Y:S04]  /*a1df0*/  STL.64 [R1+0x420], R40 ;  /* 0x0004202801007387 */ /* 0x000fe80000100a00 */
[----:B------:R-:W-:Y:S04]  /*a1e00*/  STL.64 [R1+0x428], R42 ;  /* 0x0004282a01007387 */ /* 0x000fe80000100a00 */
[----:B--2---:R-:W1:Y:S04]  /*a1e10*/  LDSM.16.M88.4 R44, [R13+UR15+0x42100] ;  /* 0x0421000f0d2c783b */ /* 0x004e680008000200 */
[----:B------:R-:W2:Y:S04]  /*a1e20*/  LDSM.16.M88.4 R88, [R13+UR15+0x40100] ;  /* 0x0401000f0d58783b */ /* 0x000ea80008000200 */
[----:B------:R-:W-:Y:S01]  /*a1e30*/  LDSM.16.M88.4 R100, [R13+UR15+0x41100] ;  /* 0x0411000f0d64783b */ /* 0x000fe20008000200 */
[----:B------:R-:W-:-:S03]  /*a1e40*/  IMAD.MOV.U32 R239, RZ, RZ, R37 ;  /* 0x000000ffffef7224 */ /* 0x000fc600078e0025 */
[----:B------:R-:W-:Y:S04]  /*a1e50*/  LDSM.16.M88.4 R80, [R13+UR15+0x46100] ;  /* 0x0461000f0d50783b */ /* 0x000fe80008000200 */
[----:B------:R-:W-:Y:S01]  /*a1e60*/  LDSM.16.M88.4 R76, [R13+UR15+0x47100] ;  /* 0x0471000f0d4c783b */ /* 0x000fe20008000200 */
[----:B------:R-:W-:-:S03]  /*a1e70*/  IMAD.MOV.U32 R243, RZ, RZ, R12 ;  /* 0x000000fffff37224 */ /* 0x000fc600078e000c */
[----:B------:R-:W-:Y:S04]  /*a1e80*/  LDSM.16.M88.4 R72, [R13+UR15+0x48100] ;  /* 0x0481000f0d48783b */ /* 0x000fe80008000200 */
[----:B------:R-:W-:Y:S04]  /*a1e90*/  LDSM.16.M88.4 R68, [R13+UR15+0x49100] ;  /* 0x0491000f0d44783b */ /* 0x000fe80008000200 */
[----:B------:R-:W-:Y:S04]  /*a1ea0*/  LDSM.16.M88.4 R64, [R13+UR15+0x4a100] ;  /* 0x04a1000f0d40783b */ /* 0x000fe80008000200 */
[----:B------:R-:W-:Y:S04]  /*a1eb0*/  LDSM.16.M88.4 R60, [R13+UR15+0x4b100] ;  /* 0x04b1000f0d3c783b */ /* 0x000fe80008000200 */
[----:B------:R-:W-:Y:S04]  /*a1ec0*/  LDSM.16.M88.4 R56, [R13+UR15+0x4c100] ;  /* 0x04c1000f0d38783b */ /* 0x000fe80008000200 */
[----:B------:R-:W-:Y:S04]  /*a1ed0*/  LDSM.16.M88.4 R52, [R13+UR15+0x4d100] ;  /* 0x04d1000f0d34783b */ /* 0x000fe80008000200 */
[----:B------:R-:W-:Y:S01]  /*a1ee0*/  LDSM.16.M88.4 R48, [R13+UR15+0x4e100] ;  /* 0x04e1000f0d30783b */ /* 0x000fe20008000200 */
[----:B------:R-:W-:-:S02]  /*a1ef0*/  IMAD.MOV.U32 R241, RZ, RZ, R17 ;  /* 0x000000fffff17224 */ /* 0x000fc400078e0011 */
[----:B------:R-:W-:Y:S01]  /*a1f00*/  IMAD.MOV.U32 R242, RZ, RZ, R16 ;  /* 0x000000fffff27224 */ /* 0x000fe200078e0010 */
[----:B------:R-:W-:Y:S01]  /*a1f10*/  MOV R240, R36 ;  /* 0x0000002400f07202 */ /* 0x000fe20000000f00 */
[----:B------:R-:W-:Y:S04]  /*a1f20*/  LDS R40, [R2+UR12+0x14000] ;  /* 0x0140000c02287984 */ /* 0x000fe80008000800 */
[----:B------:R-:W-:Y:S04]  /*a1f30*/  LDS R42, [R2+UR12+0x15000] ;  /* 0x0150000c022a7984 */ /* 0x000fe80008000800 */
[----:B------:R-:W-:Y:S04]  /*a1f40*/  LDS R41, [R252+UR12+0x14000] ;  /* 0x0140000cfc297984 */ /* 0x000fe80008000800 */
[----:B------:R-:W-:Y:S01]  /*a1f50*/  LDS R43, [R252+UR12+0x15000] ;  /* 0x0150000cfc2b7984 */ /* 0x000fe20008000800 */
[----:B-1----:R-:W-:-:S03]  /*a1f60*/  MOV R33, R44 ;  /* 0x0000002c00217202 */ /* 0x002fc60000000f00 */
[----:B------:R-:W-:Y:S01]  /*a1f70*/  STL.64 [R1+0x238], R46 ;  /* 0x0002382e01007387 */ /* 0x000fe20000100a00 */
[----:B------:R-:W-:-:S03]  /*a1f80*/  IMAD.MOV.U32 R32, RZ, RZ, R45 ;  /* 0x000000ffff207224 */ /* 0x000fc600078e002d */
[----:B------:R-:W1:Y:S04]  /*a1f90*/  LDSM.16.M88.4 R44, [R13+UR15+0x43100] ;  /* 0x0431000f0d2c783b */ /* 0x000e680008000200 */
[----:B--2---:R-:W-:Y:S04]  /*a1fa0*/  STL.64 [R1+0x250], R88 ;  /* 0x0002505801007387 */ /* 0x004fe80000100a00 */
[----:B------:R-:W-:Y:S04]  /*a1fb0*/  STL.64 [R1+0x258], R90 ;  /* 0x0002585a01007387 */ /* 0x000fe80000100a00 */
[----:B-1----:R-:W-:Y:S04]  /*a1fc0*/  STL.64 [R1+0x220], R44 ;  /* 0x0002202c01007387 */ /* 0x002fe80000100a00 */
[----:B------:R-:W-:Y:S04]  /*a1fd0*/  STL.64 [R1+0x228], R46 ;  /* 0x0002282e01007387 */ /* 0x000fe80000100a00 */
[----:B------:R-:W1:Y:S04]  /*a1fe0*/  LDSM.16.M88.4 R44, [R13+UR15+0x44100] ;  /* 0x0441000f0d2c783b */ /* 0x000e680008000200 */
[----:B------:R-:W-:Y:S04]  /*a1ff0*/  STL.64 [R1+0x240], R100 ;  /* 0x0002406401007387 */ /* 0x000fe80000100a00 */
[----:B------:R-:W-:Y:S04]  /*a2000*/  STL.64 [R1+0x248], R102 ;  /* 0x0002486601007387 */ /* 0x000fe80000100a00 */
[----:B-1----:R-:W-:Y:S04]  /*a2010*/  STL.64 [R1+0x210], R44 ;  /* 0x0002102c01007387 */ /* 0x002fe80000100a00 */
[----:B------:R-:W-:Y:S04]  /*a2020*/  STL.64 [R1+0x218], R46 ;  /* 0x0002182e01007387 */ /* 0x000fe80000100a00 */
[----:B------:R-:W1:Y:S04]  /*a2030*/  LDSM.16.M88.4 R44, [R13+UR15+0x45100] ;  /* 0x0451000f0d2c783b */ /* 0x000e680008000200 */
[----:B------:R-:W2:Y:S04]  /*a2040*/  LDL.LU R236, [R1+0x1620] ;  /* 0x0016200001ec7983 */ /* 0x000ea80000300800 */
[----:B-1----:R-:W-:Y:S04]  /*a2050*/  STL.64 [R1+0x200], R44 ;  /* 0x0002002c01007387 */ /* 0x002fe80000100a00 */
[----:B------:R-:W-:Y:S04]  /*a2060*/  STL.64 [R1+0x208], R46 ;  /* 0x0002082e01007387 */ /* 0x000fe80000100a00 */
[----:B------:R-:W2:Y:S04]  /*a2070*/  LDL.LU R237, [R1+0x1624] ;  /* 0x0016240001ed7983 */ /* 0x000ea80000300800 */
[----:B------:R-:W2:Y:S04]  /*a2080*/  LDL.LU R238, [R1+0x1628] ;  /* 0x0016280001ee7983 */ /* 0x000ea80000300800 */
        /* <DEDUP_REMOVED lines=20> */
[----:B------:R3:W1:Y:S04]  /*a21d0*/  LDSM.16.M88.4 R44, [R13+UR15+0x4f100] ;  /* 0x04f1000f0d2c783b */ /* 0x0006680008000200 */
[----:B------:R-:W-:Y:S04]  /*a21e0*/  STL [R1+0x5cec], R82 ;  /* 0x005cec5201007387 */ /* 0x000fe80000100800 */
[----:B------:R-:W-:Y:S04]  /*a21f0*/  STL [R1+0x5ce8], R83 ;  /* 0x005ce85301007387 */ /* 0x000fe80000100800 */
[----:B------:R-:W-:Y:S04]  /*a2200*/  STL [R1+0x5cf4], R78 ;  /* 0x005cf44e01007387 */ /* 0x000fe80000100800 */
[----:B------:R-:W-:Y:S01]  /*a2210*/  STL [R1+0x5cf0], R79 ;  /* 0x005cf04f01007387 */ /* 0x000fe20000100800 */
[C---:B--2---:R-:W-:Y:S08]  /*a2220*/  HMMA.1688.F32.TF32 R108, R84.reuse, R6, R244 ;  /* 0x00000006546c723c */ /* 0x044ff000000810f4 */
[C---:B---3--:R-:W-:Y:S08]  /*a2230*/  HMMA.1688.F32.TF32 R12, R84.reuse, R14, R96 ;  /* 0x0000000e540c723c */ /* 0x048ff00000081060 */
[----:B----4-:R-:W-:Y:S01]  /*a2240*/  HMMA.1688.F32.TF32 R16, R84, R18, R92 ;  /* 0x000000125410723c */ /* 0x010fe2000008105c */
[----:B------:R-:W-:-:S07]  /*a2250*/  IMAD.MOV.U32 R195, RZ, RZ, R37 ;  /* 0x000000ffffc37224 */ /* 0x000fce00078e0025 */
[----:B------:R-:W-:Y:S01]  /*a2260*/  HMMA.1688.F32.TF32 R36, R84, R38, R192 ;  /* 0x000000265424723c */ /* 0x000fe200000810c0 */
[----:B------:R-:W-:Y:S04]  /*a2270*/  STL.64 [R1+0x310], R108 ;  /* 0x0003106c01007387 */ /* 0x000fe80000100a00 */
[----:B------:R-:W-:Y:S04]  /*a2280*/  STL.64 [R1+0x318], R110 ;  /* 0x0003186e01007387 */ /* 0x000fe80000100a00 */
[----:B------:R-:W-:Y:S04]  /*a2290*/  STL.64 [R1+0x5b60], R14 ;  /* 0x005b600e01007387 */ /* 0x000fe80000100a00 */
[----:B------:R-:W-:Y:S04]  /*a22a0*/  STL.64 [R1+0x5b58], R12 ;  /* 0x005b580c01007387 */ /* 0x000fe80000100a00 */
[----:B------:R-:W-:Y:S04]  /*a22b0*/  STL.64 [R1+0x5b50], R18 ;  /* 0x005b501201007387 */ /* 0x000fe80000100a00 */
[----:B------:R2:W-:Y:S02]  /*a22c0*/  STL.64 [R1+0x5b48], R16 ;  /* 0x005b481001007387 */ /* 0x0005e40000100a00 */
[----:B--2---:R-:W-:Y:S01]  /*a22d0*/  MOV R16, R33 ;  /* 0x0000002100107202 */ /* 0x004fe20000000f00 */
[----:B------:R-:W-:-:S02]  /*a22e0*/  IMAD.MOV.U32 R17, RZ, RZ, R32 ;  /* 0x000000ffff117224 */ /* 0x000fc400078e0020 */
[C---:B------:R-:W-:Y:S01]  /*a22f0*/  HMMA.1688.F32.TF32 R32, R84.reuse, R34, R240 ;  /* 0x000000225420723c */ /* 0x040fe200000810f0 */
[----:B------:R-:W-:Y:S04]  /*a2300*/  STL.64 [R1+0x5b70], R38 ;  /* 0x005b702601007387 */ /* 0x000fe80000100a00 */
[----:B------:R-:W-:Y:S03]  /*a2310*/  STL.64 [R1+0x5b68], R36 ;  /* 0x005b682401007387 */ /* 0x000fe60000100a00 */
[----:B------:R-:W-:Y:S01]  /*a2320*/  HMMA.1688.F32.TF32 R104, R84, R10, R104 ;  /* 0x0000000a5468723c */ /* 0x000fe20000081068 */
[----:B------:R-:W2:Y:S04]  /*a2330*/  LDL.LU R192, [R1+0x1610] ;  /* 0x0016100001c07983 */ /* 0x000ea80000300800 */
[----:B------:R-:W2:Y:S04]  /*a2340*/  LDL.LU R193, [R1+0x1614] ;  /* 0x0016140001c17983 */ /* 0x000ea80000300800 */
[----:B------:R-:W2:Y:S04]  /*a2350*/  LDL.LU R194, [R1+0x1618] ;  /* 0x0016180001c27983 */ /* 0x000ea80000300800 */
[----:B------:R-:W2:Y:S04]  /*a2360*/  LDL.LU R195, [R1+0x161c] ;  /* 0x00161c0001c37983 */ /* 0x000ea80000300800 */
[----:B------:R-:W3:Y:S04]  /*a2370*/  LDL.LU R240, [R1+0x1600] ;  /* 0x0016000001f07983 */ /* 0x000ee80000300800 */
[----:B------:R-:W3:Y:S04]  /*a2380*/  LDL.LU R241, [R1+0x1604] ;  /* 0x0016040001f17983 */ /* 0x000ee80000300800 */
        /* <DEDUP_REMOVED lines=21> */
[----:B------:R-:W4:Y:S01]  /*a24e0*/  LDL.LU R107, [R1+0x15dc] ;  /* 0x0015dc00016b7983 */ /* 0x000f220000300800 */
[----:B------:R-:W-:Y:S02]  /*a24f0*/  IMAD.MOV.U32 R242, RZ, RZ, R21 ;  /* 0x000000fffff27224 */ /* 0x000fe400078e0015 */
[----:B------:R-:W-:Y:S02]  /*a2500*/  IMAD.MOV.U32 R243, RZ, RZ, R20 ;  /* 0x000000fffff37224 */ /* 0x000fe400078e0014 */
[----:B------:R-:W-:Y:S01]  /*a2510*/  HMMA.1688.F32.TF32 R20, R84, R22, R236 ;  /* 0x000000165414723c */ /* 0x000fe200000810ec */
[----:B------:R-:W-:-:S02]  /*a2520*/  IMAD.MOV.U32 R238, RZ, RZ, R25 ;  /* 0x000000ffffee7224 */ /* 0x000fc400078e0019 */
[----:B------:R-:W-:Y:S01]  /*a2530*/  IMAD.MOV.U32 R239, RZ, RZ, R24 ;  /* 0x000000ffffef7224 */ /* 0x000fe200078e0018 */
[----:B------:R-:W-:Y:S01]  /*a2540*/  MOV R236, R29 ;  /* 0x0000001d00ec7202 */ /* 0x000fe20000000f00 */
[----:B------:R-:W-:Y:S01]  /*a2550*/  IMAD.MOV.U32 R237, RZ, RZ, R28 ;  /* 0x000000ffffed7224 */ /* 0x000fe200078e001c */
[----:B------:R-:W-:Y:S01]  /*a2560*/  MOV R92, R233 ;  /* 0x000000e9005c7202 */ /* 0x000fe20000000f00 */
[----:B------:R-:W-:Y:S02]  /*a2570*/  IMAD.MOV.U32 R93, RZ, RZ, R232 ;  /* 0x000000ffff5d7224 */ /* 0x000fe400078e00e8 */
[----:B------:R-:W-:Y:S02]  /*a2580*/  IMAD.MOV.U32 R94, RZ, RZ, R229 ;  /* 0x000000ffff5e7224 */ /* 0x000fe400078e00e5 */
[----:B------:R-:W-:-:S08]  /*a2590*/  IMAD.MOV.U32 R95, RZ, RZ, R228 ;  /* 0x000000ffff5f7224 */ /* 0x000fd000078e00e4 */
[----:B------:R-:W-:Y:S04]  /*a25a0*/  STL.64 [R1+0x5b90], R22 ;  /* 0x005b901601007387 */ /* 0x000fe80000100a00 */
[----:B------:R1:W-:Y:S01]  /*a25b0*/  STL.64 [R1+0x5b88], R20 ;  /* 0x005b881401007387 */ /* 0x0003e20000100a00 */
[C---:B--2---:R-:W-:Y:S08]  /*a25c0*/  HMMA.1688.F32.TF32 R24, R84.reuse, R26, R192 ;  /* 0x0000001a5418723c */ /* 0x044ff000000810c0 */
[----:B---3--:R-:W-:Y:S01]  /*a25d0*/  HMMA.1688.F32.TF32 R28, R84, R30, R240 ;  /* 0x0000001e541c723c */ /* 0x008fe200000810f0 */
[----:B------:R-:W-:-:S02]  /*a25e0*/  IMAD.MOV.U32 R242, RZ, RZ, R209 ;  /* 0x000000fffff27224 */ /* 0x000fc400078e00d1 */
[----:B------:R-:W-:Y:S01]  /*a25f0*/  IMAD.MOV.U32 R243, RZ, RZ, R208 ;  /* 0x000000fffff37224 */ /* 0x000fe200078e00d0 */
[----:B------:R-:W-:Y:S01]  /*a2600*/  MOV R240, R213 ;  /* 0x000000d500f07202 */ /* 0x000fe20000000f00 */
[----:B------:R-:W-:Y:S01]  /*a2610*/  IMAD.MOV.U32 R241, RZ, RZ, R212 ;  /* 0x000000fffff17224 */ /* 0x000fe200078e00d4 */
[----:B------:R-:W-:Y:S01]  /*a2620*/  MOV R192, R225 ;  /* 0x000000e100c07202 */ /* 0x000fe20000000f00 */
[----:B------:R-:W-:Y:S02]  /*a2630*/  IMAD.MOV.U32 R193, RZ, RZ, R224 ;  /* 0x000000ffffc17224 */ /* 0x000fe400078e00e0 */
[C---:B------:R-:W-:Y:S08]  /*a2640*/  HMMA.1688.F32.TF32 R224, R84.reuse, R226, R92 ;  /* 0x000000e254e0723c */ /* 0x040ff0000008105c */
[C---:B----4-:R-:W-:Y:S08]  /*a2650*/  HMMA.1688.F32.TF32 R232, R84.reuse, R234, R204 ;  /* 0x000000ea54e8723c */ /* 0x050ff000000810cc */
        /* <DEDUP_REMOVED lines=13> */
[----:B-1----:R-:W2:Y:S04]  /*a2730*/  LDL.LU.64 R20, [R1+0x200] ;  /* 0x0002000001147983 */ /* 0x002ea80000300a00 */
[----:B------:R-:W-:Y:S04]  /*a2740*/  STL.64 [R1+0x5bf0], R214 ;  /* 0x005bf0d601007387 */ /* 0x000fe80000100a00 */
[----:B------:R-:W-:Y:S04]  /*a2750*/  STL.64 [R1+0x5be8], R212 ;  /* 0x005be8d401007387 */ /* 0x000fe80000100a00 */
[----:B------:R-:W-:Y:S04]  /*a2760*/  STL.64 [R1+0x5c00], R226 ;  /* 0x005c00e201007387 */ /* 0x000fe80000100a00 */
[----:B------:R-:W-:Y:S04]  /*a2770*/  STL.64 [R1+0x5bf8], R224 ;  /* 0x005bf8e001007387 */ /* 0x000fe80000100a00 */
[----:B------:R-:W3:Y:S04]  /*a2780*/  LDL.LU R104, [R1+0x12d0] ;  /* 0x0012d00001687983 */ /* 0x000ee80000300800 */
[----:B------:R-:W3:Y:S04]  /*a2790*/  LDL.LU R105, [R1+0x12d4] ;  /* 0x0012d40001697983 */ /* 0x000ee80000300800 */
[----:B------:R-:W3:Y:S04]  /*a27a0*/  LDL.LU R106, [R1+0x12d8] ;  /* 0x0012d800016a7983 */ /* 0x000ee80000300800 */
[----:B------:R-:W3:Y:S01]  /*a27b0*/  LDL.LU R107, [R1+0x12dc] ;  /* 0x0012dc00016b7983 */ /* 0x000ee20000300800 */
[----:B------:R-:W-:-:S02]  /*a27c0*/  IMAD.MOV.U32 R194, RZ, RZ, R221 ;  /* 0x000000ffffc27224 */ /* 0x000fc400078e00dd */
[----:B------:R-:W-:Y:S02]  /*a27d0*/  IMAD.MOV.U32 R195, RZ, RZ, R220 ;  /* 0x000000ffffc37224 */ /* 0x000fe400078e00dc */
[----:B------:R-:W-:Y:S01]  /*a27e0*/  HMMA.1688.F32.TF32 R220, R84, R222, R236 ;  /* 0x000000de54dc723c */ /* 0x000fe200000810ec */
[----:B------:R-:W-:Y:S01]  /*a27f0*/  MOV R236, R217 ;  /* 0x000000d900ec7202 */ /* 0x000fe20000000f00 */
[----:B------:R-:W-:-:S06]  /*a2800*/  IMAD.MOV.U32 R237, RZ, RZ, R216 ;  /* 0x000000ffffed7224 */ /* 0x000fcc00078e00d8 */
[----:B------:R-:W-:Y:S01]  /*a2810*/  HMMA.1688.F32.TF32 R216, R84, R218, R192 ;  /* 0x000000da54d8723c */ /* 0x000fe200000810c0 */
[----:B------:R-:W-:Y:S02]  /*a2820*/  IMAD.MOV.U32 R238, RZ, RZ, R5 ;  /* 0x000000ffffee7224 */ /* 0x000fe400078e0005 */
[----:B------:R-:W-:-:S05]  /*a2830*/  IMAD.MOV.U32 R239, RZ, RZ, R4 ;  /* 0x000000ffffef7224 */ /* 0x000fca00078e0004 */
[C---:B------:R-:W-:Y:S01]  /*a2840*/  HMMA.1688.F32.TF32 R4, R136.reuse, R88, R240 ;  /* 0x000000588804723c */ /* 0x040fe200000810f0 */
[----:B------:R-:W-:Y:S01]  /*a2850*/  MOV R242, R9 ;  /* 0x0000000900f27202 */ /* 0x000fe20000000f00 */
[----:B------:R-:W-:Y:S01]  /*a2860*/  IMAD.MOV.U32 R243, RZ, RZ, R8 ;  /* 0x000000fffff37224 */ /* 0x000fe200078e0008 */
        /* <DEDUP_REMOVED lines=23> */
[----:B------:R-:W-:Y:S04]  /*a29e0*/  STL.64 [R1+0x5c30], R6 ;  /* 0x005c300601007387 */ /* 0x000fe80000100a00 */
[----:B------:R1:W-:Y:S04]  /*a29f0*/  STL.64 [R1+0x5c28], R4 ;  /* 0x005c280401007387 */ /* 0x0003e80000100a00 */
[----:B-1----:R-:W4:Y:S01]  /*a2a00*/  LDL.LU.64 R4, [R1+0x210] ;  /* 0x0002100001047983 */ /* 0x002f220000300a00 */
[----:B---3--:R-:W-:-:S15]  /*a2a10*/  HMMA.1688.F32.TF32 R8, R136, R100, R104 ;  /* 0x000000648808723c */ /* 0x008fde0000081068 */
[----:B------:R-:W-:-:S04]  /*a2a20*/  NOP ;  /* 0x0000000000007918 */ /* 0x000fc80000000000 */
[----:B------:R-:W-:Y:S04]  /*a2a30*/  STL.64 [R1+0x5c40], R10 ;  /* 0x005c400a01007387 */ /* 0x000fe80000100a00 */
[----:B------:R-:W-:Y:S04]  /*a2a40*/  STL.64 [R1+0x5c38], R8 ;  /* 0x005c380801007387 */ /* 0x000fe80000100a00 */
[----:B------:R-:W3:Y:S04]  /*a2a50*/  LDL.LU R236, [R1+0x1260] ;  /* 0x0012600001ec7983 */ /* 0x000ee80000300800 */
[----:B------:R-:W3:Y:S04]  /*a2a60*/  LDL.LU R237, [R1+0x1264] ;  /* 0x0012640001ed7983 */ /* 0x000ee80000300800 */
[----:B------:R-:W3:Y:S04]  /*a2a70*/  LDL.LU R238, [R1+0x1268] ;  /* 0x0012680001ee7983 */ /* 0x000ee80000300800 */
[----:B------:R-:W3:Y:S04]  /*a2a80*/  LDL.LU R239, [R1+0x126c] ;  /* 0x00126c0001ef7983 */ /* 0x000ee80000300800 */
[----:B------:R-:W-:Y:S04]  /*a2a90*/  STL.64 [R1+0x5c50], R86 ;  /* 0x005c505601007387 */ /* 0x000fe80000100a00 */
[----:B------:R1:W-:Y:S04]  /*a2aa0*/  STL.64 [R1+0x5c48], R84 ;  /* 0x005c485401007387 */ /* 0x0003e80000100a00 */
[----:B-1----:R-:W3:Y:S01]  /*a2ab0*/  LDL.LU.64 R84, [R1+0x220] ;  /* 0x0002200001547983 */ /* 0x002ee20000300a00 */
[C---:B--2---:R-:W-:Y:S08]  /*a2ac0*/  HMMA.1688.F32.TF32 R96, R136.reuse, R20, R96 ;  /* 0x000000148860723c */ /* 0x044ff00000081060 */
[C---:B----4-:R-:W-:Y:S08]  /*a2ad0*/  HMMA.1688.F32.TF32 R100, R136.reuse, R80, R192 ;  /* 0x000000508864723c */ /* 0x050ff000000810c0 */
[C---:B------:R-:W-:Y:S08]  /*a2ae0*/  HMMA.1688.F32.TF32 R92, R136.reuse, R4, R92 ;  /* 0x00000004885c723c */ /* 0x040ff0000008105c */
[C---:B------:R-:W-:Y:S08]  /*a2af0*/  HMMA.1688.F32.TF32 R104, R136.reuse, R76, R240 ;  /* 0x0000004c8868723c */ /* 0x040ff000000810f0 */
[----:B---3--:R-:W-:-:S15]  /*a2b00*/  HMMA.1688.F32.TF32 R88, R136, R84, R88 ;  /* 0x000000548858723c */ /* 0x008fde0000081058 */
[----:B------:R-:W-:-:S04]  /*a2b10*/  NOP ;  /* 0x0000000000007918 */ /* 0x000fc80000000000 */
[----:B------:R-:W-:Y:S04]  /*a2b20*/  STL.64 [R1+0x5b40], R90 ;  /* 0x005b405a01007387 */ /* 0x000fe80000100a00 */
[----:B------:R1:W-:Y:S04]  /*a2b30*/  STL.64 [R1+0x5b38], R88 ;  /* 0x005b385801007387 */ /* 0x0003e80000100a00 */
[----:B-1----:R-:W2:Y:S04]  /*a2b40*/  LDL.LU.64 R88, [R1+0x250] ;  /* 0x0002500001587983 */ /* 0x002ea80000300a00 */
[----:B------:R-:W3:Y:S04]  /*a2b50*/  LDL.64 R90, [R1+0x258] ;  /* 0x00025800015a7983 */ /* 0x000ee80000100a00 */
[----:B------:R-:W-:Y:S04]  /*a2b60*/  STL.64 [R1+0x5b30], R94 ;  /* 0x005b305e01007387 */ /* 0x000fe80000100a00 */
[----:B------:R1:W-:Y:S04]  /*a2b70*/  STL.64 [R1+0x5b28], R92 ;  /* 0x005b285c01007387 */ /* 0x0003e80000100a00 */
[----:B-1----:R-:W4:Y:S04]  /*a2b80*/  LDL.LU.64 R92, [R1+0x240] ;  /* 0x00024000015c7983 */ /* 0x002f280000300a00 */
[----:B------:R-:W2:Y:S04]  /*a2b90*/  LDL.64 R94, [R1+0x248] ;  /* 0x00024800015e7983 */ /* 0x000ea80000100a00 */
        /* <DEDUP_REMOVED lines=14> */
[----:B------:R-:W3:Y:S04]  /*a2c80*/  LDL.LU R204, [R1+0x1200] ;  /* 0x0012000001cc7983 */ /* 0x000ee80000300800 */
[----:B------:R-:W3:Y:S04]  /*a2c90*/  LDL.LU R205, [R1+0x1204] ;  /* 0x0012040001cd7983 */ /* 0x000ee80000300800 */
[----:B------:R-:W3:Y:S04]  /*a2ca0*/  LDL.LU R206, [R1+0x1208] ;  /* 0x0012080001ce7983 */ /* 0x000ee80000300800 */
[----:B------:R-:W3:Y:S04]  /*a2cb0*/  LDL.LU R207, [R1+0x120c] ;  /* 0x00120c0001cf7983 */ /* 0x000ee80000300800 */
[----:B------:R-:W4:Y:S01]  /*a2cc0*/  LDL.LU R120, [R1+0x1230] ;  /* 0x0012300001787983 */ /* 0x000f220000300800 */
[C---:B------:R-:W-:Y:S03]  /*a2cd0*/  HMMA.1688.F32.TF32 R108, R136.reuse, R72, R236 ;  /* 0x00000048886c723c */ /* 0x040fe600000810ec */
        /* <DEDUP_REMOVED lines=21> */
[----:B--2---:R-:W-:-:S15]  /*a2e30*/  HMMA.1688.F32.TF32 R112, R136, R68, R192 ;  /* 0x000000448870723c */ /* 0x004fde00000810c0 */
[----:B------:R-:W-:-:S04]  /*a2e40*/  NOP ;  /* 0x0000000000007918 */ /* 0x000fc80000000000 */
[----:B------:R-:W-:Y:S04]  /*a2e50*/  STL.64 [R1+0x5ca0], R114 ;  /* 0x005ca07201007387 */ /* 0x000fe80000100a00 */
[----:B------:R-:W-:Y:S04]  /*a2e60*/  STL.64 [R1+0x5c98], R112 ;  /* 0x005c987001007387 */ /* 0x000fe80000100a00 */
[----:B------:R-:W2:Y:S04]  /*a2e70*/  LDL.LU R192, [R1+0x800] ;  /* 0x0008000001c07983 */ /* 0x000ea80000300800 */
[----:B------:R-:W2:Y:S04]  /*a2e80*/  LDL.LU R193, [R1+0x804] ;  /* 0x0008040001c17983 */ /* 0x000ea80000300800 */
[----:B------:R-:W2:Y:S04]  /*a2e90*/  LDL.LU R194, [R1+0x808] ;  /* 0x0008080001c27983 */ /* 0x000ea80000300800 */
[----:B------:R-:W2:Y:S01]  /*a2ea0*/  LDL.LU R195, [R1+0x80c] ;  /* 0x00080c0001c37983 */ /* 0x000ea20000300800 */
[C---:B---3--:R-:W-:Y:S03]  /*a2eb0*/  HMMA.1688.F32.TF32 R116, R136.reuse, R64, R240 ;  /* 0x000000408874723c */ /* 0x048fe600000810f0 */
[----:B------:R-:W3:Y:S04]  /*a2ec0*/  LDL.LU R240, [R1+0x7f0] ;  /* 0x0007f00001f07983 */ /* 0x000ee80000300800 */
[----:B------:R-:W3:Y:S04]  /*a2ed0*/  LDL.LU R241, [R1+0x7f4] ;  /* 0x0007f40001f17983 */ /* 0x000ee80000300800 */
[----:B------:R-:W3:Y:S04]  /*a2ee0*/  LDL.LU R242, [R1+0x7f8] ;  /* 0x0007f80001f27983 */ /* 0x000ee80000300800 */
[----:B------:R-:W3:Y:S01]  /*a2ef0*/  LDL.LU R243, [R1+0x7fc] ;  /* 0x0007fc0001f37983 */ /* 0x000ee20000300800 */
[C---:B----4-:R-:W-:Y:S08]  /*a2f00*/  HMMA.1688.F32.TF32 R120, R136.reuse, R60, R120 ;  /* 0x0000003c8878723c */ /* 0x050ff00000081078 */
[C---:B------:R-:W-:Y:S08]  /*a2f10*/  HMMA.1688.F32.TF32 R124, R136.reuse, R56, R124 ;  /* 0x00000038887c723c */ /* 0x040ff0000008107c */
[C---:B------:R-:W-:Y:S08]  /*a2f20*/  HMMA.1688.F32.TF32 R128, R136.reuse, R52, R128 ;  /* 0x000000348880723c */ /* 0x040ff00000081080 */
[C---:B------:R-:W-:Y:S08]  /*a2f30*/  HMMA.1688.F32.TF32 R132, R136.reuse, R48, R204 ;  /* 0x000000308884723c */ /* 0x040ff000000810cc */
        /* <DEDUP_REMOVED lines=18> */
[----:B------:R-:W-:Y:S04]  /*a3060*/  STL [R1+0x59e0], R196 ;  /* 0x0059e0c401007387 */ /* 0x000fe80000100800 */
[----:B------:R-:W-:Y:S04]  /*a3070*/  STL [R1+0x59dc], R197 ;  /* 0x0059dcc501007387 */ /* 0x000fe80000100800 */
[----:B------:R-:W-:Y:S04]  /*a3080*/  STL [R1+0x59d8], R198 ;  /* 0x0059d8c601007387 */ /* 0x000fe80000100800 */
[----:B------:R-:W-:Y:S01]  /*a3090*/  STL [R1+0x59d4], R199 ;  /* 0x0059d4c701007387 */ /* 0x000fe20000100800 */
[----:B--2---:R-:W-:-:S15]  /*a30a0*/  HMMA.1688.F32.TF32 R140, R40, R92, R192 ;  /* 0x0000005c288c723c */ /* 0x004fde00000810c0 */
[----:B------:R-:W-:-:S04]  /*a30b0*/  NOP ;  /* 0x0000000000007918 */ /* 0x000fc80000000000 */
        /* <DEDUP_REMOVED lines=16> */
[----:B------:R-:W3:Y:S04]  /*a31c0*/  LDL.LU R243, [R1+0x11cc] ;  /* 0x0011cc0001f37983 */ /* 0x000ee80000300800 */
        /* <DEDUP_REMOVED lines=17> */
[C---:B--2---:R-:W-:Y:S08]  /*a32e0*/  HMMA.1688.F32.TF32 R152, R40.reuse, R4, R204 ;  /* 0x000000042898723c */ /* 0x044ff000000810cc */
[C---:B------:R-:W-:Y:S11]  /*a32f0*/  HMMA.1688.F32.TF32 R156, R40.reuse, R20, R192 ;  /* 0x00000014289c723c */ /* 0x040ff600000810c0 */
        /* <DEDUP_REMOVED lines=12> */
[C---:B---3--:R-:W-:Y:S03]  /*a33c0*/  HMMA.1688.F32.TF32 R160, R40.reuse, R80, R240 ;  /* 0x0000005028a0723c */ /* 0x048fe600000810f0 */
[----:B------:R-:W3:Y:S04]  /*a33d0*/  LDL.LU R240, [R1+0x1580] ;  /* 0x0015800001f07983 */ /* 0x000ee80000300800 */
[----:B------:R-:W3:Y:S04]  /*a33e0*/  LDL.LU R241, [R1+0x1584] ;  /* 0x0015840001f17983 */ /* 0x000ee80000300800 */
[----:B------:R-:W3:Y:S04]  /*a33f0*/  LDL.LU R242, [R1+0x1588] ;  /* 0x0015880001f27983 */ /* 0x000ee80000300800 */
[----:B------:R-:W3:Y:S01]  /*a3400*/  LDL.LU R243, [R1+0x158c] ;  /* 0x00158c0001f37983 */ /* 0x000ee20000300800 */
        /* <DEDUP_REMOVED lines=24> */
[----:B------:R-:W1:Y:S04]  /*a3590*/  LDS R239, [R252+UR12+0x15080] ;  /* 0x0150800cfcef7984 */ /* 0x000e680008000800 */
        /* <DEDUP_REMOVED lines=36> */
[----:B------:R-:W1:Y:S04]  /*a37e0*/  LDL.LU R12, [R1+0x1530] ;  /* 0x00153000010c7983 */ /* 0x000e680000300800 */
[----:B------:R-:W1:Y:S04]  /*a37f0*/  LDL.LU R13, [R1+0x1534] ;  /* 0x00153400010d7983 */ /* 0x000e680000300800 */
[----:B------:R-:W1:Y:S04]  /*a3800*/  LDL.LU R14, [R1+0x1538] ;  /* 0x00153800010e7983 */ /* 0x000e680000300800 */
[----:B------:R-:W1:Y:S01]  /*a3810*/  LDL.LU R15, [R1+0x153c] ;  /* 0x00153c00010f7983 */ /* 0x000e620000300800 */
[----:B----4-:R-:W-:-:S15]  /*a3820*/  HMMA.1688.F32.TF32 R184, R40, R56, R204 ;  /* 0x0000003828b8723c */ /* 0x010fde00000810cc */
[----:B------:R-:W-:-:S04]  /*a3830*/  NOP ;  /* 0x0000000000007918 */ /* 0x000fc80000000000 */
[----:B------:R-:W-:Y:S04]  /*a3840*/  STL [R1+0x5a94], R184 ;  /* 0x005a94b801007387 */ /* 0x000fe80000100800 */
[----:B------:R-:W-:Y:S04]  /*a3850*/  STL [R1+0x5a90], R185 ;  /* 0x005a90b901007387 */ /* 0x000fe80000100800 */
[----:B------:R-:W-:Y:S04]  /*a3860*/  STL [R1+0x5a8c], R186 ;  /* 0x005a8cba01007387 */ /* 0x000fe80000100800 */
[----:B------:R-:W-:Y:S01]  /*a3870*/  STL [R1+0x5a88], R187 ;  /* 0x005a88bb01007387 */ /* 0x000fe20000100800 */
[C---:B--2---:R-:W-:Y:S08]  /*a3880*/  HMMA.1688.F32.TF32 R188, R40.reuse, R52, R192 ;  /* 0x0000003428bc723c */ /* 0x044ff000000810c0 */
[C---:B---3--:R-:W-:Y:S11]  /*a3890*/  HMMA.1688.F32.TF32 R192, R40.reuse, R48, R240 ;  /* 0x0000003028c0723c */ /* 0x048ff600000810f0 */
        /* <DEDUP_REMOVED lines=16> */
[----:B------:R-:W-:Y:S08]  /*a39a0*/  HMMA.1688.F32.TF32 R40, R40, R44, R244 ;  /* 0x0000002c2828723c */ /* 0x000ff000000810f4 */
[C---:B-1----:R-:W-:Y:S08]  /*a39b0*/  HMMA.1688.F32.TF32 R12, R200.reuse, R88, R12 ;  /* 0x00000058c80c723c */ /* 0x042ff0000008100c */
[----:B------:R-:W-:Y:S01]  /*a39c0*/  HMMA.1688.F32.TF32 R8, R200, R92, R248 ;  /* 0x0000005cc808723c */ /* 0x000fe200000810f8 */
[----:B------:R-:W-:Y:S04]  /*a39d0*/  LDS R244, [R0+UR12+0x14100] ;  /* 0x0141000c00f47984 */ /* 0x000fe80008000800 */
[----:B------:R-:W-:Y:S04]  /*a39e0*/  LDS R246, [R0+UR12+0x15100] ;  /* 0x0151000c00f67984 */ /* 0x000fe80008000800 */
[----:B------:R-:W-:Y:S04]  /*a39f0*/  LDS R245, [R19+UR12+0x14100] ;  /* 0x0141000c13f57984 */ /* 0x000fe80008000800 */
[----:B------:R-:W1:Y:S04]  /*a3a00*/  LDS R247, [R19+UR12+0x15100] ;  /* 0x0151000c13f77984 */ /* 0x000e680008000800 */
[----:B------:R-:W-:Y:S04]  /*a3a10*/  STL [R1+0x5ac4], R40 ;  /* 0x005ac42801007387 */ /* 0x000fe80000100800 */
[----:B------:R-:W-:Y:S04]  /*a3a20*/  STL [R1+0x5ac0], R41 ;  /* 0x005ac02901007387 */ /* 0x000fe80000100800 */
[----:B------:R-:W-:Y:S04]  /*a3a30*/  STL [R1+0x5abc], R42 ;  /* 0x005abc2a01007387 */ /* 0x000fe80000100800 */
[----:B------:R-:W-:Y:S04]  /*a3a40*/  STL [R1+0x5ab8], R43 ;  /* 0x005ab82b01007387 */ /* 0x000fe80000100800 */
[----:B------:R4:W-:Y:S04]  /*a3a50*/  STL.64 [R1+0x410], R12 ;  /* 0x0004100c01007387 */ /* 0x0009e80000100a00 */
[----:B------:R1:W-:Y:S04]  /*a3a60*/  STL.64 [R1+0x418], R14 ;  /* 0x0004180e01007387 */ /* 0x0003e80000100a00 */
        /* <DEDUP_REMOVED lines=33> */
[----:B------:R-:W-:Y:S02]  /*a3c80*/  IMAD.MOV.U32 R149, RZ, RZ, R11 ;  /* 0x000000ffff957224 */ /* 0x000fe400078e000b */
[----:B----4-:R-:W-:Y:S03]  /*a3c90*/  HMMA.1688.F32.TF32 R8, R200, R4, R248 ;  /* 0x00000004c808723c */ /* 0x010fe600000810f8 */
[----:B------:R4:W-:Y:S04]  /*a3ca0*/  STL [R1+0x5af4], R149 ;  /* 0x005af49501007387 */ /* 0x0009e80000100800 */
[----:B------:R1:W-:Y:S04]  /*a3cb0*/  STL [R1+0x5af0], R148 ;  /* 0x005af09401007387 */ /* 0x0003e80000100800 */
[----:B------:R1:W-:Y:S04]  /*a3cc0*/  STL [R1+0x5aec], R154 ;  /* 0x005aec9a01007387 */ /* 0x0003e80000100800 */
[----:B------:R1:W-:Y:S04]  /*a3cd0*/  STL [R1+0x5ae8], R153 ;  /* 0x005ae89901007387 */ /* 0x0003e80000100800 */
        /* <DEDUP_REMOVED lines=8> */
[----:B------:R-:W-:Y:S04]  /*a3d60*/  STL [R1+0x5b04], R152 ;  /* 0x005b049801007387 */ /* 0x000fe80000100800 */
[----:B------:R-:W-:Y:S04]  /*a3d70*/  STL [R1+0x5b00], R159 ;  /* 0x005b009f01007387 */ /* 0x000fe80000100800 */
[----:B------:R-:W-:Y:S04]  /*a3d80*/  STL [R1+0x5afc], R158 ;  /* 0x005afc9e01007387 */ /* 0x000fe80000100800 */
[----:B------:R-:W-:Y:S04]  /*a3d90*/  STL [R1+0x5af8], R157 ;  /* 0x005af89d01007387 */ /* 0x000fe80000100800 */
[----:B------:R-:W4:Y:S04]  /*a3da0*/  LDL.LU R12, [R1+0x14b0] ;  /* 0x0014b000010c7983 */ /* 0x000f280000300800 */
[----:B------:R-:W4:Y:S04]  /*a3db0*/  LDL.LU R13, [R1+0x14b4] ;  /* 0x0014b400010d7983 */ /* 0x000f280000300800 */
[----:B-1----:R-:W4:Y:S04]  /*a3dc0*/  LDL.LU R14, [R1+0x14b8] ;  /* 0x0014b800010e7983 */ /* 0x002f280000300800 */
        /* <DEDUP_REMOVED lines=29> */
[----:B------:R1:W-:-:S12]  /*a3fa0*/  STL [R1+0x5b20], R197 ;  /* 0x005b20c501007387 */ /* 0x0003d80000100800 */
[----:B------:R-:W-:Y:S02]  /*a3fb0*/  IMAD.MOV.U32 R164, RZ, RZ, R8 ;  /* 0x000000ffffa47224 */ /* 0x000fe400078e0008 */
[----:B------:R-:W-:Y:S01]  /*a3fc0*/  IMAD.MOV.U32 R165, RZ, RZ, R9 ;  /* 0x000000ffffa57224 */ /* 0x000fe200078e0009 */
[----:B------:R-:W-:Y:S01]  /*a3fd0*/  MOV R166, R10 ;  /* 0x0000000a00a67202 */ /* 0x000fe20000000f00 */
[----:B------:R-:W-:Y:S02]  /*a3fe0*/  IMAD.MOV.U32 R167, RZ, RZ, R11 ;  /* 0x000000ffffa77224 */ /* 0x000fe400078e000b */
[----:B------:R-:W-:Y:S01]  /*a3ff0*/  HMMA.1688.F32.TF32 R8, R200, R72, R12 ;  /* 0x00000048c808723c */ /* 0x000fe2000008100c */
[----:B------:R1:W-:Y:S04]  /*a4000*/  STL [R1+0x5b1c], R196 ;  /* 0x005b1cc401007387 */ /* 0x0003e80000100800 */
[----:B------:R1:W-:Y:S04]  /*a4010*/  STL [R1+0x5b18], R143 ;  /* 0x005b188f01007387 */ /* 0x0003e80000100800 */
[----:B------:R-:W-:Y:S04]  /*a4020*/  STL.64 [R1+0x5d20], R166 ;  /* 0x005d20a601007387 */ /* 0x000fe80000100a00 */
[----:B------:R-:W-:Y:S06]  /*a4030*/  STL.64 [R1+0x5d18], R164 ;  /* 0x005d18a401007387 */ /* 0x000fec0000100a00 */
[----:B------:R-:W-:-:S02]  /*a4040*/  IMAD.MOV.U32 R168, RZ, RZ, R8 ;  /* 0x000000ffffa87224 */ /* 0x000fc400078e0008 */
[----:B------:R-:W-:Y:S01]  /*a4050*/  IMAD.MOV.U32 R169, RZ, RZ, R9 ;  /* 0x000000ffffa97224 */ /* 0x000fe200078e0009 */
[----:B------:R-:W-:Y:S01]  /*a4060*/  MOV R170, R10 ;  /* 0x0000000a00aa7202 */ /* 0x000fe20000000f00 */
[----:B------:R-:W-:Y:S02]  /*a4070*/  IMAD.MOV.U32 R171, RZ, RZ, R11 ;  /* 0x000000ffffab7224 */ /* 0x000fe400078e000b */
[----:B--2---:R-:W-:Y:S01]  /*a4080*/  HMMA.1688.F32.TF32 R8, R200, R68, R240 ;  /* 0x00000044c808723c */ /* 0x004fe200000810f0 */
        /* <DEDUP_REMOVED lines=16> */
[----:B------:R-:W-:-:S15]  /*a4190*/  HMMA.1688.F32.TF32 R8, R200, R64, R248 ;  /* 0x00000040c808723c */ /* 0x000fde00000810f8 */
[----:B------:R-:W-:-:S04]  /*a41a0*/  NOP ;  /* 0x0000000000007918 */ /* 0x000fc80000000000 */
[----:B------:R-:W-:Y:S02]  /*a41b0*/  IMAD.MOV.U32 R199, RZ, RZ, R8 ;  /* 0x000000ffffc77224 */ /* 0x000fe400078e0008 */
[----:B------:R-:W-:Y:S01]  /*a41c0*/  IMAD.MOV.U32 R147, RZ, RZ, R9 ;  /* 0x000000ffff937224 */ /* 0x000fe200078e0009 */
[----:B------:R-:W-:Y:S01]  /*a41d0*/  MOV R155, R10 ;  /* 0x0000000a009b7202 */ /* 0x000fe20000000f00 */
        /* <DEDUP_REMOVED lines=34> */
[----:B------:R-:W2:Y:S06]  /*a4400*/  LDL.LU R243, [R1+0x112c] ;  /* 0x00112c0001f37983 */ /* 0x000eac0000300800 */
[----:B------:R-:W-:-:S02]  /*a4410*/  IMAD.MOV.U32 R180, RZ, RZ, R8 ;  /* 0x000000ffffb47224 */ /* 0x000fc400078e0008 */
[----:B------:R-:W-:Y:S01]  /*a4420*/  IMAD.MOV.U32 R181, RZ, RZ, R9 ;  /* 0x000000ffffb57224 */ /* 0x000fe200078e0009 */
[----:B------:R-:W-:Y:S01]  /*a4430*/  MOV R182, R10 ;  /* 0x0000000a00b67202 */ /* 0x000fe20000000f00 */
[----:B------:R-:W-:Y:S02]  /*a4440*/  IMAD.MOV.U32 R183, RZ, RZ, R11 ;  /* 0x000000ffffb77224 */ /* 0x000fe400078e000b */
[----:B----4-:R-:W-:-:S15]  /*a4450*/  HMMA.1688.F32.TF32 R8, R200, R52, R232 ;  /* 0x00000034c808723c */ /* 0x010fde00000810e8 */
[----:B------:R-:W-:-:S04]  /*a4460*/  NOP ;  /* 0x0000000000007918 */ /* 0x000fc80000000000 */
[----:B------:R-:W-:Y:S02]  /*a4470*/  IMAD.MOV.U32 R184, RZ, RZ, R8 ;  /* 0x000000ffffb87224 */ /* 0x000fe400078e0008 */
[----:B------:R-:W-:Y:S01]  /*a4480*/  IMAD.MOV.U32 R185, RZ, RZ, R9 ;  /* 0x000000ffffb97224 */ /* 0x000fe200078e0009 */
[----:B------:R-:W-:Y:S01]  /*a4490*/  MOV R186, R10 ;  /* 0x0000000a00ba7202 */ /* 0x000fe20000000f00 */
[----:B------:R-:W-:Y:S02]  /*a44a0*/  IMAD.MOV.U32 R187, RZ, RZ, R11 ;  /* 0x000000ffffbb7224 */ /* 0x000fe400078e000b */
[----:B---3--:R-:W-:-:S15]  /*a44b0*/  HMMA.1688.F32.TF32 R8, R200, R48, R28 ;  /* 0x00000030c808723c */ /* 0x008fde000008101c */
[----:B------:R-:W-:-:S04]  /*a44c0*/  NOP ;  /* 0x0000000000007918 */ /* 0x000fc80000000000 */
[----:B------:R-:W-:Y:S02]  /*a44d0*/  IMAD.MOV.U32 R188, RZ, RZ, R8 ;  /* 0x000000ffffbc7224 */ /* 0x000fe400078e0008 */
        /* <DEDUP_REMOVED lines=21> */
[----:B------:R-:W-:Y:S08]  /*a4630*/  HMMA.1688.F32.TF32 R8, R236, R4, R248 ;  /* 0x00000004ec08723c */ /* 0x000ff000000810f8 */
[----:B------:R-:W-:Y:S11]  /*a4640*/  HMMA.1688.F32.TF32 R200, R200, R44, R24 ;  /* 0x0000002cc8c8723c */ /* 0x000ff60000081018 */
        /* <DEDUP_REMOVED lines=83> */
[----:B----4-:R-:W-:Y:S03]  /*a4b80*/  HMMA.1688.F32.TF32 R8, R236, R68, R8 ;  /* 0x00000044ec08723c */ /* 0x010fe60000081008 */
[----:B-1----:R-:W-:-:S02]  /*a4b90*/  IMAD.MOV.U32 R156, RZ, RZ, R100 ;  /* 0x000000ffff9c7224 */ /* 0x002fc400078e0064 */
[----:B------:R-:W-:Y:S01]  /*a4ba0*/  IMAD.MOV.U32 R162, RZ, RZ, R101 ;  /* 0x000000ffffa27224 */ /* 0x000fe200078e0065 */
[----:B------:R-:W-:Y:S01]  /*a4bb0*/  MOV R161, R102 ;  /* 0x0000006600a17202 */ /* 0x000fe20000000f00 */
[----:B------:R-:W-:Y:S02]  /*a4bc0*/  IMAD.MOV.U32 R160, RZ, RZ, R103 ;  /* 0x000000ffffa07224 */ /* 0x000fe400078e0067 */
[----:B------:R-:W-:Y:S02]  /*a4bd0*/  HMMA.1688.F32.TF32 R100, R236, R60, R220 ;  /* 0x0000003cec64723c */ /* 0x000fe400000810dc */
[----:B------:R-:W-:Y:S02]  /*a4be0*/  IMAD.MOV.U32 R198, RZ, RZ, R96 ;  /* 0x000000ffffc67224 */ /* 0x000fe400078e0060 */
[----:B------:R-:W-:Y:S01]  /*a4bf0*/  IMAD.MOV.U32 R197, RZ, RZ, R97 ;  /* 0x000000ffffc57224 */ /* 0x000fe200078e0061 */
[----:B------:R-:W-:Y:S01]  /*a4c00*/  MOV R196, R98 ;  /* 0x0000006200c47202 */ /* 0x000fe20000000f00 */
[----:B------:R-:W-:-:S02]  /*a4c10*/  IMAD.MOV.U32 R143, RZ, RZ, R99 ;  /* 0x000000ffff8f7224 */ /* 0x000fc400078e0063 */
[C---:B------:R-:W-:Y:S02]  /*a4c20*/  HMMA.1688.F32.TF32 R96, R236.reuse, R64, R216 ;  /* 0x00000040ec60723c */ /* 0x040fe400000810d8 */
[----:B------:R-:W-:Y:S04]  /*a4c30*/  STL.64 [R1+0x6a0], R8 ;  /* 0x0006a00801007387 */ /* 0x000fe80000100a00 */
[----:B------:R1:W-:Y:S02]  /*a4c40*/  STL.64 [R1+0x6a8], R10 ;  /* 0x0006a80a01007387 */ /* 0x0003e40000100a00 */
[C---:B-1----:R-:W-:Y:S11]  /*a4c50*/  HMMA.1688.F32.TF32 R8, R236.reuse, R56, R224 ;  /* 0x00000038ec08723c */ /* 0x042ff600000810e0 */
[----:B------:R-:W-:Y:S04]  /*a4c60*/  STL.64 [R1+0x6b0], R96 ;  /* 0x0006b06001007387 */ /* 0x000fe80000100a00 */
[----:B------:R1:W-:Y:S04]  /*a4c70*/  STL.64 [R1+0x6b8], R98 ;  /* 0x0006b86201007387 */ /* 0x0003e80000100a00 */
[----:B------:R-:W-:Y:S04]  /*a4c80*/  STL.64 [R1+0x6c0], R100 ;  /* 0x0006c06401007387 */ /* 0x000fe80000100a00 */
[----:B------:R2:W-:Y:S01]  /*a4c90*/  STL.64 [R1+0x6c8], R102 ;  /* 0x0006c86601007387 */ /* 0x0005e20000100a00 */
[C---:B-1----:R-:W-:Y:S08]  /*a4ca0*/  HMMA.1688.F32.TF32 R96, R236.reuse, R52, R212 ;  /* 0x00000034ec60723c */ /* 0x042ff000000810d4 */
[C---:B--2---:R-:W-:Y:S01]  /*a4cb0*/  HMMA.1688.F32.TF32 R100, R236.reuse, R48, R208 ;  /* 0x00000030ec64723c */ /* 0x044fe200000810d0 */
[----:B------:R-:W-:Y:S04]  /*a4cc0*/  STL.64 [R1+0x6d0], R8 ;  /* 0x0006d00801007387 */ /* 0x000fe80000100a00 */
[----:B------:R1:W-:Y:S03]  /*a4cd0*/  STL.64 [R1+0x6d8], R10 ;  /* 0x0006d80a01007387 */ /* 0x0003e60000100a00 */
[----:B-1----:R-:W-:Y:S03]  /*a4ce0*/  HMMA.1688.F32.TF32 R8, R236, R44, R228 ;  /* 0x0000002cec08723c */ /* 0x002fe600000810e4 */
[----:B------:R-:W-:Y:S04]  /*a4cf0*/  STL.64 [R1+0x6e0], R96 ;  /* 0x0006e06001007387 */ /* 0x000fe80000100a00 */
[----:B------:R1:W-:Y:S04]  /*a4d00*/  STL.64 [R1+0x6e8], R98 ;  /* 0x0006e86201007387 */ /* 0x0003e80000100a00 */
[----:B------:R-:W-:Y:S04]  /*a4d10*/  STL.64 [R1+0x700], R100 ;  /* 0x0007006401007387 */ /* 0x000fe80000100a00 */
[----:B------:R-:W-:Y:S01]  /*a4d20*/  STL.64 [R1+0x708], R102 ;  /* 0x0007086601007387 */ /* 0x000fe20000100a00 */
[C---:B------:R-:W-:Y:S08]  /*a4d30*/  HMMA.1688.F32.TF32 R28, R244.reuse, R92, R28 ;  /* 0x0000005cf41c723c */ /* 0x040ff0000008101c */
[C---:B-1----:R-:W-:Y:S01]  /*a4d40*/  HMMA.1688.F32.TF32 R96, R244.reuse, R88, R232 ;  /* 0x00000058f460723c */ /* 0x042fe200000810e8 */
[----:B------:R-:W-:Y:S04]  /*a4d50*/  STL.64 [R1+0x6f0], R8 ;  /* 0x0006f00801007387 */ /* 0x000fe80000100a00 */
[----:B------:R1:W-:Y:S03]  /*a4d60*/  STL.64 [R1+0x6f8], R10 ;  /* 0x0006f80a01007387 */ /* 0x0003e60000100a00 */
[C---:B-1----:R-:W-:Y:S11]  /*a4d70*/  HMMA.1688.F32.TF32 R8, R244.reuse, R16, R24 ;  /* 0x00000010f408723c */ /* 0x042ff60000081018 */
[----:B------:R-:W-:Y:S04]  /*a4d80*/  STL.64 [R1+0x820], R96 ;  /* 0x0008206001007387 */ /* 0x000fe80000100a00 */
[----:B------:R-:W-:Y:S04]  /*a4d90*/  STL.64 [R1+0x828], R98 ;  /* 0x0008286201007387 */ /* 0x000fe80000100a00 */
[----:B------:R-:W-:Y:S04]  /*a4da0*/  STL.64 [R1+0x810], R28 ;  /* 0x0008101c01007387 */ /* 0x000fe80000100a00 */
[----:B------:R-:W-:Y:S01]  /*a4db0*/  STL.64 [R1+0x818], R30 ;  /* 0x0008181e01007387 */ /* 0x000fe20000100a00 */
[C---:B------:R-:W-:Y:S03]  /*a4dc0*/  HMMA.1688.F32.TF32 R24, R244.reuse, R84, R32 ;  /* 0x00000054f418723c */ /* 0x040fe60000081020 */
[----:B------:R-:W-:Y:S04]  /*a4dd0*/  STL.64 [R1+0x800], R8 ;  /* 0x0008000801007387 */ /* 0x000fe80000100a00 */
[----:B------:R1:W-:Y:S02]  /*a4de0*/  STL.64 [R1+0x808], R10 ;  /* 0x0008080a01007387 */ /* 0x0003e40000100a00 */
[C---:B-1----:R-:W-:Y:S08]  /*a4df0*/  HMMA.1688.F32.TF32 R8, R244.reuse, R4, R36 ;  /* 0x00000004f408723c */ /* 0x042ff00000081024 */
[C---:B------:R-:W-:Y:S02]  /*a4e00*/  HMMA.1688.F32.TF32 R12, R244.reuse, R20, R12 ;  /* 0x00000014f40c723c */ /* 0x040fe4000008100c */
[----:B------:R-:W-:Y:S04]  /*a4e10*/  STL.64 [R1+0x7f0], R24 ;  /* 0x0007f01801007387 */ /* 0x000fe80000100a00 */
[----:B------:R1:W-:Y:S02]  /*a4e20*/  STL.64 [R1+0x7f8], R26 ;  /* 0x0007f81a01007387 */ /* 0x0003e40000100a00 */
[C---:B-1----:R-:W-:Y:S03]  /*a4e30*/  HMMA.1688.F32.TF32 R24, R244.reuse, R80, R248 ;  /* 0x00000050f418723c */ /* 0x042fe600000810f8 */
[----:B------:R-:W-:Y:S04]  /*a4e40*/  STL.64 [R1+0x7e0], R8 ;  /* 0x0007e00801007387 */ /* 0x000fe80000100a00 */
[----:B------:R1:W-:Y:S02]  /*a4e50*/  STL.64 [R1+0x7e8], R10 ;  /* 0x0007e80a01007387 */ /* 0x0003e40000100a00 */
[----:B-1----:R-:W-:Y:S02]  /*a4e60*/  HMMA.1688.F32.TF32 R8, R244, R76, R240 ;  /* 0x0000004cf408723c */ /* 0x002fe400000810f0 */
        /* <DEDUP_REMOVED lines=116> */
[C---:B-1----:R-:W-:Y:S01]  /*a55b0*/  HMMA.1688.F32.TF32 R28, R236.reuse, R68, R28 ;  /* 0x00000044ec1c723c */ /* 0x042fe2000008101c */
        /* <DEDUP_REMOVED lines=13> */
[----:B------:R-:W-:Y:S01]  /*a5690*/  LDS R242, [R0+UR12+0x15180] ;  /* 0x0151800c00f27984 */ /* 0x000fe20008000800 */
[C---:B------:R-:W-:Y:S03]  /*a56a0*/  HMMA.1688.F32.TF32 R24, R236.reuse, R64, R24 ;  /* 0x00000040ec18723c */ /* 0x040fe60000081018 */
[----:B------:R-:W-:Y:S04]  /*a56b0*/  LDS R241, [R19+UR12+0x14180] ;  /* 0x0141800c13f17984 */ /* 0x000fe80008000800 */
[----:B------:R-:W-:Y:S04]  /*a56c0*/  STL.64 [R1+0x740], R104 ;  /* 0x0007406801007387 */ /* 0x000fe80000100a00 */
[----:B------:R-:W-:Y:S04]  /*a56d0*/  STL.64 [R1+0x748], R106 ;  /* 0x0007486a01007387 */ /* 0x000fe80000100a00 */
[----:B------:R-:W-:Y:S04]  /*a56e0*/  STL.64 [R1+0x720], R100 ;  /* 0x0007206401007387 */ /* 0x000fe80000100a00 */
[----:B------:R1:W-:Y:S04]  /*a56f0*/  STL.64 [R1+0x728], R102 ;  /* 0x0007286601007387 */ /* 0x0003e80000100a00 */
[----:B------:R-:W2:Y:S04]  /*a5700*/  LDS R243, [R19+UR12+0x15180] ;  /* 0x0151800c13f37984 */ /* 0x000ea80008000800 */
[----:B------:R-:W-:Y:S04]  /*a5710*/  LDS R244, [R2+UR12+0x14180] ;  /* 0x0141800c02f47984 */ /* 0x000fe80008000800 */
[----:B------:R-:W-:Y:S04]  /*a5720*/  LDS R246, [R2+UR12+0x15180] ;  /* 0x0151800c02f67984 */ /* 0x000fe80008000800 */
[----:B------:R-:W-:Y:S04]  /*a5730*/  LDS R245, [R252+UR12+0x14180] ;  /* 0x0141800cfcf57984 */ /* 0x000fe80008000800 */
[----:B------:R-:W3:Y:S01]  /*a5740*/  LDS R247, [R252+UR12+0x15180] ;  /* 0x0151800cfcf77984 */ /* 0x000ee20008000800 */
[C---:B-1----:R-:W-:Y:S08]  /*a5750*/  HMMA.1688.F32.TF32 R100, R236.reuse, R88, R96 ;  /* 0x00000058ec64723c */ /* 0x042ff00000081060 */
[C---:B------:R-:W-:Y:S08]  /*a5760*/  HMMA.1688.F32.TF32 R96, R236.reuse, R92, R8 ;  /* 0x0000005cec60723c */ /* 0x040ff00000081008 */
[C---:B------:R-:W-:Y:S03]  /*a5770*/  HMMA.1688.F32.TF32 R8, R236.reuse, R16, R216 ;  /* 0x00000010ec08723c */ /* 0x040fe600000810d8 */
[----:B------:R-:W-:Y:S04]  /*a5780*/  STL.64 [R1+0x710], R100 ;  /* 0x0007106401007387 */ /* 0x000fe80000100a00 */
[----:B------:R1:W-:Y:S04]  /*a5790*/  STL.64 [R1+0x718], R102 ;  /* 0x0007186601007387 */ /* 0x0003e80000100a00 */
[----:B------:R-:W-:Y:S04]  /*a57a0*/  STL.64 [R1+0x730], R96 ;  /* 0x0007306001007387 */ /* 0x000fe80000100a00 */
[----:B------:R4:W-:Y:S04]  /*a57b0*/  STL.64 [R1+0x738], R98 ;  /* 0x0007386201007387 */ /* 0x0009e80000100a00 */
[----:B------:R-:W-:Y:S04]  /*a57c0*/  STL.64 [R1+0x830], R8 ;  /* 0x0008300801007387 */ /* 0x000fe80000100a00 */
[----:B------:R2:W-:Y:S01]  /*a57d0*/  STL.64 [R1+0x838], R10 ;  /* 0x0008380a01007387 */ /* 0x0005e20000100a00 */
[C---:B-1----:R-:W-:Y:S08]  /*a57e0*/  HMMA.1688.F32.TF32 R100, R236.reuse, R84, R220 ;  /* 0x00000054ec64723c */ /* 0x042ff000000810dc */
[C---:B----4-:R-:W-:Y:S08]  /*a57f0*/  HMMA.1688.F32.TF32 R96, R236.reuse, R4, R224 ;  /* 0x00000004ec60723c */ /* 0x050ff000000810e0 */
[C---:B--2---:R-:W-:Y:S03]  /*a5800*/  HMMA.1688.F32.TF32 R8, R236.reuse, R20, R212 ;  /* 0x00000014ec08723c */ /* 0x044fe600000810d4 */
[----:B------:R-:W-:Y:S04]  /*a5810*/  STL.64 [R1+0x840], R100 ;  /* 0x0008406401007387 */ /* 0x000fe80000100a00 */
[----:B------:R1:W-:Y:S04]  /*a5820*/  STL.64 [R1+0x848], R102 ;  /* 0x0008486601007387 */ /* 0x0003e80000100a00 */
[----:B------:R-:W-:Y:S04]  /*a5830*/  STL.64 [R1+0x850], R96 ;  /* 0x0008506001007387 */ /* 0x000fe80000100a00 */
[----:B------:R2:W-:Y:S04]  /*a5840*/  STL.64 [R1+0x858], R98 ;  /* 0x0008586201007387 */ /* 0x0005e80000100a00 */
[----:B------:R-:W-:Y:S04]  /*a5850*/  STL.64 [R1+0x860], R8 ;  /* 0x0008600801007387 */ /* 0x000fe80000100a00 */
[----:B------:R4:W-:Y:S01]  /*a5860*/  STL.64 [R1+0x868], R10 ;  /* 0x0008680a01007387 */ /* 0x0009e20000100a00 */
[C---:B-1----:R-:W-:Y:S08]  /*a5870*/  HMMA.1688.F32.TF32 R100, R236.reuse, R80, R208 ;  /* 0x00000050ec64723c */ /* 0x042ff000000810d0 */
[C---:B--2---:R-:W-:Y:S08]  /*a5880*/  HMMA.1688.F32.TF32 R96, R236.reuse, R76, R228 ;  /* 0x0000004cec60723c */ /* 0x044ff000000810e4 */
[C---:B----4-:R-:W-:Y:S03]  /*a5890*/  HMMA.1688.F32.TF32 R8, R236.reuse, R72, R232 ;  /* 0x00000048ec08723c */ /* 0x050fe600000810e8 */
        /* <DEDUP_REMOVED lines=15> */
[C---:B-1----:R-:W-:Y:S03]  /*a5990*/  HMMA.1688.F32.TF32 R8, R236.reuse, R48, R248 ;  /* 0x00000030ec08723c */ /* 0x042fe600000810f8 */
        /* <DEDUP_REMOVED lines=110> */
[----:B--2---:R-:W-:Y:S08]  /*a6080*/  HMMA.1688.F32.TF32 R236, R236, R44, R164 ;  /* 0x0000002cecec723c */ /* 0x004ff000000810a4 */
[C---:B------:R-:W-:Y:S08]  /*a6090*/  HMMA.1688.F32.TF32 R164, R240.reuse, R88, R136 ;  /* 0x00000058f0a4723c */ /* 0x040ff00000081088 */
[C---:B---3--:R-:W-:Y:S08]  /*a60a0*/  HMMA.1688.F32.TF32 R136, R240.reuse, R92, R132 ;  /* 0x0000005cf088723c */ /* 0x048ff00000081084 */
[C---:B------:R-:W-:Y:S08]  /*a60b0*/  HMMA.1688.F32.TF32 R132, R240.reuse, R16, R128 ;  /* 0x00000010f084723c */ /* 0x040ff00000081080 */
[C---:B------:R-:W-:Y:S08]  /*a60c0*/  HMMA.1688.F32.TF32 R128, R240.reuse, R84, R124 ;  /* 0x00000054f080723c */ /* 0x040ff0000008107c */
[C---:B------:R-:W-:Y:S08]  /*a60d0*/  HMMA.1688.F32.TF32 R124, R240.reuse, R4, R120 ;  /* 0x00000004f07c723c */ /* 0x040ff00000081078 */
[C---:B----4-:R-:W-:Y:S08]  /*a60e0*/  HMMA.1688.F32.TF32 R120, R240.reuse, R20, R116 ;  /* 0x00000014f078723c */ /* 0x050ff00000081074 */
[C---:B------:R-:W-:Y:S08]  /*a60f0*/  HMMA.1688.F32.TF32 R116, R240.reuse, R80, R112 ;  /* 0x00000050f074723c */ /* 0x040ff00000081070 */
        /* <DEDUP_REMOVED lines=30> */
[----:B------:R-:W-:Y:S04]  /*a62e0*/  STL [R1+0x9e4], R9 ;  /* 0x0009e40901007387 */ /* 0x000fe80000100800 */
[----:B------:R-:W-:Y:S04]  /*a62f0*/  STL.64 [R1+0x9c0], R96 ;  /* 0x0009c06001007387 */ /* 0x000fe80000100a00 */
[----:B------:R2:W-:Y:S04]  /*a6300*/  STL.64 [R1+0x9c8], R98 ;  /* 0x0009c86201007387 */ /* 0x0005e80000100a00 */
[----:B------:R3:W-:Y:S01]  /*a6310*/  STL.64 [R1+0x9e8], R10 ;  /* 0x0009e80a01007387 */ /* 0x0007e20000100a00 */
[----:B------:R-:W-:Y:S01]  /*a6320*/  IMAD.MOV.U32 R3, RZ, RZ, R8 ;  /* 0x000000ffff037224 */ /* 0x000fe200078e0008 */
[----:B------:R-:W-:Y:S08]  /*a6330*/  HMMA.1688.F32.TF32 R24, R244, R4, R24 ;  /* 0x00000004f418723c */ /* 0x000ff00000081018 */
[C---:B-1----:R-:W-:Y:S01]  /*a6340*/  HMMA.1688.F32.TF32 R100, R240.reuse, R52, R220 ;  /* 0x00000034f064723c */ /* 0x042fe200000810dc */
[----:B------:R-:W-:Y:S04]  /*a6350*/  LDS R236, [R2+UR12+0x14200] ;  /* 0x0142000c02ec7984 */ /* 0x000fe80008000800 */
[----:B------:R-:W-:Y:S04]  /*a6360*/  LDS R238, [R2+UR12+0x15200] ;  /* 0x0152000c02ee7984 */ /* 0x000fe80008000800 */
[----:B------:R-:W-:Y:S04]  /*a6370*/  LDS R237, [R252+UR12+0x14200] ;  /* 0x0142000cfced7984 */ /* 0x000fe80008000800 */
[----:B------:R-:W-:Y:S01]  /*a6380*/  LDS R239, [R252+UR12+0x15200] ;  /* 0x0152000cfcef7984 */ /* 0x000fe20008000800 */
[C---:B--2---:R-:W-:Y:S08]  /*a6390*/  HMMA.1688.F32.TF32 R96, R240.reuse, R48, R224 ;  /* 0x00000030f060723c */ /* 0x044ff000000810e0 */
[----:B---3--:R-:W-:Y:S01]  /*a63a0*/  HMMA.1688.F32.TF32 R8, R240, R44, R212 ;  /* 0x0000002cf008723c */ /* 0x008fe200000810d4 */
[----:B------:R-:W-:Y:S04]  /*a63b0*/  LDS R240, [R0+UR12+0x14200] ;  /* 0x0142000c00f07984 */ /* 0x000fe80008000800 */
[----:B------:R-:W-:Y:S04]  /*a63c0*/  LDS R242, [R0+UR12+0x15200] ;  /* 0x0152000c00f27984 */ /* 0x000fe80008000800 */
[----:B------:R-:W-:Y:S04]  /*a63d0*/  LDS R241, [R19+UR12+0x14200] ;  /* 0x0142000c13f17984 */ /* 0x000fe80008000800 */
[----:B------:R-:W1:Y:S04]  /*a63e0*/  LDS R243, [R19+UR12+0x15200] ;  /* 0x0152000c13f37984 */ /* 0x000e680008000800 */
[----:B------:R-:W-:Y:S04]  /*a63f0*/  STL.64 [R1+0x9f0], R100 ;  /* 0x0009f06401007387 */ /* 0x000fe80000100a00 */
[----:B------:R2:W-:Y:S04]  /*a6400*/  STL.64 [R1+0x9f8], R102 ;  /* 0x0009f86601007387 */ /* 0x0005e80000100a00 */
[----:B------:R-:W-:Y:S04]  /*a6410*/  STL.64 [R1+0xa10], R96 ;  /* 0x000a106001007387 */ /* 0x000fe80000100a00 */
[----:B------:R3:W-:Y:S04]  /*a6420*/  STL.64 [R1+0xa18], R98 ;  /* 0x000a186201007387 */ /* 0x0007e80000100a00 */
[----:B------:R-:W-:Y:S01]  /*a6430*/  STL.64 [R1+0xa20], R8 ;  /* 0x000a200801007387 */ /* 0x000fe20000100a00 */
[C---:B--2---:R-:W-:Y:S03]  /*a6440*/  HMMA.1688.F32.TF32 R100, R244.reuse, R88, R208 ;  /* 0x00000058f464723c */ /* 0x044fe600000810d0 */
[----:B------:R2:W-:Y:S05]  /*a6450*/  STL.64 [R1+0xa28], R10 ;  /* 0x000a280a01007387 */ /* 0x0005ea0000100a00 */
[C---:B---3--:R-:W-:Y:S08]  /*a6460*/  HMMA.1688.F32.TF32 R96, R244.reuse, R92, R228 ;  /* 0x0000005cf460723c */ /* 0x048ff000000810e4 */
[C---:B--2---:R-:W-:Y:S03]  /*a6470*/  HMMA.1688.F32.TF32 R8, R244.reuse, R16, R232 ;  /* 0x00000010f408723c */ /* 0x044fe600000810e8 */
[----:B------:R-:W-:Y:S04]  /*a6480*/  STL.64 [R1+0xbd0], R100 ;  /* 0x000bd06401007387 */ /* 0x000fe80000100a00 */
[----:B------:R-:W-:Y:S04]  /*a6490*/  STL.64 [R1+0xbd8], R102 ;  /* 0x000bd86601007387 */ /* 0x000fe80000100a00 */
[----:B------:R-:W-:Y:S04]  /*a64a0*/  STL.64 [R1+0xbc0], R96 ;  /* 0x000bc06001007387 */ /* 0x000fe80000100a00 */
[----:B------:R-:W-:Y:S04]  /*a64b0*/  STL.64 [R1+0xbc8], R98 ;  /* 0x000bc86201007387 */ /* 0x000fe80000100a00 */
[----:B------:R-:W-:Y:S04]  /*a64c0*/  STL.64 [R1+0xbb0], R8 ;  /* 0x000bb00801007387 */ /* 0x000fe80000100a00 */
[----:B------:R2:W-:Y:S02]  /*a64d0*/  STL.64 [R1+0xbb8], R10 ;  /* 0x000bb80a01007387 */ /* 0x0005e40000100a00 */
[C---:B--2---:R-:W-:Y:S08]  /*a64e0*/  HMMA.1688.F32.TF32 R8, R244.reuse, R84, R28 ;  /* 0x00000054f408723c */ /* 0x044ff0000008101c */
        /* <DEDUP_REMOVED lines=136> */
[C---:B------:R-:W-:Y:S08]  /*a6d70*/  HMMA.1688.F32.TF32 R116, R240.reuse, R88, R116 ;  /* 0x00000058f074723c */ /* 0x040ff00000081074 */
[C---:B------:R-:W-:Y:S01]  /*a6d80*/  HMMA.1688.F32.TF32 R104, R240.reuse, R84, R104 ;  /* 0x00000054f068723c */ /* 0x040fe20000081068 */
[----:B------:R-:W-:Y:S04]  /*a6d90*/  STL.64 [R1+0xc40], R248 ;  /* 0x000c40f801007387 */ /* 0x000fe80000100a00 */
[----:B------:R2:W-:Y:S04]  /*a6da0*/  STL.64 [R1+0xc48], R250 ;  /* 0x000c48fa01007387 */ /* 0x0005e80000100a00 */
[----:B--2---:R-:W2:Y:S04]  /*a6db0*/  LDL.LU.64 R250, [R1+0x5d30] ;  /* 0x005d300001fa7983 */ /* 0x004ea80000300a00 */
[----:B------:R-:W2:Y:S04]  /*a6dc0*/  LDL.LU.64 R248, [R1+0x5d28] ;  /* 0x005d280001f87983 */ /* 0x000ea80000300a00 */
        /* <DEDUP_REMOVED lines=24> */
[----:B------:R-:W-:Y:S04]  /*a6f50*/  STL.64 [R1+0xd70], R8 ;  /* 0x000d700801007387 */ /* 0x000fe80000100a00 */
[----:B------:R1:W-:Y:S01]  /*a6f60*/  STL.64 [R1+0xd78], R10 ;  /* 0x000d780a01007387 */ /* 0x0003e20000100a00 */
[C---:B---3--:R-:W-:Y:S08]  /*a6f70*/  HMMA.1688.F32.TF32 R100, R240.reuse, R76, R216 ;  /* 0x0000004cf064723c */ /* 0x048ff000000810d8 */
[C---:B----4-:R-:W-:Y:S08]  /*a6f80*/  HMMA.1688.F32.TF32 R96, R240.reuse, R72, R220 ;  /* 0x00000048f060723c */ /* 0x050ff000000810dc */
[C---:B-1----:R-:W-:Y:S03]  /*a6f90*/  HMMA.1688.F32.TF32 R8, R240.reuse, R68, R224 ;  /* 0x00000044f008723c */ /* 0x042fe600000810e0 */
[----:B------:R-:W-:Y:S04]  /*a6fa0*/  STL.64 [R1+0xd50], R100 ;  /* 0x000d506401007387 */ /* 0x000fe80000100a00 */
[----:B------:R1:W-:Y:S04]  /*a6fb0*/  STL.64 [R1+0xd58], R102 ;  /* 0x000d586601007387 */ /* 0x0003e80000100a00 */
[----:B------:R-:W-:Y:S04]  /*a6fc0*/  STL.64 [R1+0xe30], R96 ;  /* 0x000e306001007387 */ /* 0x000fe80000100a00 */
[----:B------:R3:W-:Y:S04]  /*a6fd0*/  STL.64 [R1+0xe38], R98 ;  /* 0x000e386201007387 */ /* 0x0007e80000100a00 */
[----:B------:R-:W-:Y:S04]  /*a6fe0*/  STL.64 [R1+0xe00], R8 ;  /* 0x000e000801007387 */ /* 0x000fe80000100a00 */
[----:B------:R4:W-:Y:S01]  /*a6ff0*/  STL.64 [R1+0xe08], R10 ;  /* 0x000e080a01007387 */ /* 0x0009e20000100a00 */
[C---:B-1----:R-:W-:Y:S08]  /*a7000*/  HMMA.1688.F32.TF32 R100, R240.reuse, R64, R212 ;  /* 0x00000040f064723c */ /* 0x042ff000000810d4 */
[C---:B---3--:R-:W-:Y:S08]  /*a7010*/  HMMA.1688.F32.TF32 R96, R240.reuse, R60, R208 ;  /* 0x0000003cf060723c */ /* 0x048ff000000810d0 */
[C---:B----4-:R-:W-:Y:S03]  /*a7020*/  HMMA.1688.F32.TF32 R8, R240.reuse, R56, R228 ;  /* 0x00000038f008723c */ /* 0x050fe600000810e4 */
        /* <DEDUP_REMOVED lines=8> */
[----:B----4-:R-:W-:Y:S08]  /*a70b0*/  HMMA.1688.F32.TF32 R8, R240, R44, R24 ;  /* 0x0000002cf008723c */ /* 0x010ff00000081018 */
[C---:B------:R-:W-:Y:S08]  /*a70c0*/  HMMA.1688.F32.TF32 R28, R236.reuse, R88, R32 ;  /* 0x00000058ec1c723c */ /* 0x040ff00000081020 */
[C---:B------:R-:W-:Y:S01]  /*a70d0*/  HMMA.1688.F32.TF32 R24, R236.reuse, R92, R36 ;  /* 0x0000005cec18723c */ /* 0x040fe20000081024 */
[----:B------:R-:W-:Y:S01]  /*a70e0*/  MOV R7, R20 ;  /* 0x0000001400077202 */ /* 0x000fe20000000f00 */
[----:B------:R-:W-:Y:S01]  /*a70f0*/  IMAD.MOV.U32 R6, RZ, RZ, R21 ;  /* 0x000000ffff067224 */ /* 0x000fe200078e0015 */
        /* <DEDUP_REMOVED lines=9> */
[----:B------:R1:W-:Y:S02]  /*a7190*/  STL.64 [R1+0xd48], R10 ;  /* 0x000d480a01007387 */ /* 0x0003e40000100a00 */
[C---:B-1----:R-:W-:Y:S02]  /*a71a0*/  HMMA.1688.F32.TF32 R8, R236.reuse, R16, R12 ;  /* 0x00000010ec08723c */ /* 0x042fe4000008100c */
        /* <DEDUP_REMOVED lines=89> */
[----:B------:R-:W4:Y:S01]  /*a7740*/  LDL.LU R39, [R1+0xc] ;  /* 0x00000c0001277983 */ /* 0x000f220000300800 */
[----:B--2---:R-:W-:Y:S03]  /*a7750*/  HMMA.1688.F32.TF32 R128, R236, R84, R12 ;  /* 0x00000054ec80723c */ /* 0x004fe6000008100c */
[----:B------:R-:W2:-:S15]  /*a7760*/  LDL.LU R12, [R1+0x70] ;  /* 0x00007000010c7983 */ /* 0x000e9e0000300800 */
[----:B------:R-:W-:Y:S01]  /*a7770*/  NOP ;  /* 0x0000000000007918 */ /* 0x000fe20000000000 */
[----:B------:R-:W-:Y:S04]  /*a7780*/  STL.64 [R1+0xb60], R128 ;  /* 0x000b608001007387 */ /* 0x000fe80000100a00 */
[----:B------:R-:W-:Y:S04]  /*a7790*/  STL.64 [R1+0xb68], R130 ;  /* 0x000b688201007387 */ /* 0x000fe80000100a00 */
[----:B------:R-:W2:Y:S04]  /*a77a0*/  LDL.LU R13, [R1+0x74] ;  /* 0x00007400010d7983 */ /* 0x000ea80000300800 */
[----:B------:R-:W2:Y:S04]  /*a77b0*/  LDL.LU R14, [R1+0x78] ;  /* 0x00007800010e7983 */ /* 0x000ea80000300800 */
[----:B------:R-:W2:Y:S01]  /*a77c0*/  LDL.LU R15, [R1+0x7c] ;  /* 0x00007c00010f7983 */ /* 0x000ea20000300800 */
[C---:B---3--:R-:W-:Y:S08]  /*a77d0*/  HMMA.1688.F32.TF32 R124, R236.reuse, R4, R124 ;  /* 0x00000004ec7c723c */ /* 0x048ff0000008107c */
[C---:B------:R-:W-:Y:S08]  /*a77e0*/  HMMA.1688.F32.TF32 R120, R236.reuse, R20, R120 ;  /* 0x00000014ec78723c */ /* 0x040ff00000081078 */
[C---:B------:R-:W-:Y:S08]  /*a77f0*/  HMMA.1688.F32.TF32 R116, R236.reuse, R80, R116 ;  /* 0x00000050ec74723c */ /* 0x040ff00000081074 */
[C---:B------:R-:W-:Y:S08]  /*a7800*/  HMMA.1688.F32.TF32 R112, R236.reuse, R76, R112 ;  /* 0x0000004cec70723c */ /* 0x040ff00000081070 */
[C---:B------:R-:W-:Y:S08]  /*a7810*/  HMMA.1688.F32.TF32 R108, R236.reuse, R72, R108 ;  /* 0x00000048ec6c723c */ /* 0x040ff0000008106c */
[C---:B----4-:R-:W-:Y:S08]  /*a7820*/  HMMA.1688.F32.TF32 R104, R236.reuse, R68, R104 ;  /* 0x00000044ec68723c */ /* 0x050ff00000081068 */
        /* <DEDUP_REMOVED lines=24> */
[C---:B------:R-:W-:Y:S01]  /*a79b0*/  HMMA.1688.F32.TF32 R28, R244.reuse, R4, R28 ;  /* 0x00000004f41c723c */ /* 0x040fe2000008101c */
        /* <DEDUP_REMOVED lines=14> */
[----:B------:R-:W-:Y:S04]  /*a7aa0*/  STL.64 [R1+0xec8], R102 ;  /* 0x000ec86601007387 */ /* 0x000fe80000100a00 */
[----:B------:R-:W-:Y:S04]  /*a7ab0*/  STL.64 [R1+0xeb0], R96 ;  /* 0x000eb06001007387 */ /* 0x000fe80000100a00 */
[----:B------:R-:W-:Y:S04]  /*a7ac0*/  STL.64 [R1+0xeb8], R98 ;  /* 0x000eb86201007387 */ /* 0x000fe80000100a00 */
[----:B------:R-:W-:Y:S04]  /*a7ad0*/  STL.64 [R1+0xea0], R8 ;  /* 0x000ea00801007387 */ /* 0x000fe80000100a00 */
[----:B------:R1:W-:Y:S02]  /*a7ae0*/  STL.64 [R1+0xea8], R10 ;  /* 0x000ea80a01007387 */ /* 0x0003e40000100a00 */
[----:B-1----:R-:W-:-:S15]  /*a7af0*/  HMMA.1688.F32.TF32 R8, R244, R84, R232 ;  /* 0x00000054f408723c */ /* 0x002fde00000810e8 */
[----:B------:R-:W-:-:S04]  /*a7b00*/  NOP ;  /* 0x0000000000007918 */ /* 0x000fc80000000000 */
[----:B------:R-:W-:Y:S04]  /*a7b10*/  STL.64 [R1+0xe90], R8 ;  /* 0x000e900801007387 */ /* 0x000fe80000100a00 */
[----:B------:R1:W-:Y:S02]  /*a7b20*/  STL.64 [R1+0xe98], R10 ;  /* 0x000e980a01007387 */ /* 0x0003e40000100a00 */
[C---:B-1----:R-:W-:Y:S02]  /*a7b30*/  HMMA.1688.F32.TF32 R8, R244.reuse, R20, R24 ;  /* 0x00000014f408723c */ /* 0x042fe40000081018 */
[----:B------:R-:W-:Y:S06]  /*a7b40*/  STL.64 [R1+0xe80], R28 ;  /* 0x000e801c01007387 */ /* 0x000fec0000100a00 */
[C---:B------:R-:W-:Y:S01]  /*a7b50*/  HMMA.1688.F32.TF32 R24, R244.reuse, R80, R32 ;  /* 0x00000050f418723c */ /* 0x040fe20000081020 */
[----:B------:R-:W-:Y:S07]  /*a7b60*/  STL.64 [R1+0xe88], R30 ;  /* 0x000e881e01007387 */ /* 0x000fee0000100a00 */
[C---:B------:R-:W-:Y:S03]  /*a7b70*/  HMMA.1688.F32.TF32 R20, R244.reuse, R76, R36 ;  /* 0x0000004cf414723c */ /* 0x040fe60000081024 */
        /* <DEDUP_REMOVED lines=8> */
[----:B------:R2:W-:Y:S04]  /*a7c00*/  STL.64 [R1+0xf38], R10 ;  /* 0x000f380a01007387 */ /* 0x0005e80000100a00 */
        /* <DEDUP_REMOVED lines=110> */
[C---:B--2---:R-:W-:Y:S08]  /*a82f0*/  HMMA.1688.F32.TF32 R164, R244.reuse, R64, R164 ;  /* 0x00000040f4a4723c */ /* 0x044ff000000810a4 */
[C---:B---3--:R-:W-:Y:S08]  /*a8300*/  HMMA.1688.F32.TF32 R136, R244.reuse, R60, R136 ;  /* 0x0000003cf488723c */ /* 0x048ff00000081088 */
[C---:B------:R-:W-:Y:S08]  /*a8310*/  HMMA.1688.F32.TF32 R132, R244.reuse, R56, R132 ;  /* 0x00000038f484723c */ /* 0x040ff00000081084 */
[C---:B------:R-:W-:Y:S08]  /*a8320*/  HMMA.1688.F32.TF32 R128, R244.reuse, R52, R128 ;  /* 0x00000034f480723c */ /* 0x040ff00000081080 */
[C---:B------:R-:W-:Y:S08]  /*a8330*/  HMMA.1688.F32.TF32 R124, R244.reuse, R48, R124 ;  /* 0x00000030f47c723c */ /* 0x040ff0000008107c */
        /* <DEDUP_REMOVED lines=8> */
[----:B--2---:R-:W2:Y:S04]  /*a83c0*/  LDL.LU.64 R166, [R1+0x5d20] ;  /* 0x005d200001a67983 */ /* 0x004ea80000300a00 */
[----:B------:R-:W3:Y:S04]  /*a83d0*/  LDL.LU.64 R164, [R1+0x5d18] ;  /* 0x005d180001a47983 */ /* 0x000ee80000300a00 */
[----:B------:R-:W-:Y:S04]  /*a83e0*/  STL.64 [R1+0xf00], R136 ;  /* 0x000f008801007387 */ /* 0x000fe80000100a00 */
[----:B------:R4:W-:Y:S04]  /*a83f0*/  STL.64 [R1+0xf08], R138 ;  /* 0x000f088a01007387 */ /* 0x0009e80000100a00 */
[----:B----4-:R-:W4:Y:S04]  /*a8400*/  LDL.LU.64 R138, [R1+0x5d10] ;  /* 0x005d1000018a7983 */ /* 0x010f280000300a00 */
[----:B------:R-:W4:Y:S04]  /*a8410*/  LDL.LU.64 R136, [R1+0x5d08] ;  /* 0x005d080001887983 */ /* 0x000f280000300a00 */
[----:B------:R-:W-:Y:S04]  /*a8420*/  STL.64 [R1+0xef0], R132 ;  /* 0x000ef08401007387 */ /* 0x000fe80000100a00 */
[----:B------:R1:W-:Y:S04]  /*a8430*/  STL.64 [R1+0xef8], R134 ;  /* 0x000ef88601007387 */ /* 0x0003e80000100a00 */
[----:B-1----:R-:W2:Y:S04]  /*a8440*/  LDL.LU.64 R134, [R1+0x5d00] ;  /* 0x005d000001867983 */ /* 0x002ea80000300a00 */
[----:B------:R-:W2:Y:S04]  /*a8450*/  LDL.LU.64 R132, [R1+0x5cf8] ;  /* 0x005cf80001847983 */ /* 0x000ea80000300a00 */
        /* <DEDUP_REMOVED lines=28> */
[----:B------:R1:W-:Y:S02]  /*a8620*/  STL.64 [R1+0x2a8], R10 ;  /* 0x0002a80a01007387 */ /* 0x0003e40000100a00 */
        /* <DEDUP_REMOVED lines=19> */
[----:B------:R-:W-:Y:S08]  /*a8760*/  HMMA.1688.F32.TF32 R28, R236, R44, R24 ;  /* 0x0000002cec1c723c */ /* 0x000ff00000081018 */
        /* <DEDUP_REMOVED lines=109> */
[C---:B------:R-:W-:Y:S08]  /*a8e40*/  HMMA.1688.F32.TF32 R236, R240.reuse, R248, R124 ;  /* 0x000000f8f0ec723c */ /* 0x040ff0000008107c */
[C---:B------:R-:W-:Y:S08]  /*a8e50*/  HMMA.1688.F32.TF32 R124, R240.reuse, R76, R116 ;  /* 0x0000004cf07c723c */ /* 0x040ff00000081074 */
[C---:B------:R-:W-:Y:S08]  /*a8e60*/  HMMA.1688.F32.TF32 R116, R240.reuse, R68, R108 ;  /* 0x00000044f074723c */ /* 0x040ff0000008106c */
[C---:B------:R-:W-:Y:S01]  /*a8e70*/  HMMA.1688.F32.TF32 R108, R240.reuse, R60, R100 ;  /* 0x0000003cf06c723c */ /* 0x040fe20000081064 */
[----:B------:R-:W-:Y:S04]  /*a8e80*/  STL.64 [R1+0xf90], R128 ;  /* 0x000f908001007387 */ /* 0x000fe80000100a00 */
[----:B------:R3:W-:Y:S03]  /*a8e90*/  STL.64 [R1+0xf98], R130 ;  /* 0x000f988201007387 */ /* 0x0007e60000100a00 */
[C---:B---3--:R-:W-:Y:S08]  /*a8ea0*/  HMMA.1688.F32.TF32 R128, R240.reuse, R80, R120 ;  /* 0x00000050f080723c */ /* 0x048ff00000081078 */
[C---:B------:R-:W-:Y:S08]  /*a8eb0*/  HMMA.1688.F32.TF32 R120, R240.reuse, R72, R112 ;  /* 0x00000048f078723c */ /* 0x040ff00000081070 */
[C---:B------:R-:W-:Y:S08]  /*a8ec0*/  HMMA.1688.F32.TF32 R112, R240.reuse, R64, R104 ;  /* 0x00000040f070723c */ /* 0x040ff00000081068 */
[C---:B------:R-:W-:Y:S08]  /*a8ed0*/  HMMA.1688.F32.TF32 R104, R240.reuse, R56, R96 ;  /* 0x00000038f068723c */ /* 0x040ff00000081060 */
[C---:B------:R-:W-:Y:S08]  /*a8ee0*/  HMMA.1688.F32.TF32 R100, R240.reuse, R52, R8 ;  /* 0x00000034f064723c */ /* 0x040ff00000081008 */
[C---:B------:R-:W-:Y:S01]  /*a8ef0*/  HMMA.1688.F32.TF32 R96, R240.reuse, R48, R216 ;  /* 0x00000030f060723c */ /* 0x040fe200000810d8 */
[----:B------:R-:W-:Y:S04]  /*a8f00*/  STL.64 [R1+0xf80], R236 ;  /* 0x000f80ec01007387 */ /* 0x000fe80000100a00 */
[----:B------:R-:W-:Y:S03]  /*a8f10*/  STL.64 [R1+0xf88], R238 ;  /* 0x000f88ee01007387 */ /* 0x000fe60000100a00 */
[----:B------:R-:W-:Y:S08]  /*a8f20*/  HMMA.1688.F32.TF32 R8, R240, R44, R220 ;  /* 0x0000002cf008723c */ /* 0x000ff000000810dc */
[C---:B----4-:R-:W-:Y:S08]  /*a8f30*/  HMMA.1688.F32.TF32 R24, R244.reuse, R80, R24 ;  /* 0x00000050f418723c */ /* 0x050ff00000081018 */
[C---:B------:R-:W-:Y:S01]  /*a8f40*/  HMMA.1688.F32.TF32 R20, R244.reuse, R76, R20 ;  /* 0x0000004cf414723c */ /* 0x040fe20000081014 */
[----:B------:R-:W-:Y:S04]  /*a8f50*/  LDS R240, [R0+UR12+0x14380] ;  /* 0x0143800c00f07984 */ /* 0x000fe80008000800 */
[----:B------:R-:W-:Y:S04]  /*a8f60*/  LDS R242, [R0+UR12+0x15380] ;  /* 0x0153800c00f27984 */ /* 0x000fe80008000800 */
        /* <DEDUP_REMOVED lines=23> */
[----:B------:R3:W-:Y:S04]  /*a90e0*/  STL.64 [R1+0xf48], R10 ;  /* 0x000f480a01007387 */ /* 0x0007e80000100a00 */
[----:B------:R-:W-:Y:S04]  /*a90f0*/  LDS R237, [R252+UR12+0x14380] ;  /* 0x0143800cfced7984 */ /* 0x000fe80008000800 */
[----:B------:R-:W4:Y:S01]  /*a9100*/  LDS R239, [R252+UR12+0x15380] ;  /* 0x0153800cfcef7984 */ /* 0x000f220008000800 */
[C---:B-1----:R-:W-:Y:S08]  /*a9110*/  HMMA.1688.F32.TF32 R100, R244.reuse, R88, R224 ;  /* 0x00000058f464723c */ /* 0x042ff000000810e0 */
[C---:B--2---:R-:W-:Y:S08]  /*a9120*/  HMMA.1688.F32.TF32 R96, R244.reuse, R92, R212 ;  /* 0x0000005cf460723c */ /* 0x044ff000000810d4 */
[C---:B---3--:R-:W-:Y:S03]  /*a9130*/  HMMA.1688.F32.TF32 R8, R244.reuse, R16, R208 ;  /* 0x00000010f408723c */ /* 0x048fe600000810d0 */
        /* <DEDUP_REMOVED lines=9> */
[----:B------:R1:W-:Y:S02]  /*a91d0*/  STL.64 [R1+0x458], R10 ;  /* 0x0004580a01007387 */ /* 0x0003e40000100a00 */
[----:B-1----:R-:W-:Y:S02]  /*a91e0*/  HMMA.1688.F32.TF32 R8, R244, R248, R28 ;  /* 0x000000f8f408723c */ /* 0x002fe4000008101c */
[----:B------:R-:W-:Y:S04]  /*a91f0*/  STL.64 [R1+0x440], R96 ;  /* 0x0004406001007387 */ /* 0x000fe80000100a00 */
[----:B------:R-:W-:-:S13]  /*a9200*/  STL.64 [R1+0x448], R98 ;  /* 0x0004486201007387 */ /* 0x000fda0000100a00 */
[----:B------:R-:W-:Y:S04]  /*a9210*/  STL.64 [R1+0x300], R8 ;  /* 0x0003000801007387 */ /* 0x000fe80000100a00 */
[----:B------:R1:W-:Y:S02]  /*a9220*/  STL.64 [R1+0x308], R10 ;  /* 0x0003080a01007387 */ /* 0x0003e40000100a00 */
[C---:B-1----:R-:W-:Y:S02]  /*a9230*/  HMMA.1688.F32.TF32 R8, R244.reuse, R72, R32 ;  /* 0x00000048f408723c */ /* 0x042fe40000081020 */
[----:B------:R-:W-:Y:S04]  /*a9240*/  STL.64 [R1+0x2f0], R24 ;  /* 0x0002f01801007387 */ /* 0x000fe80000100a00 */
[----:B------:R-:W-:Y:S04]  /*a9250*/  STL.64 [R1+0x2f8], R26 ;  /* 0x0002f81a01007387 */ /* 0x000fe80000100a00 */
[----:B------:R-:W-:Y:S04]  /*a9260*/  STL.64 [R1+0x2e0], R20 ;  /* 0x0002e01401007387 */ /* 0x000fe80000100a00 */
[----:B------:R1:W-:Y:S02]  /*a9270*/  STL.64 [R1+0x2e8], R22 ;  /* 0x0002e81601007387 */ /* 0x0003e40000100a00 */
[C---:B-1----:R-:W-:Y:S03]  /*a9280*/  HMMA.1688.F32.TF32 R20, R244.reuse, R68, R36 ;  /* 0x00000044f414723c */ /* 0x042fe60000081024 */
[----:B------:R-:W-:Y:S04]  /*a9290*/  STL.64 [R1+0xc30], R8 ;  /* 0x000c300801007387 */ /* 0x000fe80000100a00 */
[----:B------:R1:W-:Y:S02]  /*a92a0*/  STL.64 [R1+0xc38], R10 ;  /* 0x000c380a01007387 */ /* 0x0003e40000100a00 */
[----:B-1----:R-:W-:Y:S10]  /*a92b0*/  HMMA.1688.F32.TF32 R8, R244, R64, R12 ;  /* 0x00000040f408723c */ /* 0x002ff4000008100c */
[----:B------:R1:W-:Y:S04]  /*a92c0*/  STL.64 [R1+0x610], R20 ;  /* 0x0006101401007387 */ /* 0x0003e80000100a00 */
[----:B------:R2:W-:Y:S04]  /*a92d0*/  STL.64 [R1+0x618], R22 ;  /* 0x0006181601007387 */ /* 0x0005e80000100a00 */
[----:B------:R-:W3:Y:S04]  /*a92e0*/  LDL.LU R36, [R1+0x310] ;  /* 0x0003100001247983 */ /* 0x000ee80000300800 */
        /* <DEDUP_REMOVED lines=89> */
[----:B------:R-:W-:-:S03]  /*a9880*/  MOV R12, R78 ;  /* 0x0000004e000c7202 */ /* 0x000fc60000000f00 */
[----:B------:R-:W3:Y:S01]  /*a9890*/  LDL.LU R78, [R1+0x5cf4] ;  /* 0x005cf400014e7983 */ /* 0x000ee20000300800 */
[----:B------:R-:W-:Y:S02]  /*a98a0*/  IMAD.MOV.U32 R13, RZ, RZ, R79 ;  /* 0x000000ffff0d7224 */ /* 0x000fe400078e004f */
[----:B------:R-:W-:Y:S01]  /*a98b0*/  IMAD.MOV.U32 R14, RZ, RZ, R82 ;  /* 0x000000ffff0e7224 */ /* 0x000fe200078e0052 */
[----:B------:R-:W3:Y:S04]  /*a98c0*/  LDL.LU R79, [R1+0x5cf0] ;  /* 0x005cf000014f7983 */ /* 0x000ee80000300800 */
[----:B------:R-:W3:Y:S01]  /*a98d0*/  LDL.LU R82, [R1+0x5cec] ;  /* 0x005cec0001527983 */ /* 0x000ee20000300800 */
[----:B------:R-:W-:-:S03]  /*a98e0*/  IMAD.MOV.U32 R15, RZ, RZ, R83 ;  /* 0x000000ffff0f7224 */ /* 0x000fc600078e0053 */
[----:B------:R-:W3:Y:S01]  /*a98f0*/  LDL.LU R83, [R1+0x5ce8] ;  /* 0x005ce80001537983 */ /* 0x000ee20000300800 */
[----:B------:R-:W-:Y:S01]  /*a9900*/  MOV R251, R84 ;  /* 0x0000005400fb7202 */ /* 0x000fe20000000f00 */
[----:B------:R-:W-:Y:S02]  /*a9910*/  IMAD.MOV.U32 R250, RZ, RZ, R85 ;  /* 0x000000fffffa7224 */ /* 0x000fe400078e0055 */
[----:B------:R-:W-:Y:S01]  /*a9920*/  IMAD.MOV.U32 R18, RZ, RZ, R5 ;  /* 0x000000ffff127224 */ /* 0x000fe200078e0005 */
[----:B----4-:R-:W-:Y:S08]  /*a9930*/  HMMA.1688.F32.TF32 R12, R236, R92, R12 ;  /* 0x0000005cec0c723c */ /* 0x010ff0000008100c */
[C---:B--2---:R-:W-:Y:S08]  /*a9940*/  HMMA.1688.F32.TF32 R124, R244.reuse, R56, R124 ;  /* 0x00000038f47c723c */ /* 0x044ff0000008107c */
[C---:B---3--:R-:W-:Y:S08]  /*a9950*/  HMMA.1688.F32.TF32 R128, R244.reuse, R60, R128 ;  /* 0x0000003cf480723c */ /* 0x048ff00000081080 */
[C---:B------:R-:W-:Y:S08]  /*a9960*/  HMMA.1688.F32.TF32 R120, R244.reuse, R52, R120 ;  /* 0x00000034f478723c */ /* 0x040ff00000081078 */
[C---:B------:R-:W-:Y:S08]  /*a9970*/  HMMA.1688.F32.TF32 R116, R244.reuse, R48, R116 ;  /* 0x00000030f474723c */ /* 0x040ff00000081074 */
[----:B------:R-:W-:Y:S08]  /*a9980*/  HMMA.1688.F32.TF32 R244, R244, R44, R112 ;  /* 0x0000002cf4f4723c */ /* 0x000ff00000081070 */
        /* <DEDUP_REMOVED lines=28> */
[C---:B------:R-:W-:Y:S08]  /*a9b50*/  HMMA.1688.F32.TF32 R220, R240.reuse, R80, R220 ;  /* 0x00000050f0dc723c */ /* 0x040ff000000810dc */
[C---:B------:R-:W-:Y:S08]  /*a9b60*/  HMMA.1688.F32.TF32 R224, R240.reuse, R76, R224 ;  /* 0x0000004cf0e0723c */ /* 0x040ff000000810e0 */
[C---:B------:R-:W-:Y:S01]  /*a9b70*/  HMMA.1688.F32.TF32 R212, R240.reuse, R72, R212 ;  /* 0x00000048f0d4723c */ /* 0x040fe200000810d4 */
[----:B------:R-:W-:Y:S04]  /*a9b80*/  LDS R245, [R19+UR12+0x16000] ;  /* 0x0160000c13f57984 */ /* 0x000fe80008000800 */
[----:B------:R-:W-:Y:S03]  /*a9b90*/  LDS R247, [R19+UR12+0x17000] ;  /* 0x0170000c13f77984 */ /* 0x000fe60008000800 */
[C---:B------:R-:W-:Y:S08]  /*a9ba0*/  HMMA.1688.F32.TF32 R208, R240.reuse, R68, R208 ;  /* 0x00000044f0d0723c */ /* 0x040ff000000810d0 */
[C---:B------:R-:W-:Y:S08]  /*a9bb0*/  HMMA.1688.F32.TF32 R228, R240.reuse, R64, R228 ;  /* 0x00000040f0e4723c */ /* 0x040ff000000810e4 */
[C---:B------:R-:W-:Y:S08]  /*a9bc0*/  HMMA.1688.F32.TF32 R232, R240.reuse, R60, R232 ;  /* 0x0000003cf0e8723c */ /* 0x040ff000000810e8 */
[C---:B------:R-:W-:Y:S08]  /*a9bd0*/  HMMA.1688.F32.TF32 R28, R240.reuse, R56, R28 ;  /* 0x00000038f01c723c */ /* 0x040ff0000008101c */
[C---:B------:R-:W-:Y:S08]  /*a9be0*/  HMMA.1688.F32.TF32 R24, R240.reuse, R52, R24 ;  /* 0x00000034f018723c */ /* 0x040ff00000081018 */
[----:B------:R-:W-:Y:S01]  /*a9bf0*/  HMMA.1688.F32.TF32 R20, R240, R48, R20 ;  /* 0x00000030f014723c */ /* 0x000fe20000081014 */
[----:B-1----:R-:W2:Y:S04]  /*a9c00*/  LDL.LU.64 R110, [R1+0x5c90] ;  /* 0x005c9000016e7983 */ /* 0x002ea80000300a00 */
[----:B------:R-:W2:Y:S04]  /*a9c10*/  LDL.LU.64 R108, [R1+0x5c88] ;  /* 0x005c8800016c7983 */ /* 0x000ea80000300a00 */
[----:B------:R-:W-:Y:S04]  /*a9c20*/  STL.64 [R1+0x10b0], R104 ;  /* 0x0010b06801007387 */ /* 0x000fe80000100a00 */
[----:B------:R1:W-:Y:S01]  /*a9c30*/  STL.64 [R1+0x10b8], R106 ;  /* 0x0010b86a01007387 */ /* 0x0003e20000100a00 */
[----:B------:R-:W-:Y:S03]  /*a9c40*/  HMMA.1688.F32.TF32 R36, R236, R88, R36 ;  /* 0x00000058ec24723c */ /* 0x000fe60000081024 */
        /* <DEDUP_REMOVED lines=10> */
[----:B------:R-:W-:-:S03]  /*a9cf0*/  IMAD.MOV.U32 R19, RZ, RZ, R4 ;  /* 0x000000ffff137224 */ /* 0x000fc600078e0004 */
[----:B-1----:R-:W2:Y:S04]  /*a9d00*/  LDL.LU.64 R98, [R1+0x5c60] ;  /* 0x005c600001627983 */ /* 0x002ea80000300a00 */
[----:B------:R-:W2:Y:S04]  /*a9d10*/  LDL.LU.64 R96, [R1+0x5c58] ;  /* 0x005c580001607983 */ /* 0x000ea80000300a00 */
[----:B------:R-:W2:Y:S04]  /*a9d20*/  LDL.LU.64 R86, [R1+0x5c50] ;  /* 0x005c500001567983 */ /* 0x000ea80000300a00 */
[----:B------:R-:W2:Y:S04]  /*a9d30*/  LDL.LU.64 R84, [R1+0x5c48] ;  /* 0x005c480001547983 */ /* 0x000ea80000300a00 */
[----:B------:R-:W-:Y:S04]  /*a9d40*/  STL.64 [R1+0x1080], R8 ;  /* 0x0010800801007387 */ /* 0x000fe80000100a00 */
[----:B------:R1:W-:Y:S04]  /*a9d50*/  STL.64 [R1+0x1088], R10 ;  /* 0x0010880a01007387 */ /* 0x0003e80000100a00 */
        /* <DEDUP_REMOVED lines=57> */
[----:B------:R-:W-:Y:S01]  /*aa0f0*/  MOV R240, R19 ;  /* 0x0000001300f07202 */ /* 0x000fe20000000f00 */
[----:B------:R-:W-:-:S02]  /*aa100*/  IMAD.MOV.U32 R241, RZ, RZ, R18 ;  /* 0x000000fffff17224 */ /* 0x000fc400078e0012 */
[----:B------:R-:W3:Y:S01]  /*aa110*/  LDL.LU.64 R18, [R1+0x5b50] ;  /* 0x005b500001127983 */ /* 0x000ee20000300a00 */
[----:B--2---:R-:W-:Y:S03]  /*aa120*/  HMMA.1688.F32.TF32 R12, R236, R16, R12 ;  /* 0x00000010ec0c723c */ /* 0x004fe6000008100c */
[----:B------:R-:W3:-:S15]  /*aa130*/  LDL.LU.64 R16, [R1+0x5b48] ;  /* 0x005b480001107983 */ /* 0x000ede0000300a00 */
[----:B------:R-:W-:Y:S01]  /*aa140*/  NOP ;  /* 0x0000000000007918 */ /* 0x000fe20000000000 */
[----:B------:R1:W-:Y:S04]  /*aa150*/  STL.64 [R1+0x4f0], R12 ;  /* 0x0004f00c01007387 */ /* 0x0003e80000100a00 */
[----:B------:R2:W-:Y:S01]  /*aa160*/  STL.64 [R1+0x4f8], R14 ;  /* 0x0004f80e01007387 */ /* 0x0005e20000100a00 */
[----:B-1----:R-:W-:Y:S02]  /*aa170*/  IMAD.MOV.U32 R12, RZ, RZ, R251 ;  /* 0x000000ffff0c7224 */ /* 0x002fe400078e00fb */
[----:B------:R-:W-:Y:S01]  /*aa180*/  IMAD.MOV.U32 R13, RZ, RZ, R250 ;  /* 0x000000ffff0d7224 */ /* 0x000fe200078e00fa */
[----:B------:R-:W-:Y:S08]  /*aa190*/  HMMA.1688.F32.TF32 R32, R236, R248, R32 ;  /* 0x000000f8ec20723c */ /* 0x000ff00000081020 */
[----:B------:R-:W-:Y:S08]  /*aa1a0*/  HMMA.1688.F32.TF32 R8, R244, R94, R8 ;  /* 0x0000005ef408723c */ /* 0x000ff00000081008 */
[C---:B---3--:R-:W-:Y:S08]  /*aa1b0*/  HMMA.1688.F32.TF32 R16, R236.reuse, R12, R16 ;  /* 0x0000000cec10723c */ /* 0x048ff00000081010 */
[C---:B--2---:R-:W-:Y:S11]  /*aa1c0*/  HMMA.1688.F32.TF32 R12, R236.reuse, R240, R36 ;  /* 0x000000f0ec0c723c */ /* 0x044ff60000081024 */
[----:B------:R-:W-:Y:S04]  /*aa1d0*/  STL.64 [R1+0x4e0], R16 ;  /* 0x0004e01001007387 */ /* 0x000fe80000100a00 */
[----:B------:R1:W-:Y:S04]  /*aa1e0*/  STL.64 [R1+0x4e8], R18 ;  /* 0x0004e81201007387 */ /* 0x0003e80000100a00 */
[----:B------:R-:W-:Y:S04]  /*aa1f0*/  STL.64 [R1+0x4d0], R12 ;  /* 0x0004d00c01007387 */ /* 0x000fe80000100a00 */
[----:B------:R2:W-:Y:S01]  /*aa200*/  STL.64 [R1+0x4d8], R14 ;  /* 0x0004d80e01007387 */ /* 0x0005e20000100a00 */
[C---:B-1----:R-:W-:Y:S08]  /*aa210*/  HMMA.1688.F32.TF32 R16, R236.reuse, R80, R20 ;  /* 0x00000050ec10723c */ /* 0x042ff00000081014 */
[C---:B--2---:R-:W-:Y:S01]  /*aa220*/  HMMA.1688.F32.TF32 R12, R236.reuse, R76, R24 ;  /* 0x0000004cec0c723c */ /* 0x044fe20000081018 */
        /* <DEDUP_REMOVED lines=8> */
[C---:B--2---:R-:W-:Y:S01]  /*aa2b0*/  HMMA.1688.F32.TF32 R12, R236.reuse, R64, R228 ;  /* 0x00000040ec0c723c */ /* 0x044fe200000810e4 */
[----:B------:R-:W-:Y:S04]  /*aa2c0*/  STL.64 [R1+0x580], R20 ;  /* 0x0005801401007387 */ /* 0x000fe80000100a00 */
[----:B------:R-:W-:Y:S04]  /*aa2d0*/  STL.64 [R1+0x588], R22 ;  /* 0x0005881601007387 */ /* 0x000fe80000100a00 */
[----:B------:R-:W2:Y:S04]  /*aa2e0*/  LDL R230, [R1+0x208] ;  /* 0x0002080001e67983 */ /* 0x000ea80000100800 */
[----:B------:R-:W-:Y:S04]  /*aa2f0*/  STL.64 [R1+0x570], R16 ;  /* 0x0005701001007387 */ /* 0x000fe80000100a00 */
[----:B------:R1:W-:Y:S04]  /*aa300*/  STL.64 [R1+0x578], R18 ;  /* 0x0005781201007387 */ /* 0x0003e80000100a00 */
[----:B------:R-:W-:Y:S04]  /*aa310*/  STL.64 [R1+0x560], R12 ;  /* 0x0005600c01007387 */ /* 0x000fe80000100a00 */
[----:B------:R3:W-:Y:S04]  /*aa320*/  STL.64 [R1+0x568], R14 ;  /* 0x0005680e01007387 */ /* 0x0007e80000100a00 */
[----:B------:R-:W2:Y:S01]  /*aa330*/  LDL R231, [R1+0x20c] ;  /* 0x00020c0001e77983 */ /* 0x000ea20000100800 */
[C---:B-1----:R-:W-:Y:S08]  /*aa340*/  HMMA.1688.F32.TF32 R16, R236.reuse, R60, R208 ;  /* 0x0000003cec10723c */ /* 0x042ff000000810d0 */
[C---:B---3--:R-:W-:Y:S01]  /*aa350*/  HMMA.1688.F32.TF32 R12, R236.reuse, R56, R212 ;  /* 0x00000038ec0c723c */ /* 0x048fe200000810d4 */
[----:B------:R-:W3:Y:S10]  /*aa360*/  LDL R214, [R1+0x218] ;  /* 0x0002180001d67983 */ /* 0x000ef40000100800 */
[----:B------:R-:W-:Y:S04]  /*aa370*/  STL.64 [R1+0x550], R16 ;  /* 0x0005501001007387 */ /* 0x000fe80000100a00 */
[----:B------:R1:W-:Y:S04]  /*aa380*/  STL.64 [R1+0x558], R18 ;  /* 0x0005581201007387 */ /* 0x0003e80000100a00 */
[----:B------:R-:W-:Y:S04]  /*aa390*/  STL.64 [R1+0x540], R12 ;  /* 0x0005400c01007387 */ /* 0x000fe80000100a00 */
[----:B------:R4:W-:Y:S04]  /*aa3a0*/  STL.64 [R1+0x548], R14 ;  /* 0x0005480e01007387 */ /* 0x0009e80000100a00 */
[----:B------:R-:W3:Y:S01]  /*aa3b0*/  LDL R215, [R1+0x21c] ;  /* 0x00021c0001d77983 */ /* 0x000ee20000100800 */
[C---:B-1----:R-:W-:Y:S08]  /*aa3c0*/  HMMA.1688.F32.TF32 R16, R236.reuse, R52, R224 ;  /* 0x00000034ec10723c */ /* 0x042ff000000810e0 */
[C---:B----4-:R-:W-:Y:S01]  /*aa3d0*/  HMMA.1688.F32.TF32 R12, R236.reuse, R48, R220 ;  /* 0x00000030ec0c723c */ /* 0x050fe200000810dc */
[----:B------:R-:W4:Y:S10]  /*aa3e0*/  LDL R222, [R1+0x228] ;  /* 0x0002280001de7983 */ /* 0x000f340000100800 */
[----:B------:R-:W-:Y:S04]  /*aa3f0*/  STL.64 [R1+0x530], R16 ;  /* 0x0005301001007387 */ /* 0x000fe80000100a00 */
[----:B------:R-:W-:Y:S04]  /*aa400*/  STL.64 [R1+0x538], R18 ;  /* 0x0005381201007387 */ /* 0x000fe80000100a00 */
[----:B------:R-:W-:Y:S04]  /*aa410*/  STL.64 [R1+0x520], R12 ;  /* 0x0005200c01007387 */ /* 0x000fe80000100a00 */
[----:B------:R1:W-:Y:S04]  /*aa420*/  STL.64 [R1+0x528], R14 ;  /* 0x0005280e01007387 */ /* 0x0003e80000100a00 */
[----:B------:R-:W4:Y:S01]  /*aa430*/  LDL R223, [R1+0x22c] ;  /* 0x00022c0001df7983 */ /* 0x000f220000100800 */
[----:B-1----:R-:W-:Y:S03]  /*aa440*/  HMMA.1688.F32.TF32 R12, R236, R44, R216 ;  /* 0x0000002cec0c723c */ /* 0x002fe600000810d8 */
[----:B------:R-:W2:-:S15]  /*aa450*/  LDL R238, [R1+0x238] ;  /* 0x0002380001ee7983 */ /* 0x000e9e0000100800 */
[----:B------:R-:W-:Y:S01]  /*aa460*/  NOP ;  /* 0x0000000000007918 */ /* 0x000fe20000000000 */
[----:B------:R-:W-:Y:S04]  /*aa470*/  STL.64 [R1+0x2c0], R12 ;  /* 0x0002c00c01007387 */ /* 0x000fe80000100a00 */
[----:B------:R1:W-:Y:S04]  /*aa480*/  STL.64 [R1+0x2c8], R14 ;  /* 0x0002c80e01007387 */ /* 0x0003e80000100a00 */
[----:B------:R-:W2:Y:S01]  /*aa490*/  LDL R239, [R1+0x23c] ;  /* 0x00023c0001ef7983 */ /* 0x000ea20000100800 */
[----:B-1----:R-:W-:Y:S01]  /*aa4a0*/  HMMA.1688.F32.TF32 R12, R244, R90, R4 ;  /* 0x0000005af40c723c */ /* 0x002fe20000081004 */
[----:B------:R-:W-:Y:S01]  /*aa4b0*/  MOV R5, R90 ;  /* 0x0000005a00057202 */ /* 0x000fe20000000f00 */
[----:B------:R-:W-:-:S15]  /*aa4c0*/  IMAD.MOV.U32 R4, RZ, RZ, R91 ;  /* 0x000000ffff047224 */ /* 0x000fde00078e005b */
[----:B------:R-:W-:Y:S02]  /*aa4d0*/  NOP ;  /* 0x0000000000007918 */ /* 0x000fe40000000000 */
[----:B------:R-:W-:Y:S04]  /*aa4e0*/  STL.64 [R1+0xcb0], R12 ;  /* 0x000cb00c01007387 */ /* 0x000fe80000100a00 */
[----:B------:R2:W-:Y:S04]  /*aa4f0*/  STL.64 [R1+0xcb8], R14 ;  /* 0x000cb80e01007387 */ /* 0x0005e80000100a00 */
[----:B------:R-:W4:Y:S04]  /*aa500*/  LDL.LU.64 R90, [R1+0x5b40] ;  /* 0x005b4000015a7983 */ /* 0x000f280000300a00 */
[----:B------:R-:W4:Y:S04]  /*aa510*/  LDL.LU.64 R88, [R1+0x5b38] ;  /* 0x005b380001587983 */ /* 0x000f280000300a00 */
[----:B------:R-:W-:Y:S01]  /*aa520*/  STL.64 [R1+0xca0], R8 ;  /* 0x000ca00801007387 */ /* 0x000fe20000100a00 */
[----:B------:R-:W-:-:S02]  /*aa530*/  IMAD.MOV.U32 R7, RZ, RZ, R94 ;  /* 0x000000ffff077224 */ /* 0x000fc400078e005e */
[----:B------:R-:W-:Y:S01]  /*aa540*/  IMAD.MOV.U32 R6, RZ, RZ, R95 ;  /* 0x000000ffff067224 */ /* 0x000fe200078e005f */
[----:B------:R-:W-:Y:S04]  /*aa550*/  STL.64 [R1+0xca8], R10 ;  /* 0x000ca80a01007387 */ /* 0x000fe80000100a00 */
[----:B------:R-:W3:Y:S04]  /*aa560*/  LDL.LU.64 R94, [R1+0x5b30] ;  /* 0x005b3000015e7983 */ /* 0x000ee80000300a00 */
[----:B------:R-:W3:Y:S01]  /*aa570*/  LDL.LU.64 R92, [R1+0x5b28] ;  /* 0x005b2800015c7983 */ /* 0x000ee20000300a00 */
[----:B------:R-:W-:Y:S01]  /*aa580*/  HMMA.1688.F32.TF32 R20, R244, R66, R116 ;  /* 0x00000042f414723c */ /* 0x000fe20000081074 */
        /* <DEDUP_REMOVED lines=32> */
[----:B------:R-:W-:Y:S04]  /*aa790*/  LDS R8, [R2+UR12+0x16000] ;  /* 0x0160000c02087984 */ /* 0x000fe80008000800 */
[----:B------:R-:W-:Y:S04]  /*aa7a0*/  LDS R10, [R2+UR12+0x17000] ;  /* 0x0170000c020a7984 */ /* 0x000fe80008000800 */
[----:B------:R-:W-:Y:S04]  /*aa7b0*/  LDS R9, [R252+UR12+0x16000] ;  /* 0x0160000cfc097984 */ /* 0x000fe80008000800 */
[----:B------:R-:W-:Y:S01]  /*aa7c0*/  LDS R11, [R252+UR12+0x17000] ;  /* 0x0170000cfc0b7984 */ /* 0x000fe20008000800 */
[----:B--2---:R-:W-:-:S15]  /*aa7d0*/  HMMA.1688.F32.TF32 R12, R244, R238, R84 ;  /* 0x000000eef40c723c */ /* 0x004fde0000081054 */
[----:B------:R-:W-:-:S04]  /*aa7e0*/  NOP ;  /* 0x0000000000007918 */ /* 0x000fc80000000000 */
[----:B------:R-:W-:Y:S04]  /*aa7f0*/  STL.64 [R1+0xc90], R12 ;  /* 0x000c900c01007387 */ /* 0x000fe80000100a00 */
[----:B------:R4:W-:Y:S02]  /*aa800*/  STL.64 [R1+0xc98], R14 ;  /* 0x000c980e01007387 */ /* 0x0009e40000100a00 */
[C---:B----4-:R-:W-:Y:S08]  /*aa810*/  HMMA.1688.F32.TF32 R12, R244.reuse, R222, R88 ;  /* 0x000000def40c723c */ /* 0x050ff00000081058 */
[----:B---3--:R-:W-:Y:S01]  /*aa820*/  HMMA.1688.F32.TF32 R16, R244, R214, R92 ;  /* 0x000000d6f410723c */ /* 0x008fe2000008105c */
[----:B------:R-:W-:Y:S01]  /*aa830*/  MOV R90, R7 ;  /* 0x00000007005a7202 */ /* 0x000fe20000000f00 */
        /* <DEDUP_REMOVED lines=9> */
[----:B------:R-:W-:Y:S01]  /*aa8d0*/  LOP3.LUT R81, R0, 0x20, RZ, 0x3c, !PT ;  /* 0x0000002000517812 */ /* 0x000fe200078e3cff */
[----:B------:R-:W-:Y:S04]  /*aa8e0*/  LDS R88, [R2+UR12+0x1a000] ;  /* 0x01a0000c02587984 */ /* 0x000fe80008000800 */
[----:B------:R-:W-:Y:S04]  /*aa8f0*/  LDS R89, [R252+UR12+0x1a000] ;  /* 0x01a0000cfc597984 */ /* 0x000fe80008000800 */
[----:B------:R-:W-:Y:S04]  /*aa900*/  STL.64 [R1+0xc80], R12 ;  /* 0x000c800c01007387 */ /* 0x000fe80000100a00 */
[----:B------:R1:W-:Y:S02]  /*aa910*/  STL.64 [R1+0xc88], R14 ;  /* 0x000c880e01007387 */ /* 0x0003e40000100a00 */
[----:B-1----:R-:W-:Y:S01]  /*aa920*/  HMMA.1688.F32.TF32 R12, R244, R230, R96 ;  /* 0x000000e6f40c723c */ /* 0x002fe20000081060 */
[----:B------:R-:W-:-:S02]  /*aa930*/  IMAD.MOV.U32 R98, RZ, RZ, R5 ;  /* 0x000000ffff627224 */ /* 0x000fc400078e0005 */
[----:B------:R-:W-:-:S05]  /*aa940*/  IMAD.MOV.U32 R99, RZ, RZ, R4 ;  /* 0x000000ffff637224 */ /* 0x000fca00078e0004 */
[----:B------:R-:W-:Y:S01]  /*aa950*/  HMMA.1688.F32.TF32 R4, R244, R82, R100 ;  /* 0x00000052f404723c */ /* 0x000fe20000081064 */
[----:B------:R-:W-:Y:S04]  /*aa960*/  STL.64 [R1+0xc70], R16 ;  /* 0x000c701001007387 */ /* 0x000fe80000100a00 */
[----:B------:R-:W-:Y:S01]  /*aa970*/  STL.64 [R1+0xc78], R18 ;  /* 0x000c781201007387 */ /* 0x000fe20000100a00 */
        /* <DEDUP_REMOVED lines=8> */
[----:B------:R-:W-:Y:S04]  /*aaa00*/  LDS R16, [R0+UR12+0x16080] ;  /* 0x0160800c00107984 */ /* 0x000fe80008000800 */
[----:B------:R-:W-:Y:S04]  /*aaa10*/  LDS R18, [R0+UR12+0x17080] ;  /* 0x0170800c00127984 */ /* 0x000fe80008000800 */
[----:B------:R-:W-:Y:S04]  /*aaa20*/  LDS R17, [R81+UR12+0x16080] ;  /* 0x0160800c51117984 */ /* 0x000fe80008000800 */
[----:B------:R-:W-:Y:S04]  /*aaa30*/  STL.64 [R1+0xc60], R12 ;  /* 0x000c600c01007387 */ /* 0x000fe80000100a00 */
[----:B------:R1:W-:Y:S04]  /*aaa40*/  STL.64 [R1+0xc68], R14 ;  /* 0x000c680e01007387 */ /* 0x0003e80000100a00 */
[----:B------:R-:W2:Y:S04]  /*aaa50*/  LDS R19, [R81+UR12+0x17080] ;  /* 0x0170800c51137984 */ /* 0x000ea80008000800 */
[----:B------:R-:W-:Y:S04]  /*aaa60*/  STL.64 [R1+0x5b0], R4 ;  /* 0x0005b00401007387 */ /* 0x000fe80000100a00 */
[----:B------:R3:W-:Y:S01]  /*aaa70*/  STL.64 [R1+0x5b8], R6 ;  /* 0x0005b80601007387 */ /* 0x0007e20000100a00 */
[C---:B-1----:R-:W-:Y:S08]  /*aaa80*/  HMMA.1688.F32.TF32 R12, R244.reuse, R78, R104 ;  /* 0x0000004ef40c723c */ /* 0x042ff00000081068 */
[C---:B---3--:R-:W-:Y:S11]  /*aaa90*/  HMMA.1688.F32.TF32 R4, R244.reuse, R74, R108 ;  /* 0x0000004af404723c */ /* 0x048ff6000008106c */
        /* <DEDUP_REMOVED lines=17> */
[----:B-1----:R-:W-:Y:S03]  /*aabb0*/  HMMA.1688.F32.TF32 R4, R244, R46, R136 ;  /* 0x0000002ef404723c */ /* 0x002fe60000081088 */
[----:B------:R1:W-:Y:S04]  /*aabc0*/  STL.64 [R1+0xcd0], R20 ;  /* 0x000cd01401007387 */ /* 0x0003e80000100a00 */
[----:B------:R3:W-:Y:S04]  /*aabd0*/  STL.64 [R1+0xcd8], R22 ;  /* 0x000cd81601007387 */ /* 0x0007e80000100a00 */
[----:B------:R-:W-:Y:S04]  /*aabe0*/  STL.64 [R1+0xcc0], R12 ;  /* 0x000cc00c01007387 */ /* 0x000fe80000100a00 */
[----:B------:R-:W-:Y:S04]  /*aabf0*/  STL.64 [R1+0xcc8], R14 ;  /* 0x000cc80e01007387 */ /* 0x000fe80000100a00 */
[----:B------:R-:W4:Y:S01]  /*aac00*/  LDL.LU R198, [R1+0x5b24] ;  /* 0x005b240001c67983 */ /* 0x000f220000300800 */
[----:B------:R-:W-:Y:S01]  /*aac10*/  MOV R108, R172 ;  /* 0x000000ac006c7202 */ /* 0x000fe20000000f00 */
[----:B------:R-:W-:-:S02]  /*aac20*/  IMAD.MOV.U32 R109, RZ, RZ, R173 ;  /* 0x000000ffff6d7224 */ /* 0x000fc400078e00ad */
[----:B------:R-:W-:Y:S02]  /*aac30*/  IMAD.MOV.U32 R110, RZ, RZ, R174 ;  /* 0x000000ffff6e7224 */ /* 0x000fe400078e00ae */
[----:B------:R-:W-:Y:S01]  /*aac40*/  IMAD.MOV.U32 R111, RZ, RZ, R175 ;  /* 0x000000ffff6f7224 */ /* 0x000fe200078e00af */
[----:B------:R-:W-:Y:S01]  /*aac50*/  MOV R112, R168 ;  /* 0x000000a800707202 */ /* 0x000fe20000000f00 */
[----:B------:R-:W-:Y:S02]  /*aac60*/  IMAD.MOV.U32 R113, RZ, RZ, R169 ;  /* 0x000000ffff717224 */ /* 0x000fe400078e00a9 */
[----:B------:R-:W-:Y:S01]  /*aac70*/  IMAD.MOV.U32 R114, RZ, RZ, R170 ;  /* 0x000000ffff727224 */ /* 0x000fe200078e00aa */
[----:B-1----:R-:W-:Y:S01]  /*aac80*/  MOV R20, R149 ;  /* 0x0000009500147202 */ /* 0x002fe20000000f00 */
[----:B------:R-:W-:Y:S02]  /*aac90*/  IMAD.MOV.U32 R21, RZ, RZ, R148 ;  /* 0x000000ffff157224 */ /* 0x000fe400078e0094 */
[----:B---3--:R-:W-:-:S02]  /*aaca0*/  IMAD.MOV.U32 R22, RZ, RZ, R154 ;  /* 0x000000ffff167224 */ /* 0x008fc400078e009a */
[----:B------:R-:W-:Y:S02]  /*aacb0*/  IMAD.MOV.U32 R23, RZ, RZ, R153 ;  /* 0x000000ffff177224 */ /* 0x000fe400078e0099 */
[----:B------:R-:W-:Y:S01]  /*aacc0*/  IMAD.MOV.U32 R115, RZ, RZ, R171 ;  /* 0x000000ffff737224 */ /* 0x000fe200078e00ab */
[----:B------:R-:W-:Y:S01]  /*aacd0*/  MOV R104, R199 ;  /* 0x000000c700687202 */ /* 0x000fe20000000f00 */
[----:B------:R-:W-:Y:S04]  /*aace0*/  STL.64 [R1+0x590], R4 ;  /* 0x0005900401007387 */ /* 0x000fe80000100a00 */
        /* <DEDUP_REMOVED lines=61> */
[----:B------:R-:W-:Y:S02]  /*ab0c0*/  IMAD.MOV.U32 R106, RZ, RZ, R155 ;  /* 0x000000ffff6a7224 */ /* 0x000fe400078e009b */
[----:B------:R-:W-:Y:S01]  /*ab0d0*/  IMAD.MOV.U32 R107, RZ, RZ, R163 ;  /* 0x000000ffff6b7224 */ /* 0x000fe200078e00a3 */
[----:B--2---:R-:W-:Y:S01]  /*ab0e0*/  HMMA.1688.F32.TF32 R116, R16, R78, R116 ;  /* 0x0000004e1074723c */ /* 0x004fe20000081074 */
[----:B------:R-:W-:Y:S04]  /*ab0f0*/  LDS R12, [R2+UR12+0x16080] ;  /* 0x0160800c020c7984 */ /* 0x000fe80008000800 */
[----:B------:R-:W-:Y:S04]  /*ab100*/  LDS R14, [R2+UR12+0x17080] ;  /* 0x0170800c020e7984 */ /* 0x000fe80008000800 */
[----:B------:R-:W-:Y:S04]  /*ab110*/  LDS R13, [R252+UR12+0x16080] ;  /* 0x0160800cfc0d7984 */ /* 0x000fe80008000800 */
[----:B------:R-:W2:Y:S01]  /*ab120*/  LDS R15, [R252+UR12+0x17080] ;  /* 0x0170800cfc0f7984 */ /* 0x000ea20008000800 */
[----:B---3--:R-:W-:-:S02]  /*ab130*/  IMAD.MOV.U32 R127, RZ, RZ, R156 ;  /* 0x000000ffff7f7224 */ /* 0x008fc400078e009c */
[----:B----4-:R-:W-:Y:S02]  /*ab140*/  IMAD.MOV.U32 R126, RZ, RZ, R162 ;  /* 0x000000ffff7e7224 */ /* 0x010fe400078e00a2 */
[----:B------:R-:W-:Y:S01]  /*ab150*/  IMAD.MOV.U32 R125, RZ, RZ, R161 ;  /* 0x000000ffff7d7224 */ /* 0x000fe200078e00a1 */
[----:B------:R-:W-:Y:S02]  /*ab160*/  MOV R124, R160 ;  /* 0x000000a0007c7202 */ /* 0x000fe40000000f00 */
[----:B------:R-:W3:Y:S04]  /*ab170*/  LDL.LU R160, [R1+0x5a34] ;  /* 0x005a340001a07983 */ /* 0x000ee80000300800 */
[----:B------:R-:W3:Y:S04]  /*ab180*/  LDL.LU R161, [R1+0x5a30] ;  /* 0x005a300001a17983 */ /* 0x000ee80000300800 */
[----:B------:R-:W3:Y:S04]  /*ab190*/  LDL.LU R162, [R1+0x5a2c] ;  /* 0x005a2c0001a27983 */ /* 0x000ee80000300800 */
[----:B------:R-:W1:Y:S01]  /*ab1a0*/  LDL.LU R156, [R1+0x5a28] ;  /* 0x005a2800019c7983 */ /* 0x000e620000300800 */
[----:B------:R-:W-:Y:S01]  /*ab1b0*/  MOV R128, R157 ;  /* 0x0000009d00807202 */ /* 0x000fe20000000f00 */
[----:B------:R-:W-:-:S02]  /*ab1c0*/  IMAD.MOV.U32 R129, RZ, RZ, R158 ;  /* 0x000000ffff817224 */ /* 0x000fc400078e009e */
[----:B------:R-:W1:Y:S04]  /*ab1d0*/  LDL.LU R157, [R1+0x5a24] ;  /* 0x005a2400019d7983 */ /* 0x000e680000300800 */
[----:B------:R-:W1:Y:S01]  /*ab1e0*/  LDL.LU R158, [R1+0x5a20] ;  /* 0x005a2000019e7983 */ /* 0x000e620000300800 */
[----:B------:R-:W-:-:S03]  /*ab1f0*/  IMAD.MOV.U32 R130, RZ, RZ, R159 ;  /* 0x000000ffff827224 */ /* 0x000fc600078e009f */
[----:B------:R-:W1:Y:S01]  /*ab200*/  LDL.LU R159, [R1+0x5a1c] ;  /* 0x005a1c00019f7983 */ /* 0x000e620000300800 */
[----:B------:R-:W-:-:S03]  /*ab210*/  IMAD.MOV.U32 R131, RZ, RZ, R152 ;  /* 0x000000ffff837224 */ /* 0x000fc600078e0098 */
[----:B------:R-:W4:Y:S01]  /*ab220*/  LDL.LU R152, [R1+0x5a18] ;  /* 0x005a180001987983 */ /* 0x000f220000300800 */
[----:B------:R-:W-:Y:S01]  /*ab230*/  MOV R132, R153 ;  /* 0x0000009900847202 */ /* 0x000fe20000000f00 */
[----:B------:R-:W-:Y:S02]  /*ab240*/  IMAD.MOV.U32 R133, RZ, RZ, R154 ;  /* 0x000000ffff857224 */ /* 0x000fe400078e009a */
[----:B------:R-:W4:Y:S04]  /*ab250*/  LDL.LU R153, [R1+0x5a14] ;  /* 0x005a140001997983 */ /* 0x000f280000300800 */
[----:B------:R-:W4:Y:S01]  /*ab260*/  LDL.LU R154, [R1+0x5a10] ;  /* 0x005a1000019a7983 */ /* 0x000f220000300800 */
[----:B------:R-:W-:Y:S02]  /*ab270*/  IMAD.MOV.U32 R134, RZ, RZ, R148 ;  /* 0x000000ffff867224 */ /* 0x000fe400078e0094 */
[----:B------:R-:W-:Y:S01]  /*ab280*/  IMAD.MOV.U32 R135, RZ, RZ, R149 ;  /* 0x000000ffff877224 */ /* 0x000fe200078e0095 */
[----:B------:R-:W2:Y:S04]  /*ab290*/  LDL.LU R148, [R1+0x5a0c] ;  /* 0x005a0c0001947983 */ /* 0x000ea80000300800 */
[----:B------:R-:W2:Y:S01]  /*ab2a0*/  LDL.LU R149, [R1+0x5a08] ;  /* 0x005a080001957983 */ /* 0x000ea20000300800 */
[----:B------:R-:W-:Y:S01]  /*ab2b0*/  MOV R244, R150 ;  /* 0x0000009600f47202 */ /* 0x000fe20000000f00 */
[----:B------:R-:W-:-:S02]  /*ab2c0*/  IMAD.MOV.U32 R245, RZ, RZ, R151 ;  /* 0x000000fffff57224 */ /* 0x000fc400078e0097 */
[----:B------:R-:W2:Y:S04]  /*ab2d0*/  LDL.LU R150, [R1+0x5a04] ;  /* 0x005a040001967983 */ /* 0x000ea80000300800 */
[----:B------:R-:W2:Y:S01]  /*ab2e0*/  LDL.LU R151, [R1+0x5a00] ;  /* 0x005a000001977983 */ /* 0x000ea20000300800 */
[----:B------:R-:W-:Y:S02]  /*ab2f0*/  IMAD.MOV.U32 R246, RZ, RZ, R144 ;  /* 0x000000fffff67224 */ /* 0x000fe400078e0090 */
[----:B------:R-:W-:Y:S01]  /*ab300*/  IMAD.MOV.U32 R247, RZ, RZ, R145 ;  /* 0x000000fffff77224 */ /* 0x000fe200078e0091 */
[----:B------:R-:W3:Y:S04]  /*ab310*/  LDL.LU R144, [R1+0x59fc] ;  /* 0x0059fc0001907983 */ /* 0x000ee80000300800 */
[----:B------:R-:W3:Y:S01]  /*ab320*/  LDL.LU R145, [R1+0x59f8] ;  /* 0x0059f80001917983 */ /* 0x000ee20000300800 */
[----:B------:R-:W-:Y:S01]  /*ab330*/  MOV R136, R146 ;  /* 0x0000009200887202 */ /* 0x000fe20000000f00 */
[----:B------:R-:W-:-:S02]  /*ab340*/  IMAD.MOV.U32 R137, RZ, RZ, R140 ;  /* 0x000000ffff897224 */ /* 0x000fc400078e008c */
[----:B------:R-:W3:Y:S04]  /*ab350*/  LDL.LU R146, [R1+0x59f4] ;  /* 0x0059f40001927983 */ /* 0x000ee80000300800 */
[----:B------:R-:W3:Y:S01]  /*ab360*/  LDL.LU R140, [R1+0x59f0] ;  /* 0x0059f000018c7983 */ /* 0x000ee20000300800 */
        /* <DEDUP_REMOVED lines=11> */
[----:B------:R-:W3:Y:S04]  /*ab420*/  LDL.LU R198, [R1+0x59d8] ;  /* 0x0059d80001c67983 */ /* 0x000ee80000300800 */
[----:B------:R-:W3:Y:S04]  /*ab430*/  LDL.LU R199, [R1+0x59d4] ;  /* 0x0059d40001c77983 */ /* 0x000ee80000300800 */
[----:B------:R-:W3:Y:S04]  /*ab440*/  LDL.LU R147, [R1+0x59d0] ;  /* 0x0059d00001937983 */ /* 0x000ee80000300800 */
[----:B------:R-:W4:Y:S04]  /*ab450*/  LDL.LU R155, [R1+0x59cc] ;  /* 0x0059cc00019b7983 */ /* 0x000f280000300800 */
[----:B------:R-:W3:Y:S01]  /*ab460*/  LDL.LU R163, [R1+0x59c8] ;  /* 0x0059c80001a37983 */ /* 0x000ee20000300800 */
[C---:B-1----:R-:W-:Y:S03]  /*ab470*/  HMMA.1688.F32.TF32 R4, R8.reuse, R230, R156 ;  /* 0x000000e60804723c */ /* 0x042fe6000008109c */
[----:B------:R-:W4:Y:S04]  /*ab480*/  LDL.LU R156, [R1+0x410] ;  /* 0x00041000019c7983 */ /* 0x000f280000300800 */
[----:B------:R-:W4:Y:S04]  /*ab490*/  LDL.LU R157, [R1+0x414] ;  /* 0x00041400019d7983 */ /* 0x000f280000300800 */
[----:B------:R-:W4:Y:S04]  /*ab4a0*/  LDL.LU R158, [R1+0x418] ;  /* 0x00041800019e7983 */ /* 0x000f280000300800 */
[----:B------:R-:W4:Y:S01]  /*ab4b0*/  LDL.LU R159, [R1+0x41c] ;  /* 0x00041c00019f7983 */ /* 0x000f220000300800 */
[C---:B------:R-:W-:Y:S08]  /*ab4c0*/  HMMA.1688.F32.TF32 R164, R8.reuse, R78, R164 ;  /* 0x0000004e08a4723c */ /* 0x040ff000000810a4 */
[C---:B------:R-:W-:Y:S08]  /*ab4d0*/  HMMA.1688.F32.TF32 R168, R8.reuse, R74, R168 ;  /* 0x0000004a08a8723c */ /* 0x040ff000000810a8 */
[C---:B------:R-:W-:Y:S08]  /*ab4e0*/  HMMA.1688.F32.TF32 R172, R8.reuse, R70, R172 ;  /* 0x0000004608ac723c */ /* 0x040ff000000810ac */
[C---:B--2---:R-:W-:Y:S08]  /*ab4f0*/  HMMA.1688.F32.TF32 R148, R8.reuse, R222, R148 ;  /* 0x000000de0894723c */ /* 0x044ff00000081094 */
[C---:B------:R-:W-:Y:S08]  /*ab500*/  HMMA.1688.F32.TF32 R24, R8.reuse, R66, R176 ;  /* 0x000000420818723c */ /* 0x040ff000000810b0 */
[C---:B------:R-:W-:Y:S08]  /*ab510*/  HMMA.1688.F32.TF32 R180, R8.reuse, R62, R180 ;  /* 0x0000003e08b4723c */ /* 0x040ff000000810b4 */
[C---:B------:R-:W-:Y:S08]  /*ab520*/  HMMA.1688.F32.TF32 R28, R8.reuse, R58, R184 ;  /* 0x0000003a081c723c */ /* 0x040ff000000810b8 */
[C---:B------:R-:W-:Y:S08]  /*ab530*/  HMMA.1688.F32.TF32 R188, R8.reuse, R54, R188 ;  /* 0x0000003608bc723c */ /* 0x040ff000000810bc */
[C---:B------:R-:W-:Y:S08]  /*ab540*/  HMMA.1688.F32.TF32 R192, R8.reuse, R50, R192 ;  /* 0x0000003208c0723c */ /* 0x040ff000000810c0 */
[C---:B------:R-:W-:Y:S08]  /*ab550*/  HMMA.1688.F32.TF32 R40, R8.reuse, R46, R40 ;  /* 0x0000002e0828723c */ /* 0x040ff00000081028 */
[C---:B---3--:R-:W-:Y:S08]  /*ab560*/  HMMA.1688.F32.TF32 R140, R8.reuse, R90, R140 ;  /* 0x0000005a088c723c */ /* 0x048ff0000008108c */
[C---:B------:R-:W-:Y:S08]  /*ab570*/  HMMA.1688.F32.TF32 R196, R8.reuse, R98, R196 ;  /* 0x0000006208c4723c */ /* 0x040ff000000810c4 */
[C---:B------:R-:W-:Y:S08]  /*ab580*/  HMMA.1688.F32.TF32 R144, R8.reuse, R238, R144 ;  /* 0x000000ee0890723c */ /* 0x040ff00000081090 */
[C---:B----4-:R-:W-:Y:S08]  /*ab590*/  HMMA.1688.F32.TF32 R152, R8.reuse, R214, R152 ;  /* 0x000000d60898723c */ /* 0x050ff00000081098 */
[----:B------:R-:W-:Y:S08]  /*ab5a0*/  HMMA.1688.F32.TF32 R160, R8, R82, R160 ;  /* 0x0000005208a0723c */ /* 0x000ff000000810a0 */
[C---:B------:R-:W-:Y:S08]  /*ab5b0*/  HMMA.1688.F32.TF32 R136, R16.reuse, R238, R136 ;  /* 0x000000ee1088723c */ /* 0x040ff00000081088 */
[C---:B------:R-:W-:Y:S08]  /*ab5c0*/  HMMA.1688.F32.TF32 R128, R16.reuse, R214, R128 ;  /* 0x000000d61080723c */ /* 0x040ff00000081080 */
[C---:B------:R-:W-:Y:S08]  /*ab5d0*/  HMMA.1688.F32.TF32 R124, R16.reuse, R230, R124 ;  /* 0x000000e6107c723c */ /* 0x040ff0000008107c */
[C---:B------:R-:W-:Y:S08]  /*ab5e0*/  HMMA.1688.F32.TF32 R112, R16.reuse, R74, R112 ;  /* 0x0000004a1070723c */ /* 0x040ff00000081070 */
[C---:B------:R-:W-:Y:S08]  /*ab5f0*/  HMMA.1688.F32.TF32 R104, R16.reuse, R66, R104 ;  /* 0x000000421068723c */ /* 0x040ff00000081068 */
[----:B------:R-:W-:Y:S08]  /*ab600*/  HMMA.1688.F32.TF32 R100, R16, R62, R100 ;  /* 0x0000003e1064723c */ /* 0x000ff00000081064 */
[----:B------:R-:W-:Y:S08]  /*ab610*/  HMMA.1688.F32.TF32 R32, R12, R82, R32 ;  /* 0x000000520c20723c */ /* 0x000ff00000081020 */
[C---:B------:R-:W-:Y:S08]  /*ab620*/  HMMA.1688.F32.TF32 R8, R16.reuse, R98, R156 ;  /* 0x000000621008723c */ /* 0x040ff0000008109c */
[C---:B------:R-:W-:Y:S11]  /*ab630*/  HMMA.1688.F32.TF32 R156, R16.reuse, R90, R244 ;  /* 0x0000005a109c723c */ /* 0x040ff600000810f4 */
        /* <DEDUP_REMOVED lines=37> */
[----:B------:R1:W-:Y:S02]  /*ab890*/  STL.64 [R1+0x348], R86 ;  /* 0x0003485601007387 */ /* 0x0003e40000100a00 */
[C---:B-1----:R-:W-:Y:S03]  /*ab8a0*/  HMMA.1688.F32.TF32 R84, R12.reuse, R90, R224 ;  /* 0x0000005a0c54723c */ /* 0x042fe600000810e0 */
        /* <DEDUP_REMOVED lines=15> */
[----:B------:R-:W-:Y:S04]  /*ab9a0*/  STL.64 [R1], R8 ;  /* 0x0000000801007387 */ /* 0x000fe80000100a00 */
[----:B------:R2:W-:Y:S02]  /*ab9b0*/  STL.64 [R1+0x8], R10 ;  /* 0x0000080a01007387 */ /* 0x0005e40000100a00 */
[C---:B--2---:R-:W-:Y:S08]  /*ab9c0*/  HMMA.1688.F32.TF32 R8, R12.reuse, R230, R20 ;  /* 0x000000e60c08723c */ /* 0x044ff00000081014 */
[C---:B------:R-:W-:Y:S11]  /*ab9d0*/  HMMA.1688.F32.TF32 R20, R12.reuse, R78, R36 ;  /* 0x0000004e0c14723c */ /* 0x040ff60000081024 */
[----:B------:R-:W-:Y:S04]  /*ab9e0*/  STL.64 [R1+0x40], R8 ;  /* 0x0000400801007387 */ /* 0x000fe80000100a00 */
[----:B------:R2:W-:Y:S02]  /*ab9f0*/  STL.64 [R1+0x48], R10 ;  /* 0x0000480a01007387 */ /* 0x0005e40000100a00 */
[C---:B--2---:R-:W-:Y:S02]  /*aba00*/  HMMA.1688.F32.TF32 R8, R12.reuse, R74, R240 ;  /* 0x0000004a0c08723c */ /* 0x044fe400000810f0 */
[----:B------:R2:W-:Y:S04]  /*aba10*/  STL.64 [R1+0x50], R32 ;  /* 0x0000502001007387 */ /* 0x0005e80000100a00 */
[----:B------:R3:W-:Y:S04]  /*aba20*/  STL.64 [R1+0x58], R34 ;  /* 0x0000582201007387 */ /* 0x0007e80000100a00 */
[----:B------:R-:W4:Y:S04]  /*aba30*/  LDL.LU R240, [R1+0x830] ;  /* 0x0008300001f07983 */ /* 0x000f280000300800 */
        /* <DEDUP_REMOVED lines=39> */
[----:B------:R-:W2:Y:S04]  /*abcb0*/  LDL R108, [R1+0x7c0] ;  /* 0x0007c000016c7983 */ /* 0x000ea80000100800 */
[----:B------:R-:W2:Y:S04]  /*abcc0*/  LDL R109, [R1+0x7c4] ;  /* 0x0007c400016d7983 */ /* 0x000ea80000100800 */
[----:B------:R-:W2:Y:S04]  /*abcd0*/  LDL.LU R110, [R1+0x7c8] ;  /* 0x0007c800016e7983 */ /* 0x000ea80000300800 */
[----:B------:R-:W2:Y:S04]  /*abce0*/  LDL.LU R111, [R1+0x7cc] ;  /* 0x0007cc00016f7983 */ /* 0x000ea80000300800 */
[----:B------:R-:W2:Y:S04]  /*abcf0*/  LDL R112, [R1+0x7d0] ;  /* 0x0007d00001707983 */ /* 0x000ea80000100800 */
[----:B------:R-:W2:Y:S04]  /*abd00*/  LDL R113, [R1+0x7d4] ;  /* 0x0007d40001717983 */ /* 0x000ea80000100800 */
[----:B------:R-:W2:Y:S04]  /*abd10*/  LDL R114, [R1+0x7d8] ;  /* 0x0007d80001727983 */ /* 0x000ea80000100800 */
[----:B------:R-:W2:Y:S04]  /*abd20*/  LDL R115, [R1+0x7dc] ;  /* 0x0007dc0001737983 */ /* 0x000ea80000100800 */
[----:B------:R-:W2:Y:S04]  /*abd30*/  LDL R116, [R1+0x7e0] ;  /* 0x0007e00001747983 */ /* 0x000ea80000100800 */
[----:B------:R-:W2:Y:S04]  /*abd40*/  LDL R117, [R1+0x7e4] ;  /* 0x0007e40001757983 */ /* 0x000ea80000100800 */
[----:B------:R-:W2:Y:S04]  /*abd50*/  LDL R118, [R1+0x7e8] ;  /* 0x0007e80001767983 */ /* 0x000ea80000100800 */
[----:B------:R-:W2:Y:S04]  /*abd60*/  LDL R119, [R1+0x7ec] ;  /* 0x0007ec0001777983 */ /* 0x000ea80000100800 */
[----:B------:R-:W2:Y:S04]  /*abd70*/  LDL.LU R124, [R1+0x800] ;  /* 0x00080000017c7983 */ /* 0x000ea80000300800 */
[----:B------:R-:W2:Y:S04]  /*abd80*/  LDL.LU R125, [R1+0x804] ;  /* 0x00080400017d7983 */ /* 0x000ea80000300800 */
[----:B------:R-:W2:Y:S04]  /*abd90*/  LDL R126, [R1+0x808] ;  /* 0x00080800017e7983 */ /* 0x000ea80000100800 */
[----:B------:R-:W2:Y:S04]  /*abda0*/  LDL R127, [R1+0x80c] ;  /* 0x00080c00017f7983 */ /* 0x000ea80000100800 */
        /* <DEDUP_REMOVED lines=36> */
[----:B------:R-:W4:Y:S04]  /*abff0*/  LDL R120, [R1+0x7f0] ;  /* 0x0007f00001787983 */ /* 0x000f280000100800 */
[----:B------:R-:W4:Y:S04]  /*ac000*/  LDL R121, [R1+0x7f4] ;  /* 0x0007f40001797983 */ /* 0x000f280000100800 */
[----:B------:R-:W4:Y:S04]  /*ac010*/  LDL R122, [R1+0x7f8] ;  /* 0x0007f800017a7983 */ /* 0x000f280000100800 */
[----:B------:R-:W4:Y:S04]  /*ac020*/  LDL R123, [R1+0x7fc] ;  /* 0x0007fc00017b7983 */ /* 0x000f280000100800 */
[----:B------:R-:W4:Y:S04]  /*ac030*/  LDL R104, [R1+0x7b0] ;  /* 0x0007b00001687983 */ /* 0x000f280000100800 */
[----:B------:R-:W4:Y:S04]  /*ac040*/  LDL R105, [R1+0x7b4] ;  /* 0x0007b40001697983 */ /* 0x000f280000100800 */
        /* <DEDUP_REMOVED lines=10> */
[C---:B------:R-:W-:Y:S03]  /*ac0f0*/  HMMA.1688.F32.TF32 R248, R12.reuse, R214, R248 ;  /* 0x000000d60cf8723c */ /* 0x040fe600000810f8 */
[----:B------:R-:W-:Y:S04]  /*ac100*/  LDS R8, [R2+UR12+0x16100] ;  /* 0x0161000c02087984 */ /* 0x000fe80008000800 */
[----:B------:R-:W-:Y:S04]  /*ac110*/  LDS R10, [R2+UR12+0x17100] ;  /* 0x0171000c020a7984 */ /* 0x000fe80008000800 */
[----:B------:R-:W-:Y:S04]  /*ac120*/  LDS R9, [R252+UR12+0x16100] ;  /* 0x0161000cfc097984 */ /* 0x000fe80008000800 */
[----:B------:R-:W1:Y:S01]  /*ac130*/  LDS R11, [R252+UR12+0x17100] ;  /* 0x0171000cfc0b7984 */ /* 0x000e620008000800 */
[----:B--2---:R-:W-:-:S15]  /*ac140*/  HMMA.1688.F32.TF32 R204, R12, R70, R204 ;  /* 0x000000460ccc723c */ /* 0x004fde00000810cc */
[----:B------:R-:W-:-:S04]  /*ac150*/  NOP ;  /* 0x0000000000007918 */ /* 0x000fc80000000000 */
[----:B------:R-:W-:Y:S04]  /*ac160*/  STL.64 [R1+0x80], R204 ;  /* 0x000080cc01007387 */ /* 0x000fe80000100a00 */
[----:B------:R2:W-:Y:S02]  /*ac170*/  STL.64 [R1+0x88], R206 ;  /* 0x000088ce01007387 */ /* 0x0005e40000100a00 */
[C---:B--2---:R-:W-:Y:S08]  /*ac180*/  HMMA.1688.F32.TF32 R204, R12.reuse, R66, R200 ;  /* 0x000000420ccc723c */ /* 0x044ff000000810c8 */
[C---:B---3--:R-:W-:Y:S08]  /*ac190*/  HMMA.1688.F32.TF32 R200, R12.reuse, R62, R184 ;  /* 0x0000003e0cc8723c */ /* 0x048ff000000810b8 */
        /* <DEDUP_REMOVED lines=8> */
[C---:B----4-:R-:W-:Y:S08]  /*ac220*/  HMMA.1688.F32.TF32 R104, R16.reuse, R78, R104 ;  /* 0x0000004e1068723c */ /* 0x050ff00000081068 */
[C---:B------:R-:W-:Y:S01]  /*ac230*/  HMMA.1688.F32.TF32 R100, R16.reuse, R74, R100 ;  /* 0x0000004a1064723c */ /* 0x040fe20000081064 */
        /* <DEDUP_REMOVED lines=16> */
[----:B---3--:R-:W-:-:S15]  /*ac340*/  HMMA.1688.F32.TF32 R12, R16, R98, R132 ;  /* 0x00000062100c723c */ /* 0x008fde0000081084 */
[----:B------:R-:W-:-:S04]  /*ac350*/  NOP ;  /* 0x0000000000007918 */ /* 0x000fc80000000000 */
[----:B------:R-:W-:Y:S04]  /*ac360*/  STL.64 [R1+0x6a0], R12 ;  /* 0x0006a00c01007387 */ /* 0x000fe80000100a00 */
[----:B------:R3:W-:Y:S02]  /*ac370*/  STL.64 [R1+0x6a8], R14 ;  /* 0x0006a80e01007387 */ /* 0x0007e40000100a00 */
[C---:B---3--:R-:W-:Y:S02]  /*ac380*/  HMMA.1688.F32.TF32 R12, R16.reuse, R222, R120 ;  /* 0x000000de100c723c */ /* 0x048fe40000081078 */
[----:B------:R-:W-:Y:S04]  /*ac390*/  STL.64 [R1+0x690], R128 ;  /* 0x0006908001007387 */ /* 0x000fe80000100a00 */
[----:B------:R-:W-:Y:S04]  /*ac3a0*/  STL.64 [R1+0x698], R130 ;  /* 0x0006988201007387 */ /* 0x000fe80000100a00 */
[----:B------:R-:W-:Y:S04]  /*ac3b0*/  STL.64 [R1+0x680], R124 ;  /* 0x0006807c01007387 */ /* 0x000fe80000100a00 */
[----:B------:R-:W-:Y:S05]  /*ac3c0*/  STL.64 [R1+0x688], R126 ;  /* 0x0006887e01007387 */ /* 0x000fea0000100a00 */
        /* <DEDUP_REMOVED lines=18> */
[C---:B---3--:R-:W-:Y:S02]  /*ac4f0*/  HMMA.1688.F32.TF32 R12, R16.reuse, R58, R224 ;  /* 0x0000003a100c723c */ /* 0x048fe400000810e0 */
        /* <DEDUP_REMOVED lines=8> */
[----:B---3--:R-:W-:Y:S03]  /*ac580*/  HMMA.1688.F32.TF32 R12, R16, R46, R20 ;  /* 0x0000002e100c723c */ /* 0x008fe60000081014 */
[----:B------:R-:W-:Y:S04]  /*ac590*/  STL.64 [R1+0x6c0], R92 ;  /* 0x0006c05c01007387 */ /* 0x000fe80000100a00 */
[----:B------:R-:W-:Y:S01]  /*ac5a0*/  STL.64 [R1+0x6c8], R94 ;  /* 0x0006c85e01007387 */ /* 0x000fe20000100a00 */
[C---:B-1----:R-:W-:Y:S03]  /*ac5b0*/  HMMA.1688.F32.TF32 R20, R8.reuse, R98, R32 ;  /* 0x000000620814723c */ /* 0x042fe60000081020 */
[----:B------:R-:W-:Y:S04]  /*ac5c0*/  STL.64 [R1+0x6b0], R84 ;  /* 0x0006b05401007387 */ /* 0x000fe80000100a00 */
[----:B------:R-:W-:Y:S01]  /*ac5d0*/  STL.64 [R1+0x6b8], R86 ;  /* 0x0006b85601007387 */ /* 0x000fe20000100a00 */
[C---:B------:R-:W-:Y:S03]  /*ac5e0*/  HMMA.1688.F32.TF32 R16, R8.reuse, R90, R36 ;  /* 0x0000005a0810723c */ /* 0x040fe60000081024 */
[----:B------:R-:W-:Y:S04]  /*ac5f0*/  STL.64 [R1+0x320], R12 ;  /* 0x0003200c01007387 */ /* 0x000fe80000100a00 */
[----:B------:R1:W-:Y:S02]  /*ac600*/  STL.64 [R1+0x328], R14 ;  /* 0x0003280e01007387 */ /* 0x0003e40000100a00 */
[C---:B-1----:R-:W-:Y:S02]  /*ac610*/  HMMA.1688.F32.TF32 R12, R8.reuse, R238, R240 ;  /* 0x000000ee080c723c */ /* 0x042fe400000810f0 */
[----:B------:R1:W-:Y:S04]  /*ac620*/  STL.64 [R1+0xf0], R20 ;  /* 0x0000f01401007387 */ /* 0x0003e80000100a00 */
[----:B------:R3:W-:Y:S04]  /*ac630*/  STL.64 [R1+0xf8], R22 ;  /* 0x0000f81601007387 */ /* 0x0007e80000100a00 */
[----:B-1----:R-:W4:Y:S04]  /*ac640*/  LDL.LU R20, [R1+0x930] ;  /* 0x0009300001147983 */ /* 0x002f280000300800 */
[----:B------:R-:W-:Y:S04]  /*ac650*/  STL.64 [R1+0x100], R16 ;  /* 0x0001001001007387 */ /* 0x000fe80000100a00 */
[----:B------:R1:W-:Y:S04]  /*ac660*/  STL.64 [R1+0x108], R18 ;  /* 0x0001081201007387 */ /* 0x0003e80000100a00 */
[----:B------:R-:W-:Y:S04]  /*ac670*/  STL.64 [R1+0x110], R12 ;  /* 0x0001100c01007387 */ /* 0x000fe80000100a00 */
[----:B------:R1:W-:Y:S04]  /*ac680*/  STL.64 [R1+0x118], R14 ;  /* 0x0001180e01007387 */ /* 0x0003e80000100a00 */
[----:B------:R-:W4:Y:S04]  /*ac690*/  LDL.LU R21, [R1+0x934] ;  /* 0x0009340001157983 */ /* 0x000f280000300800 */
[----:B---3--:R-:W4:Y:S04]  /*ac6a0*/  LDL.LU R22, [R1+0x938] ;  /* 0x0009380001167983 */ /* 0x008f280000300800 */
[----:B------:R-:W4:Y:S04]  /*ac6b0*/  LDL.LU R23, [R1+0x93c] ;  /* 0x00093c0001177983 */ /* 0x000f280000300800 */
        /* <DEDUP_REMOVED lines=91> */
[C---:B------:R-:W-:Y:S03]  /*acc70*/  HMMA.1688.F32.TF32 R136, R8.reuse, R82, R136 ;  /* 0x000000520888723c */ /* 0x040fe60000081088 */
        /* <DEDUP_REMOVED lines=10> */
[C---:B----4-:R-:W-:Y:S03]  /*acd20*/  HMMA.1688.F32.TF32 R124, R8.reuse, R70, R124 ;  /* 0x00000046087c723c */ /* 0x050fe6000008107c */
        /* <DEDUP_REMOVED lines=8> */
[----:B------:R-:W2:Y:S04]  /*acdb0*/  LDL.LU R32, [R1+0x9b0] ;  /* 0x0009b00001207983 */ /* 0x000ea80000300800 */
[----:B------:R-:W-:Y:S04]  /*acdc0*/  STL.64 [R1+0x190], R16 ;  /* 0x0001901001007387 */ /* 0x000fe80000100a00 */
[----:B------:R1:W-:Y:S04]  /*acdd0*/  STL.64 [R1+0x198], R18 ;  /* 0x0001981201007387 */ /* 0x0003e80000100a00 */
[----:B------:R-:W-:Y:S04]  /*acde0*/  STL.64 [R1+0x1a0], R12 ;  /* 0x0001a00c01007387 */ /* 0x000fe80000100a00 */
[----:B------:R3:W-:Y:S04]  /*acdf0*/  STL.64 [R1+0x1a8], R14 ;  /* 0x0001a80e01007387 */ /* 0x0007e80000100a00 */
[----:B------:R-:W2:Y:S04]  /*ace00*/  LDL.LU R33, [R1+0x9b4] ;  /* 0x0009b40001217983 */ /* 0x000ea80000300800 */
[----:B------:R-:W2:Y:S04]  /*ace10*/  LDL.LU R34, [R1+0x9b8] ;  /* 0x0009b80001227983 */ /* 0x000ea80000300800 */
[----:B------:R-:W2:Y:S01]  /*ace20*/  LDL.LU R35, [R1+0x9bc] ;  /* 0x0009bc0001237983 */ /* 0x000ea20000300800 */
[C---:B-1----:R-:W-:Y:S08]  /*ace30*/  HMMA.1688.F32.TF32 R16, R8.reuse, R58, R116 ;  /* 0x0000003a0810723c */ /* 0x042ff00000081074 */
[C---:B---3--:R-:W-:Y:S08]  /*ace40*/  HMMA.1688.F32.TF32 R12, R8.reuse, R54, R112 ;  /* 0x00000036080c723c */ /* 0x048ff00000081070 */
[C---:B------:R-:W-:Y:S03]  /*ace50*/  HMMA.1688.F32.TF32 R108, R8.reuse, R50, R108 ;  /* 0x00000032086c723c */ /* 0x040fe6000008106c */
[----:B------:R-:W-:Y:S04]  /*ace60*/  STL.64 [R1+0x1b0], R16 ;  /* 0x0001b01001007387 */ /* 0x000fe80000100a00 */
[----:B------:R1:W-:Y:S04]  /*ace70*/  STL.64 [R1+0x1b8], R18 ;  /* 0x0001b81201007387 */ /* 0x0003e80000100a00 */
[----:B------:R-:W-:Y:S04]  /*ace80*/  STL.64 [R1+0x1c0], R12 ;  /* 0x0001c00c01007387 */ /* 0x000fe80000100a00 */
[----:B------:R3:W-:Y:S01]  /*ace90*/  STL.64 [R1+0x1c8], R14 ;  /* 0x0001c80e01007387 */ /* 0x0007e20000100a00 */
[----:B-1----:R-:W-:Y:S08]  /*acea0*/  HMMA.1688.F32.TF32 R16, R8, R46, R104 ;  /* 0x0000002e0810723c */ /* 0x002ff00000081068 */
[C---:B---3--:R-:W-:Y:S08]  /*aceb0*/  HMMA.1688.F32.TF32 R12, R244.reuse, R98, R100 ;  /* 0x00000062f40c723c */ /* 0x048ff00000081064 */
[C---:B------:R-:W-:Y:S01]  /*acec0*/  HMMA.1688.F32.TF32 R8, R244.reuse, R90, R92 ;  /* 0x0000005af408723c */ /* 0x040fe2000008105c */
[----:B------:R-:W-:Y:S04]  /*aced0*/  STL.64 [R1+0x1e0], R108 ;  /* 0x0001e06c01007387 */ /* 0x000fe80000100a00 */
[----:B------:R-:W-:Y:S04]  /*acee0*/  STL.64 [R1+0x1e8], R110 ;  /* 0x0001e86e01007387 */ /* 0x000fe80000100a00 */
[----:B------:R-:W-:Y:S04]  /*acef0*/  LDS R90, [R2+UR12+0x1b000] ;  /* 0x01b0000c025a7984 */ /* 0x000fe80008000800 */
[----:B------:R-:W-:Y:S04]  /*acf00*/  LDS R91, [R252+UR12+0x1b000] ;  /* 0x01b0000cfc5b7984 */ /* 0x000fe80008000800 */
        /* <DEDUP_REMOVED lines=8> */
[C---:B----4-:R-:W-:Y:S01]  /*acf90*/  HMMA.1688.F32.TF32 R8, R244.reuse, R214, R224 ;  /* 0x000000d6f408723c */ /* 0x050fe200000810e0 */
[----:B------:R-:W-:Y:S04]  /*acfa0*/  LDS R84, [R2+UR12+0x18000] ;  /* 0x0180000c02547984 */ /* 0x000fe80008000800 */
[----:B------:R-:W-:Y:S04]  /*acfb0*/  LDS R86, [R2+UR12+0x19000] ;  /* 0x0190000c02567984 */ /* 0x000fe80008000800 */
        /* <DEDUP_REMOVED lines=12> */
[----:B------:R-:W-:Y:S04]  /*ad080*/  STL.64 [R1+0x748], R18 ;  /* 0x0007481201007387 */ /* 0x000fe80000100a00 */
[----:B------:R-:W3:Y:S04]  /*ad090*/  LDL.LU R20, [R1+0x9c0] ;  /* 0x0009c00001147983 */ /* 0x000ee80000300800 */
[----:B------:R-:W-:Y:S04]  /*ad0a0*/  STL.64 [R1+0x730], R12 ;  /* 0x0007300c01007387 */ /* 0x000fe80000100a00 */
[----:B------:R1:W-:Y:S04]  /*ad0b0*/  STL.64 [R1+0x738], R14 ;  /* 0x0007380e01007387 */ /* 0x0003e80000100a00 */
[----:B------:R-:W-:Y:S04]  /*ad0c0*/  STL.64 [R1+0x720], R8 ;  /* 0x0007200801007387 */ /* 0x000fe80000100a00 */
[----:B------:R4:W-:Y:S04]  /*ad0d0*/  STL.64 [R1+0x728], R10 ;  /* 0x0007280a01007387 */ /* 0x0009e80000100a00 */
[----:B------:R-:W3:Y:S04]  /*ad0e0*/  LDL.LU R21, [R1+0x9c4] ;  /* 0x0009c40001157983 */ /* 0x000ee80000300800 */
[----:B------:R-:W3:Y:S04]  /*ad0f0*/  LDL.LU R22, [R1+0x9c8] ;  /* 0x0009c80001167983 */ /* 0x000ee80000300800 */
[----:B------:R-:W3:Y:S01]  /*ad100*/  LDL.LU R23, [R1+0x9cc] ;  /* 0x0009cc0001177983 */ /* 0x000ee20000300800 */
[C---:B-1----:R-:W-:Y:S08]  /*ad110*/  HMMA.1688.F32.TF32 R12, R244.reuse, R74, R36 ;  /* 0x0000004af40c723c */ /* 0x042ff00000081024 */
[----:B----4-:R-:W-:Y:S01]  /*ad120*/  HMMA.1688.F32.TF32 R8, R244, R70, R240 ;  /* 0x00000046f408723c */ /* 0x010fe200000810f0 */
[----:B------:R-:W-:-:S10]  /*ad130*/  IMAD.MOV.U32 R36, RZ, RZ, R3 ;  /* 0x000000ffff247224 */ /* 0x000fd400078e0003 */
[----:B------:R-:W-:Y:S04]  /*ad140*/  STL.64 [R1+0x810], R12 ;  /* 0x0008100c01007387 */ /* 0x000fe80000100a00 */
[----:B------:R-:W-:Y:S04]  /*ad150*/  STL.64 [R1+0x818], R14 ;  /* 0x0008180e01007387 */ /* 0x000fe80000100a00 */
[----:B------:R2:W-:Y:S04]  /*ad160*/  STL.64 [R1+0x800], R8 ;  /* 0x0008000801007387 */ /* 0x0005e80000100a00 */
[----:B------:R-:W4:Y:S04]  /*ad170*/  LDL.LU R3, [R1+0x59c4] ;  /* 0x0059c40001037983 */ /* 0x000f280000300800 */
[----:B------:R-:W4:Y:S04]  /*ad180*/  LDL.LU R37, [R1+0x9e4] ;  /* 0x0009e40001257983 */ /* 0x000f280000300800 */
[----:B------:R-:W4:Y:S04]  /*ad190*/  LDL.LU R38, [R1+0x9e8] ;  /* 0x0009e80001267983 */ /* 0x000f280000300800 */
[----:B------:R-:W4:Y:S01]  /*ad1a0*/  LDL.LU R39, [R1+0x9ec] ;  /* 0x0009ec0001277983 */ /* 0x000f220000300800 */
[----:B------:R-:W-:Y:S01]  /*ad1b0*/  MOV R69, R10 ;  /* 0x0000000a00457202 */ /* 0x000fe20000000f00 */
[----:B------:R-:W-:-:S02]  /*ad1c0*/  IMAD.MOV.U32 R68, RZ, RZ, R11 ;  /* 0x000000ffff447224 */ /* 0x000fc400078e000b */
        /* <DEDUP_REMOVED lines=18> */
[----:B------:R-:W-:Y:S01]  /*ad2f0*/  IMAD.MOV.U32 R52, RZ, RZ, R11 ;  /* 0x000000ffff347224 */ /* 0x000fe200078e000b */
[----:B----4-:R-:W-:Y:S01]  /*ad300*/  LOP3.LUT R81, R3, 0x40, RZ, 0x3c, !PT ;  /* 0x0000004003517812 */ /* 0x010fe200078e3cff */
[----:B------:R-:W1:Y:S04]  /*ad310*/  LDSM.16.M88.4 R240, [R3+UR15+0x40180] ;  /* 0x0401800f03f0783b */ /* 0x000e680008000200 */
[----:B------:R-:W3:Y:S01]  /*ad320*/  LDSM.16.M88.4 R236, [R3+UR15+0x41180] ;  /* 0x0411800f03ec783b */ /* 0x000ee20008000200 */
[----:B------:R-:W-:Y:S03]  /*ad330*/  HMMA.1688.F32.TF32 R8, R244, R58, R36 ;  /* 0x0000003af408723c */ /* 0x000fe60000081024 */
[----:B------:R-:W4:Y:S04]  /*ad340*/  LDSM.16.M88.4 R232, [R3+UR15+0x42180] ;  /* 0x0421800f03e8783b */ /* 0x000f280008000200 */
[----:B------:R-:W1:Y:S04]  /*ad350*/  LDSM.16.M88.4 R228, [R3+UR15+0x43180] ;  /* 0x0431800f03e4783b */ /* 0x000e680008000200 */
        /* <DEDUP_REMOVED lines=12> */
[----:B------:R-:W-:Y:S04]  /*ad420*/  LDSM.16.M88.4 R92, [R81+UR15+0x40180] ;  /* 0x0401800f515c783b */ /* 0x000fe80008000200 */
[----:B------:R-:W-:Y:S04]  /*ad430*/  LDSM.16.M88.4 R112, [R81+UR15+0x41180] ;  /* 0x0411800f5170783b */ /* 0x000fe80008000200 */
[----:B------:R-:W-:Y:S01]  /*ad440*/  LDSM.16.M88.4 R36, [R81+UR15+0x42180] ;  /* 0x0421800f5124783b */ /* 0x000fe20008000200 */
[----:B------:R-:W-:Y:S01]  /*ad450*/  IMAD.MOV.U32 R49, RZ, RZ, R8 ;  /* 0x000000ffff317224 */ /* 0x000fe200078e0008 */
[----:B------:R-:W-:Y:S01]  /*ad460*/  MOV R48, R9 ;  /* 0x0000000900307202 */ /* 0x000fe20000000f00 */
[----:B------:R-:W-:-:S02]  /*ad470*/  IMAD.MOV.U32 R45, RZ, RZ, R10 ;  /* 0x000000ffff2d7224 */ /* 0x000fc400078e000a */
[----:B------:R-:W-:Y:S01]  /*ad480*/  IMAD.MOV.U32 R44, RZ, RZ, R11 ;  /* 0x000000ffff2c7224 */ /* 0x000fe200078e000b */
[----:B------:R-:W-:Y:S04]  /*ad490*/  LDSM.16.M88.4 R116, [R81+UR15+0x43180] ;  /* 0x0431800f5174783b */ /* 0x000fe80008000200 */
        /* <DEDUP_REMOVED lines=8> */
[----:B------:R-:W-:Y:S01]  /*ad520*/  LDSM.16.M88.4 R184, [R81+UR15+0x4f180] ;  /* 0x04f1800f51b8783b */ /* 0x000fe20008000200 */
[----:B--2---:R-:W-:Y:S03]  /*ad530*/  HMMA.1688.F32.TF32 R8, R244, R54, R32 ;  /* 0x00000036f408723c */ /* 0x004fe60000081020 */
[----:B------:R-:W-:-:S15]  /*ad540*/  LDSM.16.M88.4 R32, [R81+UR15+0x46180] ;  /* 0x0461800f5120783b */ /* 0x000fde0008000200 */
[----:B------:R-:W-:Y:S01]  /*ad550*/  NOP ;  /* 0x0000000000007918 */ /* 0x000fe20000000000 */
[----:B------:R-:W-:Y:S01]  /*ad560*/  IMAD.MOV.U32 R72, RZ, RZ, R8 ;  /* 0x000000ffff487224 */ /* 0x000fe200078e0008 */
[----:B------:R2:W-:Y:S01]  /*ad570*/  STL.64 [R1+0x7c8], R10 ;  /* 0x0007c80a01007387 */ /* 0x0005e20000100a00 */
[----:B------:R-:W-:Y:S02]  /*ad580*/  MOV R73, R9 ;  /* 0x0000000900497202 */ /* 0x000fe40000000f00 */
[----:B--2---:R-:W-:Y:S01]  /*ad590*/  HMMA.1688.F32.TF32 R8, R244, R50, R156 ;  /* 0x00000032f408723c */ /* 0x004fe2000008109c */
[----:B------:R-:W-:-:S15]  /*ad5a0*/  LDSM.16.M88.4 R156, [R81+UR15+0x4e180] ;  /* 0x04e1800f519c783b */ /* 0x000fde0008000200 */
[----:B------:R-:W-:-:S03]  /*ad5b0*/  NOP ;  /* 0x0000000000007918 */ /* 0x000fc60000000000 */
[----:B------:R-:W-:Y:S01]  /*ad5c0*/  IMAD.MOV.U32 R76, RZ, RZ, R8 ;  /* 0x000000ffff4c7224 */ /* 0x000fe200078e0008 */
[----:B------:R-:W-:Y:S01]  /*ad5d0*/  STL.64 [R1+0x7b8], R10 ;  /* 0x0007b80a01007387 */ /* 0x000fe20000100a00 */
[----:B------:R-:W-:-:S03]  /*ad5e0*/  IMAD.MOV.U32 R77, RZ, RZ, R9 ;  /* 0x000000ffff4d7224 */ /* 0x000fc600078e0009 */
[----:B------:R-:W-:Y:S04]  /*ad5f0*/  LDSM.16.M88.4 R8, [R81+UR15+0x4d180] ;  /* 0x04d1800f5108783b */ /* 0x000fe80008000200 */
[----:B------:R-:W-:Y:S04]  /*ad600*/  STL.64 [R1+0x5b78], R74 ;  /* 0x005b784a01007387 */ /* 0x000fe80000100a00 */
[----:B------:R2:W-:Y:S04]  /*ad610*/  STL.64 [R1+0x5b70], R72 ;  /* 0x005b704801007387 */ /* 0x0005e80000100a00 */
[----:B--2---:R-:W2:Y:S04]  /*ad620*/  LDL.LU R72, [R1+0xa20] ;  /* 0x000a200001487983 */ /* 0x004ea80000300800 */
[----:B------:R-:W2:Y:S04]  /*ad630*/  LDL.LU R73, [R1+0xa24] ;  /* 0x000a240001497983 */ /* 0x000ea80000300800 */
[----:B------:R-:W2:Y:S04]  /*ad640*/  LDL.LU R74, [R1+0xa28] ;  /* 0x000a2800014a7983 */ /* 0x000ea80000300800 */
[----:B------:R-:W2:Y:S01]  /*ad650*/  LDL.LU R75, [R1+0xa2c] ;  /* 0x000a2c00014b7983 */ /* 0x000ea20000300800 */
[C---:B-1----:R-:W-:Y:S03]  /*ad660*/  HMMA.1688.F32.TF32 R196, R84.reuse, R240, R196 ;  /* 0x000000f054c4723c */ /* 0x042fe600000810c4 */
[----:B------:R-:W-:Y:S04]  /*ad670*/  STL.64 [R1+0x5b68], R70 ;  /* 0x005b684601007387 */ /* 0x000fe80000100a00 */
[----:B------:R-:W-:Y:S01]  /*ad680*/  STL.64 [R1+0x5b60], R68 ;  /* 0x005b604401007387 */ /* 0x000fe20000100a00 */
[C---:B---3--:R-:W-:Y:S03]  /*ad690*/  HMMA.1688.F32.TF32 R140, R84.reuse, R236, R140 ;  /* 0x000000ec548c723c */ /* 0x048fe6000008108c */
[----:B------:R-:W-:Y:S04]  /*ad6a0*/  STL.64 [R1+0x5b58], R66 ;  /* 0x005b584201007387 */ /* 0x000fe80000100a00 */
[----:B------:R-:W-:Y:S01]  /*ad6b0*/  STL.64 [R1+0x5b50], R64 ;  /* 0x005b504001007387 */ /* 0x000fe20000100a00 */
[C---:B----4-:R-:W-:Y:S03]  /*ad6c0*/  HMMA.1688.F32.TF32 R144, R84.reuse, R232, R144 ;  /* 0x000000e85490723c */ /* 0x050fe60000081090 */
[----:B------:R-:W-:Y:S04]  /*ad6d0*/  STL.64 [R1+0x5b48], R62 ;  /* 0x005b483e01007387 */ /* 0x000fe80000100a00 */
[----:B------:R-:W-:Y:S01]  /*ad6e0*/  STL.64 [R1+0x5b40], R60 ;  /* 0x005b403c01007387 */ /* 0x000fe20000100a00 */
[C---:B------:R-:W-:Y:S03]  /*ad6f0*/  HMMA.1688.F32.TF32 R148, R84.reuse, R228, R148 ;  /* 0x000000e45494723c */ /* 0x040fe60000081094 */
[----:B------:R-:W-:Y:S04]  /*ad700*/  STL [R1+0x5ab8], R56 ;  /* 0x005ab83801007387 */ /* 0x000fe80000100800 */
[----:B------:R-:W-:Y:S01]  /*ad710*/  STL [R1+0x5ab4], R53 ;  /* 0x005ab43501007387 */ /* 0x000fe20000100800 */
        /* <DEDUP_REMOVED lines=19> */
[----:B------:R-:W-:Y:S03]  /*ad850*/  LDS R86, [R2+UR12+0x1f000] ;  /* 0x01f0000c02567984 */ /* 0x000fe60008000800 */
        /* <DEDUP_REMOVED lines=22> */
[----:B--2---:R-:W-:-:S15]  /*ad9c0*/  HMMA.1688.F32.TF32 R244, R244, R46, R72 ;  /* 0x0000002ef4f4723c */ /* 0x004fde0000081048 */
[----:B------:R-:W-:-:S04]  /*ad9d0*/  NOP ;  /* 0x0000000000007918 */ /* 0x000fc80000000000 */
[----:B------:R-:W-:Y:S01]  /*ad9e0*/  IMAD.MOV.U32 R80, RZ, RZ, R244 ;  /* 0x000000ffff507224 */ /* 0x000fe200078e00f4 */
[----:B------:R-:W-:Y:S01]  /*ad9f0*/  STL.64 [R1+0x718], R246 ;  /* 0x000718f601007387 */ /* 0x000fe20000100a00 */
[----:B------:R-:W-:-:S03]  /*ada00*/  MOV R81, R245 ;  /* 0x000000f500517202 */ /* 0x000fc60000000f00 */
[----:B------:R-:W-:Y:S04]  /*ada10*/  LDS R244, [R2+UR12+0x1c000] ;  /* 0x01c0000c02f47984 */ /* 0x000fe80008000800 */
[----:B------:R-:W-:Y:S04]  /*ada20*/  LDS R246, [R2+UR12+0x1d000] ;  /* 0x01d0000c02f67984 */ /* 0x000fe80008000800 */
[----:B------:R-:W-:Y:S04]  /*ada30*/  LDS R245, [R252+UR12+0x1c000] ;  /* 0x01c0000cfcf57984 */ /* 0x000fe80008000800 */
[----:B------:R-:W1:Y:S02]  /*ada40*/  LDS R247, [R252+UR12+0x1d000] ;  /* 0x01d0000cfcf77984 */ /* 0x000e640008000800 */
[C---:B-1----:R-:W-:Y:S08]  /*ada50*/  HMMA.1688.F32.TF32 R196, R244.reuse, R92, R196 ;  /* 0x0000005cf4c4723c */ /* 0x042ff000000810c4 */
[C---:B------:R-:W-:Y:S08]  /*ada60*/  HMMA.1688.F32.TF32 R140, R244.reuse, R112, R140 ;  /* 0x00000070f48c723c */ /* 0x040ff0000008108c */
[----:B------:R-:W-:Y:S08]  /*ada70*/  HMMA.1688.F32.TF32 R144, R244, R36, R144 ;  /* 0x00000024f490723c */ /* 0x000ff00000081090 */
[----:B------:R-:W-:Y:S08]  /*ada80*/  HMMA.1688.F32.TF32 R60, R84, R94, R196 ;  /* 0x0000005e543c723c */ /* 0x000ff000000810c4 */
[----:B------:R-:W-:Y:S08]  /*ada90*/  HMMA.1688.F32.TF32 R148, R244, R116, R148 ;  /* 0x00000074f494723c */ /* 0x000ff00000081094 */
[----:B------:R-:W-:Y:S03]  /*adaa0*/  HMMA.1688.F32.TF32 R68, R84, R114, R140 ;  /* 0x000000725444723c */ /* 0x000fe6000008108c */
[----:B------:R-:W-:Y:S04]  /*adab0*/  STL.64 [R1+0x930], R60 ;  /* 0x0009303c01007387 */ /* 0x000fe80000100a00 */
[----:B------:R1:W-:Y:S01]  /*adac0*/  STL.64 [R1+0x938], R62 ;  /* 0x0009383e01007387 */ /* 0x0003e20000100a00 */
[----:B------:R-:W-:Y:S08]  /*adad0*/  HMMA.1688.F32.TF32 R152, R244, R124, R152 ;  /* 0x0000007cf498723c */ /* 0x000ff00000081098 */
[----:B------:R-:W-:Y:S03]  /*adae0*/  HMMA.1688.F32.TF32 R64, R84, R38, R144 ;  /* 0x000000265440723c */ /* 0x000fe60000081090 */
[----:B------:R-:W-:Y:S04]  /*adaf0*/  STL.64 [R1+0x920], R68 ;  /* 0x0009204401007387 */ /* 0x000fe80000100a00 */
[----:B------:R2:W-:Y:S01]  /*adb00*/  STL.64 [R1+0x928], R70 ;  /* 0x0009284601007387 */ /* 0x0005e20000100a00 */
[----:B------:R-:W-:Y:S08]  /*adb10*/  HMMA.1688.F32.TF32 R4, R244, R128, R4 ;  /* 0x00000080f404723c */ /* 0x000ff00000081004 */
[----:B-1----:R-:W-:Y:S03]  /*adb20*/  HMMA.1688.F32.TF32 R60, R84, R118, R148 ;  /* 0x00000076543c723c */ /* 0x002fe60000081094 */
[----:B------:R-:W-:Y:S04]  /*adb30*/  STL.64 [R1+0x910], R64 ;  /* 0x0009104001007387 */ /* 0x000fe80000100a00 */
[----:B------:R1:W-:Y:S01]  /*adb40*/  STL.64 [R1+0x918], R66 ;  /* 0x0009184201007387 */ /* 0x0003e20000100a00 */
[C---:B------:R-:W-:Y:S08]  /*adb50*/  HMMA.1688.F32.TF32 R160, R244.reuse, R32, R160 ;  /* 0x00000020f4a0723c */ /* 0x040ff000000810a0 */
[----:B------:R-:W-:Y:S03]  /*adb60*/  HMMA.1688.F32.TF32 R164, R244, R132, R164 ;  /* 0x00000084f4a4723c */ /* 0x000fe600000810a4 */
[----:B------:R-:W-:Y:S04]  /*adb70*/  STL.64 [R1+0x900], R60 ;  /* 0x0009003c01007387 */ /* 0x000fe80000100a00 */
[----:B------:R3:W-:Y:S01]  /*adb80*/  STL.64 [R1+0x908], R62 ;  /* 0x0009083e01007387 */ /* 0x0007e20000100a00 */
[C---:B--2---:R-:W-:Y:S08]  /*adb90*/  HMMA.1688.F32.TF32 R68, R84.reuse, R126, R152 ;  /* 0x0000007e5444723c */ /* 0x044ff00000081098 */
[C---:B-1----:R-:W-:Y:S08]  /*adba0*/  HMMA.1688.F32.TF32 R64, R84.reuse, R130, R4 ;  /* 0x000000825440723c */ /* 0x042ff00000081004 */
[C---:B---3--:R-:W-:Y:S03]  /*adbb0*/  HMMA.1688.F32.TF32 R60, R84.reuse, R34, R160 ;  /* 0x00000022543c723c */ /* 0x048fe600000810a0 */
[----:B------:R-:W-:Y:S04]  /*adbc0*/  STL.64 [R1+0x940], R68 ;  /* 0x0009404401007387 */ /* 0x000fe80000100a00 */
[----:B------:R-:W-:Y:S01]  /*adbd0*/  STL.64 [R1+0x948], R70 ;  /* 0x0009484601007387 */ /* 0x000fe20000100a00 */
[----:B------:R-:W-:Y:S03]  /*adbe0*/  HMMA.1688.F32.TF32 R4, R84, R134, R164 ;  /* 0x000000865404723c */ /* 0x000fe600000810a4 */
[----:B------:R1:W-:Y:S04]  /*adbf0*/  STL.64 [R1+0x960], R64 ;  /* 0x0009604001007387 */ /* 0x0003e80000100a00 */
[----:B------:R2:W-:Y:S01]  /*adc00*/  STL.64 [R1+0x968], R66 ;  /* 0x0009684201007387 */ /* 0x0005e20000100a00 */
[C---:B------:R-:W-:Y:S03]  /*adc10*/  HMMA.1688.F32.TF32 R168, R244.reuse, R136, R168 ;  /* 0x00000088f4a8723c */ /* 0x040fe600000810a8 */
[----:B------:R-:W3:Y:S04]  /*adc20*/  LDL.LU R72, [R1+0xd0] ;  /* 0x0000d00001487983 */ /* 0x000ee80000300800 */
[----:B------:R4:W-:Y:S01]  /*adc30*/  STL.64 [R1+0x980], R60 ;  /* 0x0009803c01007387 */ /* 0x0009e20000100a00 */
[C---:B------:R-:W-:Y:S03]  /*adc40*/  HMMA.1688.F32.TF32 R172, R244.reuse, R20, R172 ;  /* 0x00000014f4ac723c */ /* 0x040fe600000810ac */
[----:B------:R1:W-:Y:S04]  /*adc50*/  STL.64 [R1+0x988], R62 ;  /* 0x0009883e01007387 */ /* 0x0003e80000100a00 */
[----:B------:R-:W-:Y:S01]  /*adc60*/  STL.64 [R1+0x990], R4 ;  /* 0x0009900401007387 */ /* 0x000fe20000100a00 */
[C---:B------:R-:W-:Y:S03]  /*adc70*/  HMMA.1688.F32.TF32 R24, R244.reuse, R176, R24 ;  /* 0x000000b0f418723c */ /* 0x040fe60000081018 */
[----:B------:R-:W-:Y:S04]  /*adc80*/  STL.64 [R1+0x998], R6 ;  /* 0x0009980601007387 */ /* 0x000fe80000100a00 */
[----:B------:R-:W3:Y:S01]  /*adc90*/  LDL.LU R73, [R1+0xd4] ;  /* 0x0000d40001497983 */ /* 0x000ee20000300800 */
[C---:B------:R-:W-:Y:S03]  /*adca0*/  HMMA.1688.F32.TF32 R180, R244.reuse, R16, R180 ;  /* 0x00000010f4b4723c */ /* 0x040fe600000810b4 */
[----:B------:R-:W3:Y:S04]  /*adcb0*/  LDL.LU R74, [R1+0xd8] ;  /* 0x0000d800014a7983 */ /* 0x000ee80000300800 */
[----:B------:R-:W3:Y:S01]  /*adcc0*/  LDL.LU R75, [R1+0xdc] ;  /* 0x0000dc00014b7983 */ /* 0x000ee20000300800 */
[C---:B------:R-:W-:Y:S03]  /*adcd0*/  HMMA.1688.F32.TF32 R28, R244.reuse, R12, R28 ;  /* 0x0000000cf41c723c */ /* 0x040fe6000008101c */
[----:B-1----:R-:W3:Y:S04]  /*adce0*/  LDL.LU R64, [R1+0xc0] ;  /* 0x0000c00001407983 */ /* 0x002ee80000300800 */
[----:B------:R-:W3:Y:S01]  /*adcf0*/  LDL.LU R65, [R1+0xc4] ;  /* 0x0000c40001417983 */ /* 0x000ee20000300800 */
[C---:B------:R-:W-:Y:S03]  /*add00*/  HMMA.1688.F32.TF32 R188, R244.reuse, R8, R188 ;  /* 0x00000008f4bc723c */ /* 0x040fe600000810bc */
[----:B--2---:R-:W3:Y:S04]  /*add10*/  LDL.LU R66, [R1+0xc8] ;  /* 0x0000c80001427983 */ /* 0x004ee80000300800 */
[----:B------:R-:W3:Y:S01]  /*add20*/  LDL.LU R67, [R1+0xcc] ;  /* 0x0000cc0001437983 */ /* 0x000ee20000300800 */
[C---:B------:R-:W-:Y:S03]  /*add30*/  HMMA.1688.F32.TF32 R192, R244.reuse, R156, R192 ;  /* 0x0000009cf4c0723c */ /* 0x040fe600000810c0 */
[----:B----4-:R-:W2:Y:S04]  /*add40*/  LDL.LU R60, [R1+0xb0] ;  /* 0x0000b000013c7983 */ /* 0x010ea80000300800 */
[----:B------:R-:W2:Y:S01]  /*add50*/  LDL.LU R61, [R1+0xb4] ;  /* 0x0000b400013d7983 */ /* 0x000ea20000300800 */
[----:B------:R-:W-:Y:S03]  /*add60*/  HMMA.1688.F32.TF32 R40, R244, R184, R40 ;  /* 0x000000b8f428723c */ /* 0x000fe60000081028 */
        /* <DEDUP_REMOVED lines=19> */
[----:B------:R-:W2:Y:S04]  /*adea0*/  LDL.LU R160, [R1] ;  /* 0x0000000001a07983 */ /* 0x000ea80000300800 */
[----:B------:R-:W2:Y:S04]  /*adeb0*/  LDL.LU R161, [R1+0x4] ;  /* 0x0000040001a17983 */ /* 0x000ea80000300800 */
[----:B------:R-:W2:Y:S04]  /*adec0*/  LDL.LU R162, [R1+0x8] ;  /* 0x0000080001a27983 */ /* 0x000ea80000300800 */
[----:B------:R-:W2:Y:S01]  /*aded0*/  LDL.LU R163, [R1+0xc] ;  /* 0x00000c0001a37983 */ /* 0x000ea20000300800 */
[C---:B------:R-:W-:Y:S03]  /*adee0*/  HMMA.1688.F32.TF32 R172, R84.reuse, R22, R172 ;  /* 0x0000001654ac723c */ /* 0x040fe600000810ac */
[----:B------:R-:W3:Y:S04]  /*adef0*/  LDL.LU R144, [R1+0x50] ;  /* 0x0000500001907983 */ /* 0x000ee80000300800 */
[----:B------:R-:W3:Y:S04]  /*adf00*/  LDL.LU R145, [R1+0x54] ;  /* 0x0000540001917983 */ /* 0x000ee80000300800 */
[----:B------:R-:W3:Y:S04]  /*adf10*/  LDL.LU R146, [R1+0x58] ;  /* 0x0000580001927983 */ /* 0x000ee80000300800 */
[----:B------:R-:W3:Y:S04]  /*adf20*/  LDL.LU R147, [R1+0x5c] ;  /* 0x00005c0001937983 */ /* 0x000ee80000300800 */
[----:B------:R-:W3:Y:S04]  /*adf30*/  LDL.LU R152, [R1+0x70] ;  /* 0x0000700001987983 */ /* 0x000ee80000300800 */
[----:B------:R-:W3:Y:S01]  /*adf40*/  LDL.LU R153, [R1+0x74] ;  /* 0x0000740001997983 */ /* 0x000ee20000300800 */
[C---:B------:R-:W-:Y:S03]  /*adf50*/  HMMA.1688.F32.TF32 R24, R84.reuse, R178, R24 ;  /* 0x000000b25418723c */ /* 0x040fe60000081018 */
        /* <DEDUP_REMOVED lines=10> */
[----:B------:R1:W-:Y:S04]  /*ae000*/  STL.64 [R1+0x9a0], R168 ;  /* 0x0009a0a801007387 */ /* 0x0003e80000100a00 */
[----:B------:R1:W-:Y:S04]  /*ae010*/  STL.64 [R1+0x9a8], R170 ;  /* 0x0009a8aa01007387 */ /* 0x0003e80000100a00 */
[----:B------:R-:W-:Y:S04]  /*ae020*/  LDS R4, [R2+UR12+0x1a080] ;  /* 0x01a0800c02047984 */ /* 0x000fe80008000800 */
[----:B-1----:R-:W4:Y:S04]  /*ae030*/  LDL.LU R168, [R1+0x10] ;  /* 0x0000100001a87983 */ /* 0x002f280000300800 */
        /* <DEDUP_REMOVED lines=16> */
[----:B------:R-:W4:Y:S01]  /*ae140*/  LDL.LU R27, [R1+0x3c] ;  /* 0x00003c00011b7983 */ /* 0x000f220000300800 */
[C---:B------:R-:W-:Y:S03]  /*ae150*/  HMMA.1688.F32.TF32 R180, R84.reuse, R18, R180 ;  /* 0x0000001254b4723c */ /* 0x040fe600000810b4 */
[----:B------:R-:W1:Y:S05]  /*ae160*/  LDS R7, [R252+UR12+0x1b080] ;  /* 0x01b0800cfc077984 */ /* 0x000e6a0008000800 */
[C---:B------:R-:W-:Y:S11]  /*ae170*/  HMMA.1688.F32.TF32 R28, R84.reuse, R14, R28 ;  /* 0x0000000e541c723c */ /* 0x040ff6000008101c */
[----:B------:R-:W-:Y:S04]  /*ae180*/  STL.64 [R1+0x9e0], R180 ;  /* 0x0009e0b401007387 */ /* 0x000fe80000100a00 */
[----:B------:R1:W-:Y:S04]  /*ae190*/  STL.64 [R1+0x9e8], R182 ;  /* 0x0009e8b601007387 */ /* 0x0003e80000100a00 */
[----:B------:R-:W-:Y:S04]  /*ae1a0*/  STL.64 [R1+0x9f0], R28 ;  /* 0x0009f01c01007387 */ /* 0x000fe80000100a00 */
[----:B------:R1:W-:Y:S02]  /*ae1b0*/  STL.64 [R1+0x9f8], R30 ;  /* 0x0009f81e01007387 */ /* 0x0003e40000100a00 */
[C---:B-1----:R-:W-:Y:S08]  /*ae1c0*/  HMMA.1688.F32.TF32 R180, R84.reuse, R10, R188 ;  /* 0x0000000a54b4723c */ /* 0x042ff000000810bc */
[C---:B------:R-:W-:Y:S08]  /*ae1d0*/  HMMA.1688.F32.TF32 R28, R84.reuse, R158, R192 ;  /* 0x0000009e541c723c */ /* 0x040ff000000810c0 */
[----:B------:R-:W-:Y:S03]  /*ae1e0*/  HMMA.1688.F32.TF32 R40, R84, R186, R40 ;  /* 0x000000ba5428723c */ /* 0x000fe60000081028 */
[----:B------:R-:W-:Y:S04]  /*ae1f0*/  STL.64 [R1+0xa10], R180 ;  /* 0x000a10b401007387 */ /* 0x000fe80000100a00 */
[----:B------:R-:W-:Y:S04]  /*ae200*/  STL.64 [R1+0xa18], R182 ;  /* 0x000a18b601007387 */ /* 0x000fe80000100a00 */
[----:B------:R-:W-:Y:S04]  /*ae210*/  STL.64 [R1+0xa20], R28 ;  /* 0x000a201c01007387 */ /* 0x000fe80000100a00 */
[----:B------:R-:W-:Y:S04]  /*ae220*/  STL.64 [R1+0xa28], R30 ;  /* 0x000a281e01007387 */ /* 0x000fe80000100a00 */
[----:B------:R-:W-:Y:S04]  /*ae230*/  STL.64 [R1+0x1710], R40 ;  /* 0x0017102801007387 */ /* 0x000fe80000100a00 */
[----:B------:R4:W-:Y:S01]  /*ae240*/  STL.64 [R1+0x1718], R42 ;  /* 0x0017182a01007387 */ /* 0x0009e20000100a00 */
[----:B------:R-:W-:-:S15]  /*ae250*/  HMMA.1688.F32.TF32 R248, R88, R224, R248 ;  /* 0x000000e058f8723c */ /* 0x000fde00000810f8 */
[----:B------:R-:W-:-:S05]  /*ae260*/  NOP ;  /* 0x0000000000007918 */ /* 0x000fca0000000000 */
[----:B------:R-:W-:Y:S08]  /*ae270*/  HMMA.1688.F32.TF32 R248, R4, R226, R248 ;  /* 0x000000e204f8723c */ /* 0x000ff000000810f8 */
[C---:B--2---:R-:W-:Y:S01]  /*ae280*/  HMMA.1688.F32.TF32 R84, R88.reuse, R228, R160 ;  /* 0x000000e45854723c */ /* 0x044fe200000810a0 */
[----:B------:R-:W-:Y:S04]  /*ae290*/  LDS R160, [R2+UR12+0x1c080] ;  /* 0x01c0800c02a07984 */ /* 0x000fe80008000800 */
[----:B------:R-:W-:Y:S04]  /*ae2a0*/  LDS R162, [R2+UR12+0x1d080] ;  /* 0x01d0800c02a27984 */ /* 0x000fe80008000800 */
[----:B------:R-:W-:Y:S04]  /*ae2b0*/  LDS R161, [R252+UR12+0x1c080] ;  /* 0x01c0800cfca17984 */ /* 0x000fe80008000800 */
[----:B------:R-:W1:Y:S01]  /*ae2c0*/  LDS R163, [R252+UR12+0x1d080] ;  /* 0x01d0800cfca37984 */ /* 0x000e620008000800 */
[----:B------:R-:W-:Y:S08]  /*ae2d0*/  HMMA.1688.F32.TF32 R140, R88, R220, R140 ;  /* 0x000000dc588c723c */ /* 0x000ff0000008108c */
[----:B------:R-:W-:Y:S08]  /*ae2e0*/  HMMA.1688.F32.TF32 R84, R4, R230, R84 ;  /* 0x000000e60454723c */ /* 0x000ff00000081054 */
[C---:B---3--:R-:W-:Y:S01]  /*ae2f0*/  HMMA.1688.F32.TF32 R192, R88.reuse, R200, R196 ;  /* 0x000000c858c0723c */ /* 0x048fe200000810c4 */
[----:B------:R-:W-:Y:S04]  /*ae300*/  LDS R196, [R2+UR12+0x1e080] ;  /* 0x01e0800c02c47984 */ /* 0x000fe80008000800 */
[----:B------:R-:W-:Y:S04]  /*ae310*/  LDS R198, [R2+UR12+0x1f080] ;  /* 0x01f0800c02c67984 */ /* 0x000fe80008000800 */
[----:B------:R-:W-:Y:S04]  /*ae320*/  LDS R197, [R252+UR12+0x1e080] ;  /* 0x01e0800cfcc57984 */ /* 0x000fe80008000800 */
[----:B------:R-:W2:Y:S01]  /*ae330*/  LDS R199, [R252+UR12+0x1f080] ;  /* 0x01f0800cfcc77984 */ /* 0x000ea20008000800 */
[C---:B------:R-:W-:Y:S08]  /*ae340*/  HMMA.1688.F32.TF32 R144, R88.reuse, R216, R144 ;  /* 0x000000d85890723c */ /* 0x040ff00000081090 */
[C---:B----4-:R-:W-:Y:S08]  /*ae350*/  HMMA.1688.F32.TF32 R40, R88.reuse, R232, R168 ;  /* 0x000000e85828723c */ /* 0x050ff000000810a8 */
[C---:B------:R-:W-:Y:S08]  /*ae360*/  HMMA.1688.F32.TF32 R28, R88.reuse, R236, R172 ;  /* 0x000000ec581c723c */ /* 0x040ff000000810ac */
[----:B------:R-:W-:-:S12]  /*ae370*/  HMMA.1688.F32.TF32 R24, R88, R240, R24 ;  /* 0x000000f05818723c */ /* 0x000fd80000081018 */
[C---:B------:R-:W-:Y:S08]  /*ae380*/  HMMA.1688.F32.TF32 R28, R4.reuse, R238, R28 ;  /* 0x000000ee041c723c */ /* 0x040ff0000008101c */
[C---:B------:R-:W-:Y:S08]  /*ae390*/  HMMA.1688.F32.TF32 R24, R4.reuse, R242, R24 ;  /* 0x000000f20418723c */ /* 0x040ff00000081018 */
[----:B------:R-:W-:Y:S08]  /*ae3a0*/  HMMA.1688.F32.TF32 R40, R4, R234, R40 ;  /* 0x000000ea0428723c */ /* 0x000ff00000081028 */
[C---:B-1----:R-:W-:Y:S08]  /*ae3b0*/  HMMA.1688.F32.TF32 R28, R160.reuse, R112, R28 ;  /* 0x00000070a01c723c */ /* 0x042ff0000008101c */
[----:B------:R-:W-:Y:S08]  /*ae3c0*/  HMMA.1688.F32.TF32 R24, R160, R92, R24 ;  /* 0x0000005ca018723c */ /* 0x000ff00000081018 */
[----:B------:R-:W-:Y:S08]  /*ae3d0*/  HMMA.1688.F32.TF32 R148, R88, R212, R148 ;  /* 0x000000d45894723c */ /* 0x000ff00000081094 */
[----:B------:R-:W-:Y:S08]  /*ae3e0*/  HMMA.1688.F32.TF32 R40, R160, R36, R40 ;  /* 0x00000024a028723c */ /* 0x000ff00000081028 */
[----:B------:R-:W-:Y:S08]  /*ae3f0*/  HMMA.1688.F32.TF32 R168, R88, R108, R60 ;  /* 0x0000006c58a8723c */ /* 0x000ff0000008103c */
[----:B------:R-:W-:Y:S08]  /*ae400*/  HMMA.1688.F32.TF32 R140, R4, R222, R140 ;  /* 0x000000de048c723c */ /* 0x000ff0000008108c */
[----:B--2---:R-:W-:Y:S08]  /*ae410*/  HMMA.1688.F32.TF32 R60, R196, R94, R24 ;  /* 0x0000005ec43c723c */ /* 0x004ff00000081018 */
[----:B------:R-:W-:Y:S08]  /*ae420*/  HMMA.1688.F32.TF32 R84, R160, R116, R84 ;  /* 0x00000074a054723c */ /* 0x000ff00000081054 */
[----:B------:R-:W-:Y:S08]  /*ae430*/  HMMA.1688.F32.TF32 R144, R4, R218, R144 ;  /* 0x000000da0490723c */ /* 0x000ff00000081090 */
[----:B------:R-:W-:Y:S08]  /*ae440*/  HMMA.1688.F32.TF32 R24, R196, R114, R28 ;  /* 0x00000072c418723c */ /* 0x000ff0000008101c */
[----:B------:R-:W-:Y:S08]  /*ae450*/  HMMA.1688.F32.TF32 R248, R160, R124, R248 ;  /* 0x0000007ca0f8723c */ /* 0x000ff000000810f8 */
[----:B------:R-:W-:Y:S01]  /*ae460*/  HMMA.1688.F32.TF32 R148, R4, R214, R148 ;  /* 0x000000d60494723c */ /* 0x000fe20000081094 */
[----:B------:R-:W-:Y:S04]  /*ae470*/  STL.64 [R1+0x8b0], R60 ;  /* 0x0008b03c01007387 */ /* 0x000fe80000100a00 */
[----:B------:R-:W-:Y:S03]  /*ae480*/  STL.64 [R1+0x8b8], R62 ;  /* 0x0008b83e01007387 */ /* 0x000fe60000100a00 */
[----:B------:R-:W-:Y:S01]  /*ae490*/  HMMA.1688.F32.TF32 R40, R196, R38, R40 ;  /* 0x00000026c428723c */ /* 0x000fe20000081028 */
[----:B------:R-:W-:Y:S04]  /*ae4a0*/  STL.64 [R1+0x8a0], R24 ;  /* 0x0008a01801007387 */ /* 0x000fe80000100a00 */
[----:B------:R1:W-:Y:S03]  /*ae4b0*/  STL.64 [R1+0x8a8], R26 ;  /* 0x0008a81a01007387 */ /* 0x0003e60000100a00 */
[----:B------:R-:W-:Y:S08]  /*ae4c0*/  HMMA.1688.F32.TF32 R140, R160, R128, R140 ;  /* 0x00000080a08c723c */ /* 0x000ff0000008108c */
[----:B------:R-:W-:Y:S08]  /*ae4d0*/  HMMA.1688.F32.TF32 R28, R196, R118, R84 ;  /* 0x00000076c41c723c */ /* 0x000ff00000081054 */
[----:B------:R-:W-:Y:S08]  /*ae4e0*/  HMMA.1688.F32.TF32 R144, R160, R32, R144 ;  /* 0x00000020a090723c */ /* 0x000ff00000081090 */
[----:B-1----:R-:W-:Y:S08]  /*ae4f0*/  HMMA.1688.F32.TF32 R24, R196, R126, R248 ;  /* 0x0000007ec418723c */ /* 0x002ff000000810f8 */
[----:B------:R-:W-:Y:S01]  /*ae500*/  HMMA.1688.F32.TF32 R148, R160, R132, R148 ;  /* 0x00000084a094723c */ /* 0x000fe20000081094 */
[----:B------:R-:W-:Y:S04]  /*ae510*/  STL.64 [R1+0x890], R40 ;  /* 0x0008902801007387 */ /* 0x000fe80000100a00 */
[----:B------:R1:W-:Y:S03]  /*ae520*/  STL.64 [R1+0x898], R42 ;  /* 0x0008982a01007387 */ /* 0x0003e60000100a00 */
[----:B------:R-:W-:Y:S01]  /*ae530*/  HMMA.1688.F32.TF32 R152, R88, R208, R152 ;  /* 0x000000d05898723c */ /* 0x000fe20000081098 */
[----:B------:R-:W-:Y:S04]  /*ae540*/  STL.64 [R1+0x8c0], R28 ;  /* 0x0008c01c01007387 */ /* 0x000fe80000100a00 */
[----:B------:R2:W-:Y:S03]  /*ae550*/  STL.64 [R1+0x8c8], R30 ;  /* 0x0008c81e01007387 */ /* 0x0005e60000100a00 */
[C---:B-1----:R-:W-:Y:S01]  /*ae560*/  HMMA.1688.F32.TF32 R40, R196.reuse, R130, R140 ;  /* 0x00000082c428723c */ /* 0x042fe2000008108c */
[----:B------:R-:W-:Y:S04]  /*ae570*/  STL.64 [R1+0x8d0], R24 ;  /* 0x0008d01801007387 */ /* 0x000fe80000100a00 */
[----:B------:R1:W-:Y:S03]  /*ae580*/  STL.64 [R1+0x8d8], R26 ;  /* 0x0008d81a01007387 */ /* 0x0003e60000100a00 */
[----:B--2---:R-:W-:Y:S08]  /*ae590*/  HMMA.1688.F32.TF32 R28, R196, R34, R144 ;  /* 0x00000022c41c723c */ /* 0x004ff00000081090 */
[----:B------:R-:W-:Y:S08]  /*ae5a0*/  HMMA.1688.F32.TF32 R188, R88, R204, R164 ;  /* 0x000000cc58bc723c */ /* 0x000ff000000810a4 */
[----:B-1----:R-:W-:Y:S01]  /*ae5b0*/  HMMA.1688.F32.TF32 R24, R196, R134, R148 ;  /* 0x00000086c418723c */ /* 0x002fe20000081094 */
[----:B------:R1:W-:Y:S07]  /*ae5c0*/  STL.64 [R1+0x8f0], R40 ;  /* 0x0008f02801007387 */ /* 0x0003ee0000100a00 */
[C---:B------:R-:W-:Y:S01]  /*ae5d0*/  HMMA.1688.F32.TF32 R164, R88.reuse, R120, R244 ;  /* 0x0000007858a4723c */ /* 0x040fe200000810f4 */
[----:B------:R2:W-:Y:S07]  /*ae5e0*/  STL.64 [R1+0x8f8], R42 ;  /* 0x0008f82a01007387 */ /* 0x0005ee0000100a00 */
[C---:B------:R-:W-:Y:S08]  /*ae5f0*/  HMMA.1688.F32.TF32 R172, R88.reuse, R104, R64 ;  /* 0x0000006858ac723c */ /* 0x040ff00000081040 */
[C---:B------:R-:W-:Y:S08]  /*ae600*/  HMMA.1688.F32.TF32 R180, R88.reuse, R100, R68 ;  /* 0x0000006458b4723c */ /* 0x040ff00000081044 */
[----:B------:R-:W-:Y:S01]  /*ae610*/  HMMA.1688.F32.TF32 R88, R88, R96, R72 ;  /* 0x000000605858723c */ /* 0x000fe20000081048 */
[----:B------:R-:W3:Y:S07]  /*ae620*/  LDL.LU R72, [R1+0x1d0] ;  /* 0x0001d00001487983 */ /* 0x000eee0000300800 */
[C---:B------:R-:W-:Y:S01]  /*ae630*/  HMMA.1688.F32.TF32 R152, R4.reuse, R210, R152 ;  /* 0x000000d20498723c */ /* 0x040fe20000081098 */
[----:B------:R4:W-:Y:S04]  /*ae640*/  STL.64 [R1+0x950], R28 ;  /* 0x0009501c01007387 */ /* 0x0009e80000100a00 */
[----:B------:R1:W-:Y:S03]  /*ae650*/  STL.64 [R1+0x958], R30 ;  /* 0x0009581e01007387 */ /* 0x0003e60000100a00 */
[C---:B------:R-:W-:Y:S01]  /*ae660*/  HMMA.1688.F32.TF32 R188, R4.reuse, R206, R188 ;  /* 0x000000ce04bc723c */ /* 0x040fe200000810bc */
[----:B------:R-:W-:Y:S04]  /*ae670*/  STL.64 [R1+0x970], R24 ;  /* 0x0009701801007387 */ /* 0x000fe80000100a00 */
[----:B------:R-:W-:Y:S04]  /*ae680*/  STL.64 [R1+0x978], R26 ;  /* 0x0009781a01007387 */ /* 0x000fe80000100a00 */
[----:B------:R-:W3:Y:S01]  /*ae690*/  LDL.LU R73, [R1+0x1d4] ;  /* 0x0001d40001497983 */ /* 0x000ee20000300800 */
        /* <DEDUP_REMOVED lines=19> */
[----:B------:R-:W-:Y:S03]  /*ae7d0*/  HMMA.1688.F32.TF32 R88, R4, R98, R88 ;  /* 0x000000620458723c */ /* 0x000fe60000081058 */
[----:B------:R-:W3:Y:S04]  /*ae7e0*/  LDL.LU R140, [R1+0x180] ;  /* 0x00018000018c7983 */ /* 0x000ee80000300800 */
        /* <DEDUP_REMOVED lines=9> */
[----:B------:R-:W3:Y:S04]  /*ae880*/  LDL.LU R43, [R1+0x16c] ;  /* 0x00016c00012b7983 */ /* 0x000ee80000300800 */
[----:B------:R-:W2:Y:S04]  /*ae890*/  LDL.LU R148, [R1+0x140] ;  /* 0x0001400001947983 */ /* 0x000ea80000300800 */
[----:B------:R-:W2:Y:S04]  /*ae8a0*/  LDL.LU R149, [R1+0x144] ;  /* 0x0001440001957983 */ /* 0x000ea80000300800 */
[----:B------:R-:W2:Y:S04]  /*ae8b0*/  LDL.LU R150, [R1+0x148] ;  /* 0x0001480001967983 */ /* 0x000ea80000300800 */
[----:B------:R-:W2:Y:S01]  /*ae8c0*/  LDL.LU R151, [R1+0x14c] ;  /* 0x00014c0001977983 */ /* 0x000ea20000300800 */
[C---:B------:R-:W-:Y:S03]  /*ae8d0*/  HMMA.1688.F32.TF32 R164, R160.reuse, R16, R164 ;  /* 0x00000010a0a4723c */ /* 0x040fe600000810a4 */
[----:B------:R-:W2:Y:S04]  /*ae8e0*/  LDL.LU R144, [R1+0x150] ;  /* 0x0001500001907983 */ /* 0x000ea80000300800 */
[----:B------:R-:W2:Y:S01]  /*ae8f0*/  LDL.LU R145, [R1+0x154] ;  /* 0x0001540001917983 */ /* 0x000ea20000300800 */
[C---:B------:R-:W-:Y:S03]  /*ae900*/  HMMA.1688.F32.TF32 R168, R160.reuse, R12, R168 ;  /* 0x0000000ca0a8723c */ /* 0x040fe600000810a8 */
[----:B------:R-:W2:Y:S04]  /*ae910*/  LDL.LU R146, [R1+0x158] ;  /* 0x0001580001927983 */ /* 0x000ea80000300800 */
[----:B------:R-:W2:Y:S01]  /*ae920*/  LDL.LU R147, [R1+0x15c] ;  /* 0x00015c0001937983 */ /* 0x000ea20000300800 */
[C---:B------:R-:W-:Y:S03]  /*ae930*/  HMMA.1688.F32.TF32 R172, R160.reuse, R8, R172 ;  /* 0x00000008a0ac723c */ /* 0x040fe600000810ac */
[----:B------:R-:W-:Y:S04]  /*ae940*/  LDS R4, [R2+UR12+0x18100] ;  /* 0x0181000c02047984 */ /* 0x000fe80008000800 */
[----:B------:R-:W-:Y:S01]  /*ae950*/  LDS R6, [R2+UR12+0x19100] ;  /* 0x0191000c02067984 */ /* 0x000fe20008000800 */
[C---:B------:R-:W-:Y:S03]  /*ae960*/  HMMA.1688.F32.TF32 R180, R160.reuse, R156, R180 ;  /* 0x0000009ca0b4723c */ /* 0x040fe600000810b4 */
[----:B------:R-:W-:Y:S04]  /*ae970*/  LDS R5, [R252+UR12+0x18100] ;  /* 0x0181000cfc057984 */ /* 0x000fe80008000800 */
[----:B------:R-:W3:Y:S01]  /*ae980*/  LDS R7, [R252+UR12+0x19100] ;  /* 0x0191000cfc077984 */ /* 0x000ee20008000800 */
[----:B------:R-:W-:Y:S03]  /*ae990*/  HMMA.1688.F32.TF32 R88, R160, R184, R88 ;  /* 0x000000b8a058723c */ /* 0x000fe60000081058 */
[----:B------:R-:W2:Y:S04]  /*ae9a0*/  LDL.LU R160, [R1+0x120] ;  /* 0x0001200001a07983 */ /* 0x000ea80000300800 */
[----:B------:R-:W2:Y:S01]  /*ae9b0*/  LDL.LU R161, [R1+0x124] ;  /* 0x0001240001a17983 */ /* 0x000ea20000300800 */
[C---:B------:R-:W-:Y:S03]  /*ae9c0*/  HMMA.1688.F32.TF32 R152, R196.reuse, R138, R152 ;  /* 0x0000008ac498723c */ /* 0x040fe60000081098 */
[----:B------:R-:W2:Y:S04]  /*ae9d0*/  LDL.LU R162, [R1+0x128] ;  /* 0x0001280001a27983 */ /* 0x000ea80000300800 */
[----:B------:R-:W2:Y:S01]  /*ae9e0*/  LDL.LU R163, [R1+0x12c] ;  /* 0x00012c0001a37983 */ /* 0x000ea20000300800 */
[C---:B------:R-:W-:Y:S03]  /*ae9f0*/  HMMA.1688.F32.TF32 R188, R196.reuse, R22, R188 ;  /* 0x00000016c4bc723c */ /* 0x040fe600000810bc */
[----:B------:R-:W2:Y:S04]  /*aea00*/  LDL.LU R244, [R1+0x100] ;  /* 0x0001000001f47983 */ /* 0x000ea80000300800 */
[----:B------:R-:W2:Y:S04]  /*aea10*/  LDL.LU R245, [R1+0x104] ;  /* 0x0001040001f57983 */ /* 0x000ea80000300800 */
[----:B------:R-:W2:Y:S04]  /*aea20*/  LDL.LU R246, [R1+0x108] ;  /* 0x0001080001f67983 */ /* 0x000ea80000300800 */
[----:B------:R-:W2:Y:S04]  /*aea30*/  LDL.LU R247, [R1+0x10c] ;  /* 0x00010c0001f77983 */ /* 0x000ea80000300800 */
[----:B----4-:R-:W4:Y:S04]  /*aea40*/  LDL.LU R28, [R1+0x170] ;  /* 0x00017000011c7983 */ /* 0x010f280000300800 */
        /* <DEDUP_REMOVED lines=33> */
[----:B------:R-:W-:Y:S03]  /*aec60*/  HMMA.1688.F32.TF32 R164, R196, R18, R164 ;  /* 0x00000012c4a4723c */ /* 0x000fe600000810a4 */
[----:B------:R-:W1:-:S15]  /*aec70*/  LDS R27, [R252+UR12+0x1b100] ;  /* 0x01b1000cfc1b7984 */ /* 0x000e5e0008000800 */
[----:B------:R-:W-:Y:S01]  /*aec80*/  NOP ;  /* 0x0000000000007918 */ /* 0x000fe20000000000 */
[----:B------:R-:W-:Y:S04]  /*aec90*/  STL.64 [R1+0x1680], R164 ;  /* 0x001680a401007387 */ /* 0x000fe80000100a00 */
[----:B------:R1:W-:Y:S02]  /*aeca0*/  STL.64 [R1+0x1688], R166 ;  /* 0x001688a601007387 */ /* 0x0003e40000100a00 */
[C---:B-1----:R-:W-:Y:S08]  /*aecb0*/  HMMA.1688.F32.TF32 R164, R196.reuse, R14, R168 ;  /* 0x0000000ec4a4723c */ /* 0x042ff000000810a8 */
[C---:B------:R-:W-:Y:S11]  /*aecc0*/  HMMA.1688.F32.TF32 R168, R196.reuse, R10, R172 ;  /* 0x0000000ac4a8723c */ /* 0x040ff600000810ac */
[----:B------:R-:W-:Y:S01]  /*aecd0*/  STL.64 [R1+0x16a0], R164 ;  /* 0x0016a0a401007387 */ /* 0x000fe20000100a00 */
[C---:B------:R-:W-:Y:S03]  /*aece0*/  HMMA.1688.F32.TF32 R88, R196.reuse, R186, R88 ;  /* 0x000000bac458723c */ /* 0x040fe60000081058 */
[----:B------:R1:W-:Y:S05]  /*aecf0*/  STL.64 [R1+0x16a8], R166 ;  /* 0x0016a8a601007387 */ /* 0x0003ea0000100a00 */
[----:B-1----:R-:W-:Y:S01]  /*aed00*/  HMMA.1688.F32.TF32 R164, R196, R158, R180 ;  /* 0x0000009ec4a4723c */ /* 0x002fe200000810b4 */
[----:B------:R-:W-:Y:S07]  /*aed10*/  STL.64 [R1+0x16d0], R168 ;  /* 0x0016d0a801007387 */ /* 0x000fee0000100a00 */
[C---:B---3--:R-:W-:Y:S01]  /*aed20*/  HMMA.1688.F32.TF32 R180, R4.reuse, R212, R40 ;  /* 0x000000d404b4723c */ /* 0x048fe20000081028 */
[----:B------:R-:W-:Y:S04]  /*aed30*/  LDS R40, [R2+UR12+0x1c100] ;  /* 0x01c1000c02287984 */ /* 0x000fe80008000800 */
[----:B------:R-:W-:Y:S04]  /*aed40*/  LDS R42, [R2+UR12+0x1d100] ;  /* 0x01d1000c022a7984 */ /* 0x000fe80008000800 */
[----:B------:R-:W-:Y:S04]  /*aed50*/  LDS R41, [R252+UR12+0x1c100] ;  /* 0x01c1000cfc297984 */ /* 0x000fe80008000800 */
[----:B------:R-:W1:Y:S04]  /*aed60*/  LDS R43, [R252+UR12+0x1d100] ;  /* 0x01d1000cfc2b7984 */ /* 0x000e680008000800 */
[----:B------:R2:W-:Y:S04]  /*aed70*/  STL.64 [R1+0x16d8], R170 ;  /* 0x0016d8aa01007387 */ /* 0x0005e80000100a00 */
[----:B------:R-:W-:Y:S01]  /*aed80*/  STL.64 [R1+0x16f0], R164 ;  /* 0x0016f0a401007387 */ /* 0x000fe20000100a00 */
[C---:B------:R-:W-:Y:S03]  /*aed90*/  HMMA.1688.F32.TF32 R84, R4.reuse, R120, R84 ;  /* 0x000000780454723c */ /* 0x040fe60000081054 */
[----:B------:R-:W-:Y:S04]  /*aeda0*/  STL.64 [R1+0x16f8], R166 ;  /* 0x0016f8a601007387 */ /* 0x000fe80000100a00 */
[----:B------:R-:W-:Y:S01]  /*aedb0*/  STL.64 [R1+0x1700], R88 ;  /* 0x0017005801007387 */ /* 0x000fe20000100a00 */
[C---:B--2---:R-:W-:Y:S03]  /*aedc0*/  HMMA.1688.F32.TF32 R168, R4.reuse, R220, R148 ;  /* 0x000000dc04a8723c */ /* 0x044fe60000081094 */
[----:B------:R2:W-:Y:S05]  /*aedd0*/  STL.64 [R1+0x1708], R90 ;  /* 0x0017085a01007387 */ /* 0x0005ea0000100a00 */
[C---:B------:R-:W-:Y:S08]  /*aede0*/  HMMA.1688.F32.TF32 R172, R4.reuse, R216, R144 ;  /* 0x000000d804ac723c */ /* 0x040ff00000081090 */
[C---:B------:R-:W-:Y:S08]  /*aedf0*/  HMMA.1688.F32.TF32 R148, R4.reuse, R204, R140 ;  /* 0x000000cc0494723c */ /* 0x040ff0000008108c */
[C---:B--2---:R-:W-:Y:S08]  /*aee00*/  HMMA.1688.F32.TF32 R88, R4.reuse, R108, R60 ;  /* 0x0000006c0458723c */ /* 0x044ff0000008103c */
[C---:B------:R-:W-:Y:S08]  /*aee10*/  HMMA.1688.F32.TF32 R140, R4.reuse, R104, R64 ;  /* 0x00000068048c723c */ /* 0x040ff00000081040 */
[C---:B------:R-:W-:Y:S08]  /*aee20*/  HMMA.1688.F32.TF32 R244, R4.reuse, R236, R244 ;  /* 0x000000ec04f4723c */ /* 0x040ff000000810f4 */
[C---:B------:R-:W-:Y:S08]  /*aee30*/  HMMA.1688.F32.TF32 R160, R4.reuse, R228, R160 ;  /* 0x000000e404a0723c */ /* 0x040ff000000810a0 */
[----:B----4-:R-:W-:Y:S08]  /*aee40*/  HMMA.1688.F32.TF32 R28, R4, R208, R28 ;  /* 0x000000d0041c723c */ /* 0x010ff0000008101c */
[----:B------:R-:W-:Y:S08]  /*aee50*/  HMMA.1688.F32.TF32 R244, R24, R238, R244 ;  /* 0x000000ee18f4723c */ /* 0x000ff000000810f4 */
[C---:B------:R-:W-:Y:S08]  /*aee60*/  HMMA.1688.F32.TF32 R144, R4.reuse, R100, R68 ;  /* 0x000000640490723c */ /* 0x040ff00000081044 */
[C---:B------:R-:W-:Y:S08]  /*aee70*/  HMMA.1688.F32.TF32 R164, R4.reuse, R224, R152 ;  /* 0x000000e004a4723c */ /* 0x040ff00000081098 */
[C---:B------:R-:W-:Y:S01]  /*aee80*/  HMMA.1688.F32.TF32 R152, R4.reuse, R200, R248 ;  /* 0x000000c80498723c */ /* 0x040fe200000810f8 */
[----:B------:R-:W2:Y:S07]  /*aee90*/  LDL.64 R250, [R1+0x258] ;  /* 0x0002580001fa7983 */ /* 0x000eae0000100a00 */
[C---:B------:R-:W-:Y:S08]  /*aeea0*/  HMMA.1688.F32.TF32 R188, R4.reuse, R232, R188 ;  /* 0x000000e804bc723c */ /* 0x040ff000000810bc */
[C---:B------:R-:W-:Y:S08]  /*aeeb0*/  HMMA.1688.F32.TF32 R196, R4.reuse, R240, R192 ;  /* 0x000000f004c4723c */ /* 0x040ff000000810c0 */
[----:B------:R-:W-:Y:S08]  /*aeec0*/  HMMA.1688.F32.TF32 R192, R4, R96, R72 ;  /* 0x0000006004c0723c */ /* 0x000ff00000081048 */
[C---:B------:R-:W-:Y:S01]  /*aeed0*/  HMMA.1688.F32.TF32 R4, R24.reuse, R234, R188 ;  /* 0x000000ea1804723c */ /* 0x040fe200000810bc */
[----:B------:R-:W-:Y:S04]  /*aeee0*/  LDS R188, [R2+UR12+0x1e100] ;  /* 0x01e1000c02bc7984 */ /* 0x000fe80008000800 */
[----:B------:R-:W-:Y:S03]  /*aeef0*/  LDS R190, [R2+UR12+0x1f100] ;  /* 0x01f1000c02be7984 */ /* 0x000fe60008000800 */
[C---:B------:R-:W-:Y:S01]  /*aef00*/  HMMA.1688.F32.TF32 R196, R24.reuse, R242, R196 ;  /* 0x000000f218c4723c */ /* 0x040fe200000810c4 */
[----:B------:R-:W-:Y:S04]  /*aef10*/  LDS R189, [R252+UR12+0x1e100] ;  /* 0x01e1000cfcbd7984 */ /* 0x000fe80008000800 */
[----:B------:R-:W3:Y:S03]  /*aef20*/  LDS R191, [R252+UR12+0x1f100] ;  /* 0x01f1000cfcbf7984 */ /* 0x000ee60008000800 */
[C---:B------:R-:W-:Y:S08]  /*aef30*/  HMMA.1688.F32.TF32 R160, R24.reuse, R230, R160 ;  /* 0x000000e618a0723c */ /* 0x040ff000000810a0 */
[----:B------:R-:W-:Y:S08]  /*aef40*/  HMMA.1688.F32.TF32 R164, R24, R226, R164 ;  /* 0x000000e218a4723c */ /* 0x000ff000000810a4 */
[----:B-1----:R-:W-:Y:S08]  /*aef50*/  HMMA.1688.F32.TF32 R196, R40, R92, R196 ;  /* 0x0000005c28c4723c */ /* 0x002ff000000810c4 */
        /* <DEDUP_REMOVED lines=15> */
[----:B------:R-:W1:Y:S03]  /*af050*/  LDS R27, [R252+UR12+0x17180] ;  /* 0x0171800cfc1b7984 */ /* 0x000e660008000800 */
[----:B------:R-:W-:Y:S08]  /*af060*/  HMMA.1688.F32.TF32 R4, R40, R36, R4 ;  /* 0x000000242804723c */ /* 0x000ff00000081004 */
[----:B---3--:R-:W-:Y:S08]  /*af070*/  HMMA.1688.F32.TF32 R60, R188, R94, R196 ;  /* 0x0000005ebc3c723c */ /* 0x008ff000000810c4 */
        /* <DEDUP_REMOVED lines=13> */
[C---:B------:R-:W-:Y:S01]  /*af150*/  HMMA.1688.F32.TF32 R40, R188.reuse, R114, R244 ;  /* 0x00000072bc28723c */ /* 0x040fe200000810f4 */
[----:B------:R-:W-:Y:S04]  /*af160*/  STL.64 [R1+0x860], R60 ;  /* 0x0008603c01007387 */ /* 0x000fe80000100a00 */
[----:B------:R3:W-:Y:S03]  /*af170*/  STL.64 [R1+0x868], R62 ;  /* 0x0008683e01007387 */ /* 0x0007e60000100a00 */
[C---:B------:R-:W-:Y:S08]  /*af180*/  HMMA.1688.F32.TF32 R4, R188.reuse, R38, R4 ;  /* 0x00000026bc04723c */ /* 0x040ff00000081004 */
[C---:B---3--:R-:W-:Y:S03]  /*af190*/  HMMA.1688.F32.TF32 R60, R188.reuse, R118, R160 ;  /* 0x00000076bc3c723c */ /* 0x048fe600000810a0 */
        /* <DEDUP_REMOVED lines=11> */
[C---:B------:R-:W-:Y:S08]  /*af250*/  HMMA.1688.F32.TF32 R28, R188.reuse, R138, R28 ;  /* 0x0000008abc1c723c */ /* 0x040ff0000008101c */
[C---:B---3--:R-:W-:Y:S01]  /*af260*/  HMMA.1688.F32.TF32 R40, R188.reuse, R134, R180 ;  /* 0x00000086bc28723c */ /* 0x048fe200000810b4 */
[----:B------:R-:W-:Y:S04]  /*af270*/  STL.64 [R1+0x880], R4 ;  /* 0x0008800401007387 */ /* 0x000fe80000100a00 */
[----:B------:R-:W-:Y:S04]  /*af280*/  STL.64 [R1+0x888], R6 ;  /* 0x0008880601007387 */ /* 0x000fe80000100a00 */
[----:B------:R-:W-:Y:S04]  /*af290*/  STL.64 [R1+0x8e0], R60 ;  /* 0x0008e03c01007387 */ /* 0x000fe80000100a00 */
[----:B------:R3:W-:Y:S04]  /*af2a0*/  STL.64 [R1+0x8e8], R62 ;  /* 0x0008e83e01007387 */ /* 0x0007e80000100a00 */
[----:B------:R-:W-:Y:S04]  /*af2b0*/  LDS R4, [R2+UR12+0x18180] ;  /* 0x0181800c02047984 */ /* 0x000fe80008000800 */
[----:B------:R-:W-:Y:S01]  /*af2c0*/  STL.64 [R1+0x1560], R40 ;  /* 0x0015602801007387 */ /* 0x000fe20000100a00 */
[C---:B---3--:R-:W-:Y:S03]  /*af2d0*/  HMMA.1688.F32.TF32 R60, R188.reuse, R22, R148 ;  /* 0x00000016bc3c723c */ /* 0x048fe60000081094 */
[----:B------:R3:W-:Y:S04]  /*af2e0*/  STL.64 [R1+0x1568], R42 ;  /* 0x0015682a01007387 */ /* 0x0007e80000100a00 */
[----:B------:R-:W-:Y:S04]  /*af2f0*/  STL.64 [R1+0x15a0], R28 ;  /* 0x0015a01c01007387 */ /* 0x000fe80000100a00 */
[----:B------:R4:W-:Y:S01]  /*af300*/  STL.64 [R1+0x15a8], R30 ;  /* 0x0015a81e01007387 */ /* 0x0009e20000100a00 */
[C---:B---3--:R-:W-:Y:S03]  /*af310*/  HMMA.1688.F32.TF32 R40, R188.reuse, R178, R152 ;  /* 0x000000b2bc28723c */ /* 0x048fe60000081098 */
[----:B------:R-:W-:Y:S04]  /*af320*/  LDS R6, [R2+UR12+0x19180] ;  /* 0x0191800c02067984 */ /* 0x000fe80008000800 */
[----:B------:R-:W-:Y:S01]  /*af330*/  LDS R5, [R252+UR12+0x18180] ;  /* 0x0181800cfc057984 */ /* 0x000fe20008000800 */
[C---:B----4-:R-:W-:Y:S03]  /*af340*/  HMMA.1688.F32.TF32 R28, R188.reuse, R18, R84 ;  /* 0x00000012bc1c723c */ /* 0x050fe60000081054 */
[----:B------:R-:W-:Y:S04]  /*af350*/  STL.64 [R1+0x15d0], R60 ;  /* 0x0015d03c01007387 */ /* 0x000fe80000100a00 */
[----:B------:R3:W-:Y:S04]  /*af360*/  STL.64 [R1+0x15d8], R62 ;  /* 0x0015d83e01007387 */ /* 0x0007e80000100a00 */
[----:B------:R-:W4:Y:S04]  /*af370*/  LDS R7, [R252+UR12+0x19180] ;  /* 0x0191800cfc077984 */ /* 0x000f280008000800 */
[----:B------:R-:W-:Y:S01]  /*af380*/  STL.64 [R1+0x15f0], R40 ;  /* 0x0015f02801007387 */ /* 0x000fe20000100a00 */
[C---:B---3--:R-:W-:Y:S03]  /*af390*/  HMMA.1688.F32.TF32 R60, R188.reuse, R14, R88 ;  /* 0x0000000ebc3c723c */ /* 0x048fe60000081058 */
[----:B------:R3:W-:Y:S04]  /*af3a0*/  STL.64 [R1+0x15f8], R42 ;  /* 0x0015f82a01007387 */ /* 0x0007e80000100a00 */
[----:B------:R-:W-:Y:S04]  /*af3b0*/  STL.64 [R1+0x1620], R28 ;  /* 0x0016201c01007387 */ /* 0x000fe80000100a00 */
[----:B------:R1:W-:Y:S01]  /*af3c0*/  STL.64 [R1+0x1628], R30 ;  /* 0x0016281e01007387 */ /* 0x0003e20000100a00 */
[C---:B---3--:R-:W-:Y:S08]  /*af3d0*/  HMMA.1688.F32.TF32 R40, R188.reuse, R10, R140 ;  /* 0x0000000abc28723c */ /* 0x048ff0000008108c */
[C---:B-1----:R-:W-:Y:S01]  /*af3e0*/  HMMA.1688.F32.TF32 R28, R188.reuse, R158, R144 ;  /* 0x0000009ebc1c723c */ /* 0x042fe20000081090 */
        /* <DEDUP_REMOVED lines=24> */
[----:B------:R-:W2:Y:S04]  /*af570*/  LDL R162, [R1+0x218] ;  /* 0x0002180001a27983 */ /* 0x000ea80000100800 */
[----:B------:R-:W2:Y:S04]  /*af580*/  LDL R163, [R1+0x21c] ;  /* 0x00021c0001a37983 */ /* 0x000ea80000100800 */
[----:B-1----:R-:W2:Y:S04]  /*af590*/  LDL.LU R60, [R1+0xae0] ;  /* 0x000ae000013c7983 */ /* 0x002ea80000300800 */
[----:B------:R-:W2:Y:S04]  /*af5a0*/  LDL.LU R61, [R1+0xae4] ;  /* 0x000ae400013d7983 */ /* 0x000ea80000300800 */
[----:B---3--:R-:W2:Y:S04]  /*af5b0*/  LDL.LU R62, [R1+0xae8] ;  /* 0x000ae800013e7983 */ /* 0x008ea80000300800 */
[----:B------:R-:W2:Y:S04]  /*af5c0*/  LDL.LU R63, [R1+0xaec] ;  /* 0x000aec00013f7983 */ /* 0x000ea80000300800 */
[----:B------:R-:W3:Y:S04]  /*af5d0*/  LDL R182, [R1+0x228] ;  /* 0x0002280001b67983 */ /* 0x000ee80000100800 */
[----:B------:R-:W3:Y:S04]  /*af5e0*/  LDL R183, [R1+0x22c] ;  /* 0x00022c0001b77983 */ /* 0x000ee80000100800 */
[----:B------:R-:W3:Y:S04]  /*af5f0*/  LDL.LU R64, [R1+0xb70] ;  /* 0x000b700001407983 */ /* 0x000ee80000300800 */
[----:B------:R-:W3:Y:S04]  /*af600*/  LDL.LU R65, [R1+0xb74] ;  /* 0x000b740001417983 */ /* 0x000ee80000300800 */
[----:B------:R-:W3:Y:S04]  /*af610*/  LDL.LU R66, [R1+0xb78] ;  /* 0x000b780001427983 */ /* 0x000ee80000300800 */
[----:B------:R-:W3:Y:S04]  /*af620*/  LDL.LU R67, [R1+0xb7c] ;  /* 0x000b7c0001437983 */ /* 0x000ee80000300800 */
[----:B------:R-:W4:Y:S04]  /*af630*/  LDL R246, [R1+0x238] ;  /* 0x0002380001f67983 */ /* 0x000f280000100800 */
[----:B------:R-:W4:Y:S04]  /*af640*/  LDL R247, [R1+0x23c] ;  /* 0x00023c0001f77983 */ /* 0x000f280000100800 */
[----:B------:R-:W4:Y:S04]  /*af650*/  LDL.LU R68, [R1+0xbb0] ;  /* 0x000bb00001447983 */ /* 0x000f280000300800 */
[----:B------:R-:W4:Y:S04]  /*af660*/  LDL.LU R69, [R1+0xbb4] ;  /* 0x000bb40001457983 */ /* 0x000f280000300800 */
[----:B------:R-:W4:Y:S04]  /*af670*/  LDL.LU R70, [R1+0xbb8] ;  /* 0x000bb80001467983 */ /* 0x000f280000300800 */
[----:B------:R-:W4:Y:S04]  /*af680*/  LDL.LU R71, [R1+0xbbc] ;  /* 0x000bbc0001477983 */ /* 0x000f280000300800 */
        /* <DEDUP_REMOVED lines=44> */
[C---:B------:R-:W-:Y:S01]  /*af950*/  HMMA.1688.F32.TF32 R196, R24.reuse, R198, R72 ;  /* 0x000000c618c4723c */ /* 0x040fe20000081048 */
[----:B------:R-:W2:Y:S04]  /*af960*/  LDL.LU.64 R74, [R1+0x5b78] ;  /* 0x005b7800014a7983 */ /* 0x000ea80000300a00 */
[----:B------:R-:W3:Y:S04]  /*af970*/  LDL.LU.64 R72, [R1+0x5b70] ;  /* 0x005b700001487983 */ /* 0x000ee80000300a00 */
[----:B------:R-:W4:Y:S04]  /*af980*/  LDL.LU.64 R70, [R1+0x5b68] ;  /* 0x005b680001467983 */ /* 0x000f280000300a00 */
[----:B------:R-:W3:Y:S04]  /*af990*/  LDL.LU.64 R68, [R1+0x5b60] ;  /* 0x005b600001447983 */ /* 0x000ee80000300a00 */
[----:B------:R-:W3:Y:S04]  /*af9a0*/  LDL.LU.64 R66, [R1+0x5b58] ;  /* 0x005b580001427983 */ /* 0x000ee80000300a00 */
[----:B------:R-:W3:Y:S04]  /*af9b0*/  LDL.LU.64 R64, [R1+0x5b50] ;  /* 0x005b500001407983 */ /* 0x000ee80000300a00 */
[----:B------:R-:W3:Y:S01]  /*af9c0*/  LDL.LU.64 R62, [R1+0x5b48] ;  /* 0x005b4800013e7983 */ /* 0x000ee20000300a00 */
[C---:B------:R-:W-:Y:S03]  /*af9d0*/  HMMA.1688.F32.TF32 R164, R24.reuse, R166, R172 ;  /* 0x000000a618a4723c */ /* 0x040fe600000810ac */
[----:B------:R-:W3:Y:S05]  /*af9e0*/  LDL.LU.64 R60, [R1+0x5b40] ;  /* 0x005b4000013c7983 */ /* 0x000eea0000300a00 */
[C---:B------:R-:W-:Y:S01]  /*af9f0*/  HMMA.1688.F32.TF32 R172, R24.reuse, R78, R40 ;  /* 0x0000004e18ac723c */ /* 0x040fe20000081028 */
[----:B------:R-:W-:Y:S04]  /*afa00*/  LDS R40, [R2+UR12+0x1a180] ;  /* 0x01a1800c02287984 */ /* 0x000fe80008000800 */
[----:B------:R-:W-:Y:S04]  /*afa10*/  LDS R42, [R2+UR12+0x1b180] ;  /* 0x01b1800c022a7984 */ /* 0x000fe80008000800 */
[----:B------:R-:W-:Y:S04]  /*afa20*/  LDS R41, [R252+UR12+0x1a180] ;  /* 0x01a1800cfc297984 */ /* 0x000fe80008000800 */
[----:B------:R-:W1:Y:S01]  /*afa30*/  LDS R43, [R252+UR12+0x1b180] ;  /* 0x01b1800cfc2b7984 */ /* 0x000e620008000800 */
[C---:B------:R-:W-:Y:S08]  /*afa40*/  HMMA.1688.F32.TF32 R168, R24.reuse, R82, R168 ;  /* 0x0000005218a8723c */ /* 0x040ff000000810a8 */
[----:B------:R-:W-:Y:S08]  /*afa50*/  HMMA.1688.F32.TF32 R152, R24, R58, R152 ;  /* 0x0000003a1898723c */ /* 0x000ff00000081098 */
[----:B------:R-:W-:Y:S08]  /*afa60*/  HMMA.1688.F32.TF32 R196, R4, R236, R196 ;  /* 0x000000ec04c4723c */ /* 0x000ff000000810c4 */
[C---:B------:R-:W-:Y:S08]  /*afa70*/  HMMA.1688.F32.TF32 R140, R24.reuse, R54, R140 ;  /* 0x00000036188c723c */ /* 0x040ff0000008108c */
[C---:B------:R-:W-:Y:S08]  /*afa80*/  HMMA.1688.F32.TF32 R144, R24.reuse, R50, R144 ;  /* 0x000000321890723c */ /* 0x040ff00000081090 */
[C---:B------:R-:W-:Y:S08]  /*afa90*/  HMMA.1688.F32.TF32 R192, R24.reuse, R250, R192 ;  /* 0x000000fa18c0723c */ /* 0x040ff000000810c0 */
[----:B------:R-:W-:-:S12]  /*afaa0*/  HMMA.1688.F32.TF32 R188, R24, R46, R188 ;  /* 0x0000002e18bc723c */ /* 0x000fd800000810bc */
        /* <DEDUP_REMOVED lines=10> */
[C---:B-1----:R-:W-:Y:S08]  /*afb50*/  HMMA.1688.F32.TF32 R192, R40.reuse, R242, R192 ;  /* 0x000000f228c0723c */ /* 0x042ff000000810c0 */
[C---:B------:R-:W-:Y:S08]  /*afb60*/  HMMA.1688.F32.TF32 R196, R40.reuse, R238, R196 ;  /* 0x000000ee28c4723c */ /* 0x040ff000000810c4 */
[----:B------:R-:W-:Y:S08]  /*afb70*/  HMMA.1688.F32.TF32 R244, R40, R234, R244 ;  /* 0x000000ea28f4723c */ /* 0x000ff000000810f4 */
[C---:B--2---:R-:W-:Y:S08]  /*afb80*/  HMMA.1688.F32.TF32 R28, R24.reuse, R74, R28 ;  /* 0x0000004a181c723c */ /* 0x044ff0000008101c */
[C---:B----4-:R-:W-:Y:S08]  /*afb90*/  HMMA.1688.F32.TF32 R84, R24.reuse, R70, R84 ;  /* 0x000000461854723c */ /* 0x050ff00000081054 */
[C---:B---3--:R-:W-:Y:S08]  /*afba0*/  HMMA.1688.F32.TF32 R88, R24.reuse, R66, R88 ;  /* 0x000000421858723c */ /* 0x048ff00000081058 */
[----:B------:R-:W-:Y:S08]  /*afbb0*/  HMMA.1688.F32.TF32 R148, R24, R62, R148 ;  /* 0x0000003e1894723c */ /* 0x000ff00000081094 */
[C---:B------:R-:W-:Y:S01]  /*afbc0*/  HMMA.1688.F32.TF32 R24, R4.reuse, R228, R180 ;  /* 0x000000e40418723c */ /* 0x040fe200000810b4 */
[----:B------:R-:W-:Y:S04]  /*afbd0*/  LDS R180, [R2+UR12+0x1c180] ;  /* 0x01c1800c02b47984 */ /* 0x000fe80008000800 */
[----:B------:R-:W-:Y:S04]  /*afbe0*/  LDS R182, [R2+UR12+0x1d180] ;  /* 0x01d1800c02b67984 */ /* 0x000fe80008000800 */
[----:B------:R-:W-:Y:S04]  /*afbf0*/  LDS R181, [R252+UR12+0x1c180] ;  /* 0x01c1800cfcb57984 */ /* 0x000fe80008000800 */
[----:B------:R-:W1:Y:S01]  /*afc00*/  LDS R183, [R252+UR12+0x1d180] ;  /* 0x01d1800cfcb77984 */ /* 0x000e620008000800 */
[C---:B------:R-:W-:Y:S08]  /*afc10*/  HMMA.1688.F32.TF32 R28, R4.reuse, R208, R28 ;  /* 0x000000d0041c723c */ /* 0x040ff0000008101c */
[C---:B------:R-:W-:Y:S08]  /*afc20*/  HMMA.1688.F32.TF32 R84, R4.reuse, R204, R84 ;  /* 0x000000cc0454723c */ /* 0x040ff00000081054 */
[C---:B------:R-:W-:Y:S08]  /*afc30*/  HMMA.1688.F32.TF32 R88, R4.reuse, R200, R88 ;  /* 0x000000c80458723c */ /* 0x040ff00000081058 */
[----:B------:R-:W-:Y:S01]  /*afc40*/  HMMA.1688.F32.TF32 R148, R4, R120, R148 ;  /* 0x000000780494723c */ /* 0x000fe20000081094 */
[----:B------:R-:W-:Y:S04]  /*afc50*/  LDS R4, [R2+UR12+0x1e180] ;  /* 0x01e1800c02047984 */ /* 0x000fe80008000800 */
[----:B------:R-:W-:Y:S04]  /*afc60*/  LDS R6, [R2+UR12+0x1f180] ;  /* 0x01f1800c02067984 */ /* 0x000fe80008000800 */
[----:B------:R-:W-:Y:S04]  /*afc70*/  LDS R5, [R252+UR12+0x1e180] ;  /* 0x01e1800cfc057984 */ /* 0x000fe80008000800 */
[----:B------:R-:W2:Y:S01]  /*afc80*/  LDS R7, [R252+UR12+0x1f180] ;  /* 0x01f1800cfc077984 */ /* 0x000ea20008000800 */
[C---:B-1----:R-:W-:Y:S08]  /*afc90*/  HMMA.1688.F32.TF32 R192, R180.reuse, R92, R192 ;  /* 0x0000005cb4c0723c */ /* 0x042ff000000810c0 */
[----:B------:R-:W-:Y:S08]  /*afca0*/  HMMA.1688.F32.TF32 R196, R180, R112, R196 ;  /* 0x00000070b4c4723c */ /* 0x000ff000000810c4 */
        /* <DEDUP_REMOVED lines=13> */
[----:B------:R-:W-:Y:S07]  /*afd80*/  STL.64 [R1+0x5b28], R82 ;  /* 0x005b285201007387 */ /* 0x000fee0000100a00 */
[C---:B--2---:R-:W-:Y:S01]  /*afd90*/  HMMA.1688.F32.TF32 R192, R4.reuse, R94, R192 ;  /* 0x0000005e04c0723c */ /* 0x044fe200000810c0 */
[----:B------:R-:W-:Y:S07]  /*afda0*/  STL.64 [R1+0x5b20], R80 ;  /* 0x005b205001007387 */ /* 0x000fee0000100a00 */
[----:B------:R-:W-:Y:S01]  /*afdb0*/  HMMA.1688.F32.TF32 R196, R4, R114, R196 ;  /* 0x0000007204c4723c */ /* 0x000fe200000810c4 */
[----:B------:R-:W-:Y:S04]  /*afdc0*/  STL.64 [R1+0x5b38], R78 ;  /* 0x005b384e01007387 */ /* 0x000fe80000100a00 */
[----:B------:R1:W-:Y:S03]  /*afdd0*/  STL.64 [R1+0x5b30], R76 ;  /* 0x005b304c01007387 */ /* 0x0003e60000100a00 */
[C---:B------:R-:W-:Y:S01]  /*afde0*/  HMMA.1688.F32.TF32 R244, R180.reuse, R36, R244 ;  /* 0x00000024b4f4723c */ /* 0x040fe200000810f4 */
[----:B------:R-:W-:Y:S04]  /*afdf0*/  LDS R40, [R2+UR12+0x16200] ;  /* 0x0162000c02287984 */ /* 0x000fe80008000800 */
[----:B------:R-:W-:Y:S04]  /*afe00*/  LDS R42, [R2+UR12+0x17200] ;  /* 0x0172000c022a7984 */ /* 0x000fe80008000800 */
[----:B-1----:R-:W2:Y:S01]  /*afe10*/  LDL.LU R76, [R1+0xb80] ;  /* 0x000b8000014c7983 */ /* 0x002ea20000300800 */
[C---:B------:R-:W-:Y:S03]  /*afe20*/  HMMA.1688.F32.TF32 R24, R180.reuse, R116, R24 ;  /* 0x00000074b418723c */ /* 0x040fe60000081018 */
[----:B------:R-:W2:Y:S04]  /*afe30*/  LDL.LU R77, [R1+0xb84] ;  /* 0x000b8400014d7983 */ /* 0x000ea80000300800 */
[----:B------:R-:W2:Y:S01]  /*afe40*/  LDL.LU R78, [R1+0xb88] ;  /* 0x000b8800014e7983 */ /* 0x000ea20000300800 */
[C---:B------:R-:W-:Y:S03]  /*afe50*/  HMMA.1688.F32.TF32 R160, R180.reuse, R124, R160 ;  /* 0x0000007cb4a0723c */ /* 0x040fe600000810a0 */
[----:B------:R-:W2:Y:S04]  /*afe60*/  LDL.LU R79, [R1+0xb8c] ;  /* 0x000b8c00014f7983 */ /* 0x000ea80000300800 */
[----:B------:R-:W2:Y:S01]  /*afe70*/  LDL.64 R82, [R1+0x238] ;  /* 0x0002380001527983 */ /* 0x000ea20000100a00 */
[C---:B------:R-:W-:Y:S03]  /*afe80*/  HMMA.1688.F32.TF32 R164, R180.reuse, R128, R164 ;  /* 0x00000080b4a4723c */ /* 0x040fe600000810a4 */
[----:B------:R-:W-:Y:S04]  /*afe90*/  LDS R41, [R252+UR12+0x16200] ;  /* 0x0162000cfc297984 */ /* 0x000fe80008000800 */
[----:B------:R-:W2:Y:S01]  /*afea0*/  LDS R43, [R252+UR12+0x17200] ;  /* 0x0172000cfc2b7984 */ /* 0x000ea20008000800 */
        /* <DEDUP_REMOVED lines=10> */
[----:B------:R-:W3:Y:S04]  /*aff50*/  LDL.64 R182, [R1+0x248] ;  /* 0x0002480001b67983 */ /* 0x000ee80000100a00 */
[----:B------:R1:W-:Y:S04]  /*aff60*/  STL.64 [R1+0x13c0], R192 ;  /* 0x0013c0c001007387 */ /* 0x0003e80000100a00 */
[----:B------:R4:W-:Y:S04]  /*aff70*/  STL.64 [R1+0x13c8], R194 ;  /* 0x0013c8c201007387 */ /* 0x0009e80000100a00 */
[----:B-1----:R-:W2:Y:S04]  /*aff80*/  LDL.LU R192, [R1+0xba0] ;  /* 0x000ba00001c07983 */ /* 0x002ea80000300800 */
[----:B------:R-:W2:Y:S04]  /*aff90*/  LDL.LU R193, [R1+0xba4] ;  /* 0x000ba40001c17983 */ /* 0x000ea80000300800 */
[----:B----4-:R-:W4:Y:S04]  /*affa0*/  LDL.LU R194, [R1+0xba8] ;  /* 0x000ba80001c27983 */ /* 0x010f280000300800 */
[----:B------:R-:W4:Y:S04]  /*affb0*/  LDL.LU R195, [R1+0xbac] ;  /* 0x000bac0001c37983 */ /* 0x000f280000300800 */
        /* <DEDUP_REMOVED lines=9> */
[----:B------:R1:W-:Y:S02]  /*b0050*/  STL.64 [R1+0x13a8], R246 ;  /* 0x0013a8f601007387 */ /* 0x0003e40000100a00 */
[C---:B-1----:R-:W-:Y:S08]  /*b0060*/  HMMA.1688.F32.TF32 R244, R4.reuse, R118, R24 ;  /* 0x0000007604f4723c */ /* 0x042ff00000081018 */
[C---:B------:R-:W-:Y:S08]  /*b0070*/  HMMA.1688.F32.TF32 R24, R4.reuse, R130, R164 ;  /* 0x000000820418723c */ /* 0x040ff000000810a4 */
[C---:B------:R-:W-:Y:S03]  /*b0080*/  HMMA.1688.F32.TF32 R164, R4.reuse, R34, R168 ;  /* 0x0000002204a4723c */ /* 0x040fe600000810a8 */
[----:B------:R-:W-:Y:S04]  /*b0090*/  STL.64 [R1+0x1390], R244 ;  /* 0x001390f401007387 */ /* 0x000fe80000100a00 */
[----:B------:R-:W-:Y:S04]  /*b00a0*/  STL.64 [R1+0x1398], R246 ;  /* 0x001398f601007387 */ /* 0x000fe80000100a00 */
[----:B------:R-:W-:Y:S04]  /*b00b0*/  STL.64 [R1+0x13e0], R160 ;  /* 0x0013e0a001007387 */ /* 0x000fe80000100a00 */
[----:B------:R1:W-:Y:S01]  /*b00c0*/  STL.64 [R1+0x13e8], R162 ;  /* 0x0013e8a201007387 */ /* 0x0003e20000100a00 */
[C---:B------:R-:W-:Y:S08]  /*b00d0*/  HMMA.1688.F32.TF32 R28, R4.reuse, R138, R28 ;  /* 0x0000008a041c723c */ /* 0x040ff0000008101c */
[C---:B-1----:R-:W-:Y:S01]  /*b00e0*/  HMMA.1688.F32.TF32 R160, R4.reuse, R134, R172 ;  /* 0x0000008604a0723c */ /* 0x042fe200000810ac */
[----:B------:R-:W-:Y:S04]  /*b00f0*/  STL.64 [R1+0x1440], R24 ;  /* 0x0014401801007387 */ /* 0x000fe80000100a00 */
[----:B------:R-:W-:Y:S04]  /*b0100*/  STL.64 [R1+0x1448], R26 ;  /* 0x0014481a01007387 */ /* 0x000fe80000100a00 */
[----:B------:R-:W-:Y:S04]  /*b0110*/  STL.64 [R1+0x1490], R164 ;  /* 0x001490a401007387 */ /* 0x000fe80000100a00 */
[----:B------:R-:W-:Y:S04]  /*b0120*/  STL.64 [R1+0x1498], R166 ;  /* 0x001498a601007387 */ /* 0x000fe80000100a00 */
[----:B------:R-:W-:Y:S04]  /*b0130*/  LDS R24, [R2+UR12+0x18200] ;  /* 0x0182000c02187984 */ /* 0x000fe80008000800 */
        /* <DEDUP_REMOVED lines=8> */
[----:B------:R-:W1:Y:S06]  /*b01c0*/  LDS R27, [R252+UR12+0x19200] ;  /* 0x0192000cfc1b7984 */ /* 0x000e6c0008000800 */
[C---:B------:R-:W-:Y:S03]  /*b01d0*/  HMMA.1688.F32.TF32 R28, R4.reuse, R18, R148 ;  /* 0x00000012041c723c */ /* 0x040fe60000081094 */
[----:B------:R-:W-:Y:S04]  /*b01e0*/  STL.64 [R1+0x1540], R160 ;  /* 0x001540a001007387 */ /* 0x000fe80000100a00 */
[----:B------:R-:W-:Y:S01]  /*b01f0*/  STL.64 [R1+0x1548], R162 ;  /* 0x001548a201007387 */ /* 0x000fe20000100a00 */
[C---:B------:R-:W-:Y:S03]  /*b0200*/  HMMA.1688.F32.TF32 R88, R4.reuse, R14, R152 ;  /* 0x0000000e0458723c */ /* 0x040fe60000081098 */
[----:B------:R-:W-:Y:S04]  /*b0210*/  STL.64 [R1+0x1570], R84 ;  /* 0x0015705401007387 */ /* 0x000fe80000100a00 */
[----:B------:R1:W-:Y:S04]  /*b0220*/  STL.64 [R1+0x1578], R86 ;  /* 0x0015785601007387 */ /* 0x0003e80000100a00 */
[----:B------:R-:W-:Y:S04]  /*b0230*/  STL.64 [R1+0x1590], R28 ;  /* 0x0015901c01007387 */ /* 0x000fe80000100a00 */
[----:B------:R1:W-:Y:S02]  /*b0240*/  STL.64 [R1+0x1598], R30 ;  /* 0x0015981e01007387 */ /* 0x0003e40000100a00 */
        /* <DEDUP_REMOVED lines=29> */
[----:B---3--:R-:W-:-:S03]  /*b0420*/  IMAD.MOV.U32 R44, RZ, RZ, R182 ;  /* 0x000000ffff2c7224 */ /* 0x008fc600078e00b6 */
[----:B------:R-:W3:Y:S01]  /*b0430*/  LDL.LU R162, [R1+0xb58] ;  /* 0x000b580001a27983 */ /* 0x000ee20000300800 */
[----:B------:R-:W-:-:S03]  /*b0440*/  IMAD.MOV.U32 R3, RZ, RZ, R183 ;  /* 0x000000ffff037224 */ /* 0x000fc600078e00b7 */
[----:B------:R-:W3:Y:S01]  /*b0450*/  LDL.LU R163, [R1+0xb5c] ;  /* 0x000b5c0001a37983 */ /* 0x000ee20000300800 */
[C---:B--2---:R-:W-:Y:S03]  /*b0460*/  HMMA.1688.F32.TF32 R244, R40.reuse, R82, R76 ;  /* 0x0000005228f4723c */ /* 0x044fe6000008104c */
[----:B------:R-:W2:Y:S04]  /*b0470*/  LDL.LU R180, [R1+0xb60] ;  /* 0x000b600001b47983 */ /* 0x000ea80000300800 */
[----:B------:R-:W2:Y:S01]  /*b0480*/  LDL.LU R181, [R1+0xb64] ;  /* 0x000b640001b57983 */ /* 0x000ea20000300800 */
[----:B------:R-:W-:Y:S01]  /*b0490*/  IMAD.MOV.U32 R48, RZ, RZ, R82 ;  /* 0x000000ffff307224 */ /* 0x000fe200078e0052 */
[----:B------:R-:W-:Y:S01]  /*b04a0*/  MOV R45, R83 ;  /* 0x00000053002d7202 */ /* 0x000fe20000000f00 */
[C---:B----4-:R-:W-:Y:S01]  /*b04b0*/  HMMA.1688.F32.TF32 R192, R40.reuse, R250, R192 ;  /* 0x000000fa28c0723c */ /* 0x050fe200000810c0 */
[----:B------:R-:W-:Y:S04]  /*b04c0*/  LDS R28, [R2+UR12+0x1a200] ;  /* 0x01a2000c021c7984 */ /* 0x000fe80008000800 */
[----:B------:R-:W-:Y:S03]  /*b04d0*/  LDS R29, [R252+UR12+0x1a200] ;  /* 0x01a2000cfc1d7984 */ /* 0x000fe60008000800 */
[C---:B------:R-:W-:Y:S01]  /*b04e0*/  HMMA.1688.F32.TF32 R196, R40.reuse, R182, R196 ;  /* 0x000000b628c4723c */ /* 0x040fe200000810c4 */
[----:B------:R-:W2:Y:S04]  /*b04f0*/  LDL.LU R182, [R1+0xb68] ;  /* 0x000b680001b67983 */ /* 0x000ea80000300800 */
[----:B------:R-:W2:Y:S04]  /*b0500*/  LDL.LU R183, [R1+0xb6c] ;  /* 0x000b6c0001b77983 */ /* 0x000ea80000300800 */
[----:B------:R-:W2:Y:S04]  /*b0510*/  LDL.64 R78, [R1+0x228] ;  /* 0x00022800014e7983 */ /* 0x000ea80000100a00 */
[----:B------:R-:W4:Y:S04]  /*b0520*/  LDL.64 R82, [R1+0x218] ;  /* 0x0002180001527983 */ /* 0x000f280000100a00 */
[----:B------:R-:W3:Y:S04]  /*b0530*/  LDL.LU R164, [R1+0xb40] ;  /* 0x000b400001a47983 */ /* 0x000ee80000300800 */
[----:B------:R-:W3:Y:S04]  /*b0540*/  LDL.LU R165, [R1+0xb44] ;  /* 0x000b440001a57983 */ /* 0x000ee80000300800 */
[----:B------:R-:W3:Y:S04]  /*b0550*/  LDL.LU R166, [R1+0xb48] ;  /* 0x000b480001a67983 */ /* 0x000ee80000300800 */
[----:B------:R-:W3:Y:S04]  /*b0560*/  LDL.LU R167, [R1+0xb4c] ;  /* 0x000b4c0001a77983 */ /* 0x000ee80000300800 */
[----:B-1----:R-:W3:Y:S04]  /*b0570*/  LDL.64 R30, [R1+0x208] ;  /* 0x00020800011e7983 */ /* 0x002ee80000100a00 */
        /* <DEDUP_REMOVED lines=24> */
[----:B--2---:R-:W-:Y:S01]  /*b0700*/  HMMA.1688.F32.TF32 R180, R40, R78, R180 ;  /* 0x0000004e28b4723c */ /* 0x004fe200000810b4 */
[----:B------:R-:W-:-:S02]  /*b0710*/  IMAD.MOV.U32 R52, RZ, RZ, R78 ;  /* 0x000000ffff347224 */ /* 0x000fc400078e004e */
[----:B------:R-:W-:Y:S01]  /*b0720*/  IMAD.MOV.U32 R49, RZ, RZ, R79 ;  /* 0x000000ffff317224 */ /* 0x000fe200078e004f */
[----:B----4-:R-:W-:Y:S01]  /*b0730*/  MOV R53, R83 ;  /* 0x0000005300357202 */ /* 0x010fe20000000f00 */
[----:B------:R-:W2:Y:S01]  /*b0740*/  LDL.LU.64 R78, [R1+0x5b38] ;  /* 0x005b3800014e7983 */ /* 0x000ea20000300a00 */
[----:B------:R-:W-:Y:S02]  /*b0750*/  IMAD.MOV.U32 R56, RZ, RZ, R82 ;  /* 0x000000ffff387224 */ /* 0x000fe400078e0052 */
[C---:B---3--:R-:W-:Y:S01]  /*b0760*/  HMMA.1688.F32.TF32 R160, R40.reuse, R82, R160 ;  /* 0x0000005228a0723c */ /* 0x048fe200000810a0 */
[----:B------:R-:W3:Y:S04]  /*b0770*/  LDL.LU.64 R76, [R1+0x5b30] ;  /* 0x005b3000014c7983 */ /* 0x000ee80000300a00 */
[----:B------:R-:W4:Y:S04]  /*b0780*/  LDL.LU.64 R82, [R1+0x5b28] ;  /* 0x005b280001527983 */ /* 0x000f280000300a00 */
[----:B------:R-:W3:Y:S01]  /*b0790*/  LDL.LU.64 R80, [R1+0x5b20] ;  /* 0x005b200001507983 */ /* 0x000ee20000300a00 */
[----:B------:R-:W-:Y:S01]  /*b07a0*/  HMMA.1688.F32.TF32 R164, R40, R30, R164 ;  /* 0x0000001e28a4723c */ /* 0x000fe200000810a4 */
[----:B------:R-:W-:-:S02]  /*b07b0*/  IMAD.MOV.U32 R249, RZ, RZ, R30 ;  /* 0x000000fffff97224 */ /* 0x000fc400078e001e */
[----:B------:R-:W-:Y:S01]  /*b07c0*/  IMAD.MOV.U32 R248, RZ, RZ, R31 ;  /* 0x000000fffff87224 */ /* 0x000fe200078e001f */
[----:B------:R-:W-:Y:S04]  /*b07d0*/  LDS R30, [R2+UR12+0x1b200] ;  /* 0x01b2000c021e7984 */ /* 0x000fe80008000800 */
[----:B------:R-:W1:Y:S01]  /*b07e0*/  LDS R31, [R252+UR12+0x1b200] ;  /* 0x01b2000cfc1f7984 */ /* 0x000e620008000800 */
[C---:B------:R-:W-:Y:S08]  /*b07f0*/  HMMA.1688.F32.TF32 R152, R40.reuse, R58, R152 ;  /* 0x0000003a2898723c */ /* 0x040ff00000081098 */
[C---:B------:R-:W-:Y:S08]  /*b0800*/  HMMA.1688.F32.TF32 R140, R40.reuse, R54, R140 ;  /* 0x00000036288c723c */ /* 0x040ff0000008108c */
[C---:B------:R-:W-:Y:S08]  /*b0810*/  HMMA.1688.F32.TF32 R144, R40.reuse, R50, R144 ;  /* 0x000000322890723c */ /* 0x040ff00000081090 */
[----:B------:R-:W-:Y:S08]  /*b0820*/  HMMA.1688.F32.TF32 R88, R40, R66, R88 ;  /* 0x000000422858723c */ /* 0x000ff00000081058 */
[----:B------:R-:W-:Y:S08]  /*b0830*/  HMMA.1688.F32.TF32 R192, R24, R240, R192 ;  /* 0x000000f018c0723c */ /* 0x000ff000000810c0 */
[----:B------:R-:W-:Y:S08]  /*b0840*/  HMMA.1688.F32.TF32 R4, R40, R74, R4 ;  /* 0x0000004a2804723c */ /* 0x000ff00000081004 */
[----:B------:R-:W-:Y:S08]  /*b0850*/  HMMA.1688.F32.TF32 R196, R24, R236, R196 ;  /* 0x000000ec18c4723c */ /* 0x000ff000000810c4 */
[C---:B------:R-:W-:Y:S08]  /*b0860*/  HMMA.1688.F32.TF32 R84, R40.reuse, R70, R84 ;  /* 0x000000462854723c */ /* 0x040ff00000081054 */
        /* <DEDUP_REMOVED lines=15> */
[C---:B------:R-:W-:Y:S08]  /*b0960*/  HMMA.1688.F32.TF32 R244, R28.reuse, R234, R244 ;  /* 0x000000ea1cf4723c */ /* 0x040ff000000810f4 */
[----:B------:R-:W-:Y:S08]  /*b0970*/  HMMA.1688.F32.TF32 R160, R28, R226, R160 ;  /* 0x000000e21ca0723c */ /* 0x000ff000000810a0 */
[C---:B--2---:R-:W-:Y:S08]  /*b0980*/  HMMA.1688.F32.TF32 R172, R40.reuse, R78, R172 ;  /* 0x0000004e28ac723c */ /* 0x044ff000000810ac */
[----:B----4-:R-:W-:Y:S08]  /*b0990*/  HMMA.1688.F32.TF32 R168, R40, R82, R168 ;  /* 0x0000005228a8723c */ /* 0x010ff000000810a8 */
[C---:B------:R-:W-:Y:S01]  /*b09a0*/  HMMA.1688.F32.TF32 R40, R24.reuse, R228, R180 ;  /* 0x000000e41828723c */ /* 0x040fe200000810b4 */
[----:B------:R-:W-:Y:S04]  /*b09b0*/  LDS R180, [R2+UR12+0x1c200] ;  /* 0x01c2000c02b47984 */ /* 0x000fe80008000800 */
[----:B------:R-:W-:Y:S04]  /*b09c0*/  LDS R182, [R2+UR12+0x1d200] ;  /* 0x01d2000c02b67984 */ /* 0x000fe80008000800 */
[----:B------:R-:W-:Y:S04]  /*b09d0*/  LDS R181, [R252+UR12+0x1c200] ;  /* 0x01c2000cfcb57984 */ /* 0x000fe80008000800 */
[----:B------:R-:W1:Y:S01]  /*b09e0*/  LDS R183, [R252+UR12+0x1d200] ;  /* 0x01d2000cfcb77984 */ /* 0x000e620008000800 */
[C---:B------:R-:W-:Y:S08]  /*b09f0*/  HMMA.1688.F32.TF32 R168, R24.reuse, R216, R168 ;  /* 0x000000d818a8723c */ /* 0x040ff000000810a8 */
[----:B------:R-:W-:Y:S01]  /*b0a00*/  HMMA.1688.F32.TF32 R172, R24, R212, R172 ;  /* 0x000000d418ac723c */ /* 0x000fe200000810ac */
[----:B------:R-:W-:Y:S04]  /*b0a10*/  LDS R24, [R2+UR12+0x1e200] ;  /* 0x01e2000c02187984 */ /* 0x000fe80008000800 */
[----:B------:R-:W-:Y:S04]  /*b0a20*/  LDS R26, [R2+UR12+0x1f200] ;  /* 0x01f2000c021a7984 */ /* 0x000fe80008000800 */
[----:B------:R-:W-:Y:S04]  /*b0a30*/  LDS R25, [R252+UR12+0x1e200] ;  /* 0x01e2000cfc197984 */ /* 0x000fe80008000800 */
[----:B------:R-:W2:Y:S01]  /*b0a40*/  LDS R27, [R252+UR12+0x1f200] ;  /* 0x01f2000cfc1b7984 */ /* 0x000ea20008000800 */
[----:B------:R-:W-:Y:S03]  /*b0a50*/  HMMA.1688.F32.TF32 R40, R28, R230, R40 ;  /* 0x000000e61c28723c */ /* 0x000fe60000081028 */
[----:B------:R-:W-:Y:S05]  /*b0a60*/  STL.64 [R1+0x5ae8], R82 ;  /* 0x005ae85201007387 */ /* 0x000fea0000100a00 */
[C---:B-1----:R-:W-:Y:S08]  /*b0a70*/  HMMA.1688.F32.TF32 R192, R180.reuse, R92, R192 ;  /* 0x0000005cb4c0723c */ /* 0x042ff000000810c0 */
[C---:B------:R-:W-:Y:S01]  /*b0a80*/  HMMA.1688.F32.TF32 R196, R180.reuse, R112, R196 ;  /* 0x00000070b4c4723c */ /* 0x040fe200000810c4 */
[----:B---3--:R-:W-:Y:S04]  /*b0a90*/  STL.64 [R1+0x5ae0], R80 ;  /* 0x005ae05001007387 */ /* 0x008fe80000100a00 */
[----:B------:R-:W-:Y:S04]  /*b0aa0*/  STL.64 [R1+0x5af8], R78 ;  /* 0x005af84e01007387 */ /* 0x000fe80000100a00 */
[----:B------:R-:W-:Y:S01]  /*b0ab0*/  STL.64 [R1+0x5af0], R76 ;  /* 0x005af04c01007387 */ /* 0x000fe20000100a00 */
[----:B------:R-:W-:Y:S03]  /*b0ac0*/  HMMA.1688.F32.TF32 R244, R180, R36, R244 ;  /* 0x00000024b4f4723c */ /* 0x000fe600000810f4 */
[----:B------:R-:W-:Y:S04]  /*b0ad0*/  STL.64 [R1+0x5b08], R74 ;  /* 0x005b084a01007387 */ /* 0x000fe80000100a00 */
[----:B------:R2:W-:Y:S01]  /*b0ae0*/  STL.64 [R1+0x5b00], R72 ;  /* 0x005b004801007387 */ /* 0x0005e20000100a00 */
[----:B------:R-:W-:Y:S03]  /*b0af0*/  HMMA.1688.F32.TF32 R164, R28, R222, R164 ;  /* 0x000000de1ca4723c */ /* 0x000fe600000810a4 */
[----:B------:R-:W-:Y:S04]  /*b0b00*/  STL.64 [R1+0x5b18], R70 ;  /* 0x005b184601007387 */ /* 0x000fe80000100a00 */
[----:B------:R1:W-:Y:S01]  /*b0b10*/  STL.64 [R1+0x5b10], R68 ;  /* 0x005b104401007387 */ /* 0x0003e20000100a00 */
[----:B------:R-:W-:Y:S08]  /*b0b20*/  HMMA.1688.F32.TF32 R40, R180, R116, R40 ;  /* 0x00000074b428723c */ /* 0x000ff00000081028 */
[----:B--2---:R-:W-:Y:S08]  /*b0b30*/  HMMA.1688.F32.TF32 R72, R24, R94, R192 ;  /* 0x0000005e1848723c */ /* 0x004ff000000810c0 */
[----:B------:R-:W-:Y:S08]  /*b0b40*/  HMMA.1688.F32.TF32 R168, R28, R218, R168 ;  /* 0x000000da1ca8723c */ /* 0x000ff000000810a8 */
[----:B-1----:R-:W-:Y:S08]  /*b0b50*/  HMMA.1688.F32.TF32 R68, R24, R114, R196 ;  /* 0x000000721844723c */ /* 0x002ff000000810c4 */
[----:B------:R-:W-:Y:S08]  /*b0b60*/  HMMA.1688.F32.TF32 R160, R180, R124, R160 ;  /* 0x0000007cb4a0723c */ /* 0x000ff000000810a0 */
[C---:B------:R-:W-:Y:S08]  /*b0b70*/  HMMA.1688.F32.TF32 R172, R28.reuse, R214, R172 ;  /* 0x000000d61cac723c */ /* 0x040ff000000810ac */
[----:B------:R-:W-:Y:S01]  /*b0b80*/  HMMA.1688.F32.TF32 R4, R28, R210, R4 ;  /* 0x000000d21c04723c */ /* 0x000fe20000081004 */
[----:B------:R-:W-:Y:S04]  /*b0b90*/  STL.64 [R1+0x12d0], R72 ;  /* 0x0012d04801007387 */ /* 0x000fe80000100a00 */
[----:B------:R1:W-:Y:S03]  /*b0ba0*/  STL.64 [R1+0x12d8], R74 ;  /* 0x0012d84a01007387 */ /* 0x0003e60000100a00 */
[----:B------:R-:W-:Y:S01]  /*b0bb0*/  HMMA.1688.F32.TF32 R76, R24, R38, R244 ;  /* 0x00000026184c723c */ /* 0x000fe200000810f4 */
[----:B------:R-:W-:Y:S04]  /*b0bc0*/  STL.64 [R1+0x12c0], R68 ;  /* 0x0012c04401007387 */ /* 0x000fe80000100a00 */
[----:B------:R2:W-:Y:S03]  /*b0bd0*/  STL.64 [R1+0x12c8], R70 ;  /* 0x0012c84601007387 */ /* 0x0005e60000100a00 */
[----:B------:R-:W-:Y:S08]  /*b0be0*/  HMMA.1688.F32.TF32 R164, R180, R128, R164 ;  /* 0x00000080b4a4723c */ /* 0x000ff000000810a4 */
[----:B-1----:R-:W-:Y:S08]  /*b0bf0*/  HMMA.1688.F32.TF32 R72, R24, R118, R40 ;  /* 0x000000761848723c */ /* 0x002ff00000081028 */
[----:B------:R-:W-:Y:S08]  /*b0c00*/  HMMA.1688.F32.TF32 R168, R180, R32, R168 ;  /* 0x00000020b4a8723c */ /* 0x000ff000000810a8 */
[----:B------:R-:W-:Y:S08]  /*b0c10*/  HMMA.1688.F32.TF32 R84, R28, R206, R84 ;  /* 0x000000ce1c54723c */ /* 0x000ff00000081054 */
[----:B--2---:R-:W-:Y:S08]  /*b0c20*/  HMMA.1688.F32.TF32 R68, R24, R126, R160 ;  /* 0x0000007e1844723c */ /* 0x004ff000000810a0 */
        /* <DEDUP_REMOVED lines=9> */
[----:B------:R-:W-:Y:S01]  /*b0cc0*/  HMMA.1688.F32.TF32 R84, R180, R20, R84 ;  /* 0x00000014b454723c */ /* 0x000fe20000081054 */
[----:B------:R-:W-:Y:S04]  /*b0cd0*/  STL.64 [R1+0x1300], R68 ;  /* 0x0013004401007387 */ /* 0x000fe80000100a00 */
[----:B------:R2:W-:Y:S03]  /*b0ce0*/  STL.64 [R1+0x1308], R70 ;  /* 0x0013084601007387 */ /* 0x0005e60000100a00 */
[----:B-1----:R-:W-:Y:S08]  /*b0cf0*/  HMMA.1688.F32.TF32 R72, R24, R34, R168 ;  /* 0x000000221848723c */ /* 0x002ff000000810a8 */
        /* <DEDUP_REMOVED lines=8> */
[----:B------:R-:W-:Y:S04]  /*b0d80*/  STL.64 [R1+0x1358], R42 ;  /* 0x0013582a01007387 */ /* 0x000fe80000100a00 */
[----:B------:R-:W-:Y:S01]  /*b0d90*/  STL.64 [R1+0x13d0], R72 ;  /* 0x0013d04801007387 */ /* 0x000fe20000100a00 */
[C---:B------:R-:W-:Y:S03]  /*b0da0*/  HMMA.1688.F32.TF32 R152, R180.reuse, R12, R152 ;  /* 0x0000000cb498723c */ /* 0x040fe60000081098 */
[----:B------:R1:W-:Y:S04]  /*b0db0*/  STL.64 [R1+0x13d8], R74 ;  /* 0x0013d84a01007387 */ /* 0x0003e80000100a00 */
[----:B------:R-:W-:Y:S01]  /*b0dc0*/  STL.64 [R1+0x1430], R68 ;  /* 0x0014304401007387 */ /* 0x000fe20000100a00 */
[----:B------:R-:W-:Y:S03]  /*b0dd0*/  HMMA.1688.F32.TF32 R140, R180, R8, R140 ;  /* 0x00000008b48c723c */ /* 0x000fe6000008108c */
[----:B------:R2:W-:Y:S05]  /*b0de0*/  STL.64 [R1+0x1438], R70 ;  /* 0x0014384601007387 */ /* 0x0005ea0000100a00 */
[----:B------:R-:W-:Y:S01]  /*b0df0*/  HMMA.1688.F32.TF32 R188, R28, R98, R188 ;  /* 0x000000621cbc723c */ /* 0x000fe200000810bc */
[----:B------:R-:W-:Y:S01]  /*b0e00*/  STL.64 [R1+0x1470], R4 ;  /* 0x0014700401007387 */ /* 0x000fe20000100a00 */
[----:B------:R-:W-:Y:S01]  /*b0e10*/  IMAD.MOV.U32 R198, RZ, RZ, R44 ;  /* 0x000000ffffc67224 */ /* 0x000fe200078e002c */
[----:B------:R-:W-:Y:S01]  /*b0e20*/  MOV R199, R3 ;  /* 0x0000000300c77202 */ /* 0x000fe20000000f00 */
[----:B------:R-:W-:Y:S01]  /*b0e30*/  IMAD.MOV.U32 R246, RZ, RZ, R48 ;  /* 0x000000fffff67224 */ /* 0x000fe200078e0030 */
[----:B------:R-:W-:Y:S03]  /*b0e40*/  LDS R40, [R2+UR12+0x18280] ;  /* 0x0182800c02287984 */ /* 0x000fe60008000800 */
[C---:B-1----:R-:W-:Y:S01]  /*b0e50*/  HMMA.1688.F32.TF32 R72, R24.reuse, R22, R84 ;  /* 0x000000161848723c */ /* 0x042fe20000081054 */
[----:B------:R1:W-:Y:S04]  /*b0e60*/  STL.64 [R1+0x1478], R6 ;  /* 0x0014780601007387 */ /* 0x0003e80000100a00 */
[----:B------:R-:W-:Y:S03]  /*b0e70*/  LDS R28, [R2+UR12+0x16280] ;  /* 0x0162800c021c7984 */ /* 0x000fe60008000800 */
[C---:B--2---:R-:W-:Y:S01]  /*b0e80*/  HMMA.1688.F32.TF32 R68, R24.reuse, R178, R88 ;  /* 0x000000b21844723c */ /* 0x044fe20000081058 */
[----:B------:R-:W-:Y:S04]  /*b0e90*/  LDS R30, [R2+UR12+0x17280] ;  /* 0x0172800c021e7984 */ /* 0x000fe80008000800 */
[----:B------:R-:W-:Y:S03]  /*b0ea0*/  LDS R29, [R252+UR12+0x16280] ;  /* 0x0162800cfc1d7984 */ /* 0x000fe60008000800 */
[----:B-1----:R-:W-:Y:S01]  /*b0eb0*/  HMMA.1688.F32.TF32 R4, R24, R18, R148 ;  /* 0x000000121804723c */ /* 0x002fe20000081094 */
[----:B------:R-:W1:Y:S07]  /*b0ec0*/  LDS R31, [R252+UR12+0x17280] ;  /* 0x0172800cfc1f7984 */ /* 0x000e6e0008000800 */
[----:B------:R-:W-:Y:S01]  /*b0ed0*/  HMMA.1688.F32.TF32 R144, R180, R156, R144 ;  /* 0x0000009cb490723c */ /* 0x000fe20000081090 */
        /* <DEDUP_REMOVED lines=8> */
[----:B------:R-:W-:-:S02]  /*b0f60*/  IMAD.MOV.U32 R247, RZ, RZ, R45 ;  /* 0x000000fffff77224 */ /* 0x000fc400078e002d */
[----:B------:R-:W-:Y:S01]  /*b0f70*/  LDS R42, [R2+UR12+0x19280] ;  /* 0x0192800c022a7984 */ /* 0x000fe20008000800 */
[----:B------:R-:W-:Y:S02]  /*b0f80*/  IMAD.MOV.U32 R162, RZ, RZ, R56 ;  /* 0x000000ffffa27224 */ /* 0x000fe400078e0038 */
[----:B------:R-:W-:Y:S01]  /*b0f90*/  IMAD.MOV.U32 R163, RZ, RZ, R53 ;  /* 0x000000ffffa37224 */ /* 0x000fe200078e0035 */
[----:B------:R-:W-:Y:S01]  /*b0fa0*/  LDS R41, [R252+UR12+0x18280] ;  /* 0x0182800cfc297984 */ /* 0x000fe20008000800 */
[----:B--2---:R-:W-:Y:S03]  /*b0fb0*/  HMMA.1688.F32.TF32 R4, R24, R158, R144 ;  /* 0x0000009e1804723c */ /* 0x004fe60000081090 */
[----:B------:R-:W2:Y:S04]  /*b0fc0*/  LDS R43, [R252+UR12+0x19280] ;  /* 0x0192800cfc2b7984 */ /* 0x000ea80008000800 */
        /* <DEDUP_REMOVED lines=69> */
[----:B------:R-:W4:Y:S01]  /*b1420*/  LDL.LU R27, [R1+0x46c] ;  /* 0x00046c00011b7983 */ /* 0x000f220000300800 */
[----:B------:R-:W-:Y:S01]  /*b1430*/  IMAD.MOV.U32 R182, RZ, RZ, R52 ;  /* 0x000000ffffb67224 */ /* 0x000fe200078e0034 */
[----:B------:R-:W-:-:S02]  /*b1440*/  MOV R183, R49 ;  /* 0x0000003100b77202 */ /* 0x000fc40000000f00 */
[----:B-1----:R-:W4:Y:S04]  /*b1450*/  LDL.LU R188, [R1+0x1f0] ;  /* 0x0001f00001bc7983 */ /* 0x002f280000300800 */
[----:B------:R-:W4:Y:S04]  /*b1460*/  LDL.LU R189, [R1+0x1f4] ;  /* 0x0001f40001bd7983 */ /* 0x000f280000300800 */
[----:B------:R-:W4:Y:S04]  /*b1470*/  LDL.LU R190, [R1+0x1f8] ;  /* 0x0001f80001be7983 */ /* 0x000f280000300800 */
[----:B------:R-:W4:Y:S01]  /*b1480*/  LDL.LU R191, [R1+0x1fc] ;  /* 0x0001fc0001bf7983 */ /* 0x000f220000300800 */
[C---:B--2---:R-:W-:Y:S08]  /*b1490*/  HMMA.1688.F32.TF32 R160, R28.reuse, R162, R80 ;  /* 0x000000a21ca0723c */ /* 0x044ff00000081050 */
[C---:B------:R-:W-:Y:S08]  /*b14a0*/  HMMA.1688.F32.TF32 R180, R28.reuse, R182, R76 ;  /* 0x000000b61cb4723c */ /* 0x040ff0000008104c */
[C---:B---3--:R-:W-:Y:S08]  /*b14b0*/  HMMA.1688.F32.TF32 R244, R28.reuse, R246, R72 ;  /* 0x000000f61cf4723c */ /* 0x048ff00000081048 */
[C---:B----4-:R-:W-:Y:S01]  /*b14c0*/  HMMA.1688.F32.TF32 R196, R28.reuse, R198, R68 ;  /* 0x000000c61cc4723c */ /* 0x050fe20000081044 */
[----:B------:R-:W2:Y:S04]  /*b14d0*/  LDL.LU.64 R70, [R1+0x5b18] ;  /* 0x005b180001467983 */ /* 0x000ea80000300a00 */
[----:B------:R-:W3:Y:S04]  /*b14e0*/  LDL.LU.64 R68, [R1+0x5b10] ;  /* 0x005b100001447983 */ /* 0x000ee80000300a00 */
[----:B------:R-:W4:Y:S04]  /*b14f0*/  LDL.LU.64 R74, [R1+0x5b08] ;  /* 0x005b0800014a7983 */ /* 0x000f280000300a00 */
[----:B------:R-:W3:Y:S04]  /*b1500*/  LDL.LU.64 R72, [R1+0x5b00] ;  /* 0x005b000001487983 */ /* 0x000ee80000300a00 */
[----:B------:R-:W3:Y:S04]  /*b1510*/  LDL.LU.64 R78, [R1+0x5af8] ;  /* 0x005af800014e7983 */ /* 0x000ee80000300a00 */
[----:B------:R-:W3:Y:S04]  /*b1520*/  LDL.LU.64 R76, [R1+0x5af0] ;  /* 0x005af000014c7983 */ /* 0x000ee80000300a00 */
[----:B------:R-:W3:Y:S04]  /*b1530*/  LDL.LU.64 R82, [R1+0x5ae8] ;  /* 0x005ae80001527983 */ /* 0x000ee80000300a00 */
[----:B------:R-:W3:Y:S01]  /*b1540*/  LDL.LU.64 R80, [R1+0x5ae0] ;  /* 0x005ae00001507983 */ /* 0x000ee20000300a00 */
[----:B------:R-:W-:Y:S01]  /*b1550*/  IMAD.MOV.U32 R166, RZ, RZ, R249 ;  /* 0x000000ffffa67224 */ /* 0x000fe200078e00f9 */
[----:B------:R-:W-:Y:S01]  /*b1560*/  MOV R167, R248 ;  /* 0x000000f800a77202 */ /* 0x000fe20000000f00 */
[C---:B------:R-:W-:Y:S08]  /*b1570*/  HMMA.1688.F32.TF32 R192, R28.reuse, R250, R192 ;  /* 0x000000fa1cc0723c */ /* 0x040ff000000810c0 */
[C---:B------:R-:W-:Y:S08]  /*b1580*/  HMMA.1688.F32.TF32 R88, R28.reuse, R66, R88 ;  /* 0x000000421c58723c */ /* 0x040ff00000081058 */
[C---:B------:R-:W-:Y:S08]  /*b1590*/  HMMA.1688.F32.TF32 R148, R28.reuse, R62, R148 ;  /* 0x0000003e1c94723c */ /* 0x040ff00000081094 */
[C---:B------:R-:W-:Y:S08]  /*b15a0*/  HMMA.1688.F32.TF32 R152, R28.reuse, R58, R152 ;  /* 0x0000003a1c98723c */ /* 0x040ff00000081098 */
[----:B------:R-:W-:Y:S08]  /*b15b0*/  HMMA.1688.F32.TF32 R140, R28, R54, R140 ;  /* 0x000000361c8c723c */ /* 0x000ff0000008108c */
[----:B------:R-:W-:Y:S08]  /*b15c0*/  HMMA.1688.F32.TF32 R192, R40, R240, R192 ;  /* 0x000000f028c0723c */ /* 0x000ff000000810c0 */
[C---:B------:R-:W-:Y:S08]  /*b15d0*/  HMMA.1688.F32.TF32 R144, R28.reuse, R50, R144 ;  /* 0x000000321c90723c */ /* 0x040ff00000081090 */
[C---:B------:R-:W-:Y:S01]  /*b15e0*/  HMMA.1688.F32.TF32 R164, R28.reuse, R166, R24 ;  /* 0x000000a61ca4723c */ /* 0x040fe20000081018 */
[----:B------:R-:W-:Y:S04]  /*b15f0*/  LDS R24, [R2+UR12+0x1a280] ;  /* 0x01a2800c02187984 */ /* 0x000fe80008000800 */
[----:B------:R-:W-:Y:S04]  /*b1600*/  LDS R26, [R2+UR12+0x1b280] ;  /* 0x01b2800c021a7984 */ /* 0x000fe80008000800 */
[----:B------:R-:W-:Y:S04]  /*b1610*/  LDS R25, [R252+UR12+0x1a280] ;  /* 0x01a2800cfc197984 */ /* 0x000fe80008000800 */
[----:B------:R-:W1:Y:S01]  /*b1620*/  LDS R27, [R252+UR12+0x1b280] ;  /* 0x01b2800cfc1b7984 */ /* 0x000e620008000800 */
        /* <DEDUP_REMOVED lines=78> */
[----:B-1----:R-:W3:Y:S04]  /*b1b10*/  LDL.LU R192, [R1+0xa60] ;  /* 0x000a600001c07983 */ /* 0x002ee80000300800 */
[----:B------:R-:W3:Y:S04]  /*b1b20*/  LDL.LU R193, [R1+0xa64] ;  /* 0x000a640001c17983 */ /* 0x000ee80000300800 */
[----:B----4-:R-:W4:Y:S04]  /*b1b30*/  LDL.LU R194, [R1+0xa68] ;  /* 0x000a680001c27983 */ /* 0x010f280000300800 */
[----:B------:R-:W4:Y:S04]  /*b1b40*/  LDL.LU R195, [R1+0xa6c] ;  /* 0x000a6c0001c37983 */ /* 0x000f280000300800 */
[----:B------:R1:W-:Y:S04]  /*b1b50*/  STL.64 [R1+0x1210], R196 ;  /* 0x001210c401007387 */ /* 0x0003e80000100a00 */
[----:B------:R1:W-:Y:S04]  /*b1b60*/  STL.64 [R1+0x1218], R198 ;  /* 0x001218c601007387 */ /* 0x0003e80000100a00 */
[----:B-1----:R-:W3:Y:S04]  /*b1b70*/  LDL.LU R196, [R1+0xa40] ;  /* 0x000a400001c47983 */ /* 0x002ee80000300800 */
[----:B------:R-:W3:Y:S04]  /*b1b80*/  LDL.LU R197, [R1+0xa44] ;  /* 0x000a440001c57983 */ /* 0x000ee80000300800 */
        /* <DEDUP_REMOVED lines=40> */
[C---:B--2---:R-:W-:Y:S08]  /*b1e10*/  HMMA.1688.F32.TF32 R84, R40.reuse, R158, R144 ;  /* 0x0000009e2854723c */ /* 0x044ff00000081090 */
[----:B-1----:R-:W-:Y:S02]  /*b1e20*/  HMMA.1688.F32.TF32 R4, R40, R186, R188 ;  /* 0x000000ba2804723c */ /* 0x002fe400000810bc */
[----:B------:R1:W-:Y:S04]  /*b1e30*/  STL.64 [R1+0x14f0], R88 ;  /* 0x0014f05801007387 */ /* 0x0003e80000100a00 */
[----:B------:R2:W-:Y:S05]  /*b1e40*/  STL.64 [R1+0x14f8], R90 ;  /* 0x0014f85a01007387 */ /* 0x0005ea0000100a00 */
[----:B------:R-:W-:Y:S04]  /*b1e50*/  STL.64 [R1+0x1550], R84 ;  /* 0x0015505401007387 */ /* 0x000fe80000100a00 */
[----:B------:R-:W-:Y:S01]  /*b1e60*/  STL.64 [R1+0x1558], R86 ;  /* 0x0015585601007387 */ /* 0x000fe20000100a00 */
[----:B------:R-:W-:Y:S01]  /*b1e70*/  HMMA.1688.F32.TF32 R244, R24, R82, R76 ;  /* 0x0000005218f4723c */ /* 0x000fe2000008104c */
[----:B------:R-:W-:Y:S01]  /*b1e80*/  IMAD.MOV.U32 R44, RZ, RZ, R82 ;  /* 0x000000ffff2c7224 */ /* 0x000fe200078e0052 */
[----:B------:R-:W-:Y:S01]  /*b1e90*/  MOV R249, R83 ;  /* 0x0000005300f97202 */ /* 0x000fe20000000f00 */
[----:B------:R-:W-:Y:S04]  /*b1ea0*/  LDS R40, [R2+UR12+0x1a300] ;  /* 0x01a3000c02287984 */ /* 0x000fe80008000800 */
        /* <DEDUP_REMOVED lines=20> */
[----:B---3--:R-:W-:-:S03]  /*b1ff0*/  IMAD.MOV.U32 R248, RZ, RZ, R182 ;  /* 0x000000fffff87224 */ /* 0x008fc600078e00b6 */
[----:B------:R-:W3:Y:S01]  /*b2000*/  LDL.LU R162, [R1+0x448] ;  /* 0x0004480001a27983 */ /* 0x000ee20000300800 */
[----:B------:R-:W-:-:S03]  /*b2010*/  IMAD.MOV.U32 R3, RZ, RZ, R183 ;  /* 0x000000ffff037224 */ /* 0x000fc600078e00b7 */
[----:B------:R-:W3:Y:S01]  /*b2020*/  LDL.LU R163, [R1+0x44c] ;  /* 0x00044c0001a37983 */ /* 0x000ee20000300800 */
[C---:B----4-:R-:W-:Y:S03]  /*b2030*/  HMMA.1688.F32.TF32 R196, R24.reuse, R182, R196 ;  /* 0x000000b618c4723c */ /* 0x050fe600000810c4 */
[----:B------:R-:W4:Y:S04]  /*b2040*/  LDL.LU R180, [R1+0x450] ;  /* 0x0004500001b47983 */ /* 0x000f280000300800 */
[----:B------:R-:W4:Y:S04]  /*b2050*/  LDL.LU R181, [R1+0x454] ;  /* 0x0004540001b57983 */ /* 0x000f280000300800 */
[----:B------:R-:W4:Y:S04]  /*b2060*/  LDL.LU R182, [R1+0x458] ;  /* 0x0004580001b67983 */ /* 0x000f280000300800 */
[----:B------:R-:W4:Y:S04]  /*b2070*/  LDL.LU R183, [R1+0x45c] ;  /* 0x00045c0001b77983 */ /* 0x000f280000300800 */
[----:B------:R-:W4:Y:S04]  /*b2080*/  LDL.64 R78, [R1+0x228] ;  /* 0x00022800014e7983 */ /* 0x000f280000100a00 */
[----:B------:R-:W3:Y:S04]  /*b2090*/  LDL.64 R82, [R1+0x218] ;  /* 0x0002180001527983 */ /* 0x000ee80000100a00 */
[----:B------:R-:W3:Y:S04]  /*b20a0*/  LDL.LU R164, [R1+0x300] ;  /* 0x0003000001a47983 */ /* 0x000ee80000300800 */
[----:B------:R-:W3:Y:S04]  /*b20b0*/  LDL.LU R165, [R1+0x304] ;  /* 0x0003040001a57983 */ /* 0x000ee80000300800 */
[----:B------:R-:W3:Y:S04]  /*b20c0*/  LDL.LU R166, [R1+0x308] ;  /* 0x0003080001a67983 */ /* 0x000ee80000300800 */
[----:B------:R-:W3:Y:S04]  /*b20d0*/  LDL.LU R167, [R1+0x30c] ;  /* 0x00030c0001a77983 */ /* 0x000ee80000300800 */
[----:B------:R-:W3:Y:S04]  /*b20e0*/  LDL.64 R42, [R1+0x208] ;  /* 0x00020800012a7983 */ /* 0x000ee80000100a00 */
        /* <DEDUP_REMOVED lines=25> */
[----:B------:R-:W-:Y:S05]  /*b2280*/  LDS R41, [R252+UR12+0x1a300] ;  /* 0x01a3000cfc297984 */ /* 0x000fea0008000800 */
[----:B----4-:R-:W-:Y:S01]  /*b2290*/  HMMA.1688.F32.TF32 R180, R24, R78, R180 ;  /* 0x0000004e18b4723c */ /* 0x010fe200000810b4 */
[----:B------:R-:W-:-:S02]  /*b22a0*/  IMAD.MOV.U32 R48, RZ, RZ, R78 ;  /* 0x000000ffff307224 */ /* 0x000fc400078e004e */
[----:B------:R-:W-:Y:S01]  /*b22b0*/  IMAD.MOV.U32 R45, RZ, RZ, R79 ;  /* 0x000000ffff2d7224 */ /* 0x000fe200078e004f */
[----:B---3--:R-:W-:Y:S01]  /*b22c0*/  MOV R49, R83 ;  /* 0x0000005300317202 */ /* 0x008fe20000000f00 */
[----:B------:R-:W3:Y:S01]  /*b22d0*/  LDL.LU.64 R78, [R1+0x5ad8] ;  /* 0x005ad800014e7983 */ /* 0x000ee20000300a00 */
[----:B------:R-:W-:Y:S02]  /*b22e0*/  IMAD.MOV.U32 R52, RZ, RZ, R82 ;  /* 0x000000ffff347224 */ /* 0x000fe400078e0052 */
[C---:B------:R-:W-:Y:S01]  /*b22f0*/  HMMA.1688.F32.TF32 R160, R24.reuse, R82, R160 ;  /* 0x0000005218a0723c */ /* 0x040fe200000810a0 */
[----:B------:R-:W4:Y:S04]  /*b2300*/  LDL.LU.64 R76, [R1+0x5ad0] ;  /* 0x005ad000014c7983 */ /* 0x000f280000300a00 */
[----:B------:R-:W4:Y:S04]  /*b2310*/  LDL.LU.64 R82, [R1+0x5ac8] ;  /* 0x005ac80001527983 */ /* 0x000f280000300a00 */
[----:B------:R-:W4:Y:S01]  /*b2320*/  LDL.LU.64 R80, [R1+0x5ac0] ;  /* 0x005ac00001507983 */ /* 0x000f220000300a00 */
        /* <DEDUP_REMOVED lines=8> */
[----:B--2---:R-:W-:Y:S08]  /*b23b0*/  HMMA.1688.F32.TF32 R88, R24, R66, R88 ;  /* 0x000000421858723c */ /* 0x004ff00000081058 */
        /* <DEDUP_REMOVED lines=21> */
[C---:B---3--:R-:W-:Y:S08]  /*b2510*/  HMMA.1688.F32.TF32 R172, R24.reuse, R78, R172 ;  /* 0x0000004e18ac723c */ /* 0x048ff000000810ac */
        /* <DEDUP_REMOVED lines=16> */
[----:B------:R-:W-:Y:S04]  /*b2620*/  STL.64 [R1+0x5a60], R80 ;  /* 0x005a605001007387 */ /* 0x000fe80000100a00 */
        /* <DEDUP_REMOVED lines=13> */
[----:B------:R-:W-:Y:S01]  /*b2700*/  HMMA.1688.F32.TF32 R172, R40, R214, R172 ;  /* 0x000000d628ac723c */ /* 0x000fe200000810ac */
[----:B------:R-:W-:Y:S04]  /*b2710*/  STL.64 [R1+0xc50], R72 ;  /* 0x000c504801007387 */ /* 0x000fe80000100a00 */
[----:B------:R1:W-:Y:S03]  /*b2720*/  STL.64 [R1+0xc58], R74 ;  /* 0x000c584a01007387 */ /* 0x0003e60000100a00 */
[----:B------:R-:W-:Y:S01]  /*b2730*/  HMMA.1688.F32.TF32 R76, R28, R38, R244 ;  /* 0x000000261c4c723c */ /* 0x000fe200000810f4 */
[----:B------:R-:W-:Y:S04]  /*b2740*/  STL.64 [R1+0xc40], R68 ;  /* 0x000c404401007387 */ /* 0x000fe80000100a00 */
[----:B------:R2:W-:Y:S03]  /*b2750*/  STL.64 [R1+0xc48], R70 ;  /* 0x000c484601007387 */ /* 0x0005e60000100a00 */
[----:B------:R-:W-:Y:S08]  /*b2760*/  HMMA.1688.F32.TF32 R4, R40, R210, R4 ;  /* 0x000000d22804723c */ /* 0x000ff00000081004 */
[----:B------:R-:W-:Y:S08]  /*b2770*/  HMMA.1688.F32.TF32 R164, R180, R128, R164 ;  /* 0x00000080b4a4723c */ /* 0x000ff000000810a4 */
[----:B-1----:R-:W-:Y:S08]  /*b2780*/  HMMA.1688.F32.TF32 R72, R28, R118, R24 ;  /* 0x000000761c48723c */ /* 0x002ff00000081018 */
[----:B------:R-:W-:Y:S08]  /*b2790*/  HMMA.1688.F32.TF32 R168, R180, R32, R168 ;  /* 0x00000020b4a8723c */ /* 0x000ff000000810a8 */
[----:B------:R-:W-:Y:S08]  /*b27a0*/  HMMA.1688.F32.TF32 R84, R40, R206, R84 ;  /* 0x000000ce2854723c */ /* 0x000ff00000081054 */
[----:B--2---:R-:W-:Y:S08]  /*b27b0*/  HMMA.1688.F32.TF32 R68, R28, R126, R160 ;  /* 0x0000007e1c44723c */ /* 0x004ff000000810a0 */
        /* <DEDUP_REMOVED lines=25> */
[C---:B------:R-:W-:Y:S08]  /*b2950*/  HMMA.1688.F32.TF32 R140, R40.reuse, R106, R140 ;  /* 0x0000006a288c723c */ /* 0x040ff0000008108c */
[C---:B------:R-:W-:Y:S08]  /*b2960*/  HMMA.1688.F32.TF32 R144, R40.reuse, R102, R144 ;  /* 0x000000662890723c */ /* 0x040ff00000081090 */
[----:B------:R-:W-:Y:S01]  /*b2970*/  HMMA.1688.F32.TF32 R188, R40, R98, R188 ;  /* 0x0000006228bc723c */ /* 0x000fe200000810bc */
[----:B------:R-:W-:Y:S01]  /*b2980*/  IMAD.MOV.U32 R166, RZ, RZ, R56 ;  /* 0x000000ffffa67224 */ /* 0x000fe200078e0038 */
[----:B------:R-:W-:Y:S01]  /*b2990*/  MOV R167, R53 ;  /* 0x0000003500a77202 */ /* 0x000fe20000000f00 */
[----:B------:R-:W-:Y:S01]  /*b29a0*/  IMAD.MOV.U32 R162, RZ, RZ, R52 ;  /* 0x000000ffffa27224 */ /* 0x000fe200078e0034 */
[----:B------:R-:W-:Y:S01]  /*b29b0*/  MOV R199, R3 ;  /* 0x0000000300c77202 */ /* 0x000fe20000000f00 */
[----:B------:R-:W-:Y:S01]  /*b29c0*/  IMAD.MOV.U32 R163, RZ, RZ, R49 ;  /* 0x000000ffffa37224 */ /* 0x000fe200078e0031 */
[----:B------:R-:W-:Y:S02]  /*b29d0*/  LDS R24, [R2+UR12+0x18380] ;  /* 0x0183800c02187984 */ /* 0x000fe40008000800 */
[----:B--2---:R-:W-:Y:S08]  /*b29e0*/  HMMA.1688.F32.TF32 R68, R28, R178, R88 ;  /* 0x000000b21c44723c */ /* 0x004ff00000081058 */
[C---:B------:R-:W-:Y:S01]  /*b29f0*/  HMMA.1688.F32.TF32 R152, R180.reuse, R12, R152 ;  /* 0x0000000cb498723c */ /* 0x040fe20000081098 */
[----:B------:R-:W-:Y:S04]  /*b2a00*/  STL.64 [R1+0x12a0], R4 ;  /* 0x0012a00401007387 */ /* 0x000fe80000100a00 */
[----:B------:R1:W-:Y:S04]  /*b2a10*/  STL.64 [R1+0x12a8], R6 ;  /* 0x0012a80601007387 */ /* 0x0003e80000100a00 */
[----:B------:R-:W-:Y:S01]  /*b2a20*/  STL.64 [R1+0x1320], R72 ;  /* 0x0013204801007387 */ /* 0x000fe20000100a00 */
[----:B------:R-:W-:Y:S03]  /*b2a30*/  HMMA.1688.F32.TF32 R140, R180, R8, R140 ;  /* 0x00000008b48c723c */ /* 0x000fe6000008108c */
[----:B------:R-:W-:Y:S01]  /*b2a40*/  STL.64 [R1+0x1328], R74 ;  /* 0x0013284a01007387 */ /* 0x000fe20000100a00 */
[----:B------:R-:W-:-:S03]  /*b2a50*/  IMAD.MOV.U32 R246, RZ, RZ, R44 ;  /* 0x000000fffff67224 */ /* 0x000fc600078e002c */
[----:B------:R-:W-:Y:S01]  /*b2a60*/  LDS R40, [R2+UR12+0x16380] ;  /* 0x0163800c02287984 */ /* 0x000fe20008000800 */
[----:B-1----:R-:W-:Y:S03]  /*b2a70*/  HMMA.1688.F32.TF32 R4, R28, R18, R148 ;  /* 0x000000121c04723c */ /* 0x002fe60000081094 */
[----:B------:R-:W2:Y:S04]  /*b2a80*/  LDL.LU R148, [R1+0x520] ;  /* 0x0005200001947983 */ /* 0x000ea80000300800 */
[----:B------:R-:W-:Y:S01]  /*b2a90*/  STL.64 [R1+0x1330], R68 ;  /* 0x0013304401007387 */ /* 0x000fe20000100a00 */
[----:B------:R-:W-:Y:S03]  /*b2aa0*/  HMMA.1688.F32.TF32 R144, R180, R156, R144 ;  /* 0x0000009cb490723c */ /* 0x000fe60000081090 */
[----:B------:R1:W-:Y:S04]  /*b2ab0*/  STL.64 [R1+0x1338], R70 ;  /* 0x0013384601007387 */ /* 0x0003e80000100a00 */
[----:B------:R-:W-:Y:S04]  /*b2ac0*/  LDS R42, [R2+UR12+0x17380] ;  /* 0x0173800c022a7984 */ /* 0x000fe80008000800 */
[----:B------:R-:W-:Y:S01]  /*b2ad0*/  LDS R41, [R252+UR12+0x16380] ;  /* 0x0163800cfc297984 */ /* 0x000fe20008000800 */
[C---:B-1----:R-:W-:Y:S03]  /*b2ae0*/  HMMA.1688.F32.TF32 R68, R28.reuse, R14, R152 ;  /* 0x0000000e1c44723c */ /* 0x042fe60000081098 */
[----:B------:R1:W-:Y:S04]  /*b2af0*/  STL.64 [R1+0x1370], R4 ;  /* 0x0013700401007387 */ /* 0x0003e80000100a00 */
[----:B------:R3:W-:Y:S04]  /*b2b00*/  STL.64 [R1+0x1378], R6 ;  /* 0x0013780601007387 */ /* 0x0007e80000100a00 */
[----:B------:R-:W2:Y:S01]  /*b2b10*/  LDL.LU R149, [R1+0x524] ;  /* 0x0005240001957983 */ /* 0x000ea20000300800 */
[C---:B------:R-:W-:Y:S03]  /*b2b20*/  HMMA.1688.F32.TF32 R72, R28.reuse, R10, R140 ;  /* 0x0000000a1c48723c */ /* 0x040fe6000008108c */
[----:B------:R-:W2:Y:S04]  /*b2b30*/  LDL.LU R150, [R1+0x528] ;  /* 0x0005280001967983 */ /* 0x000ea80000300800 */
[----:B------:R-:W2:Y:S04]  /*b2b40*/  LDL.LU R151, [R1+0x52c] ;  /* 0x00052c0001977983 */ /* 0x000ea80000300800 */
[----:B-1----:R-:W4:Y:S04]  /*b2b50*/  LDL.LU R4, [R1+0x540] ;  /* 0x0005400001047983 */ /* 0x002f280000300800 */
[----:B------:R-:W-:Y:S04]  /*b2b60*/  STL.64 [R1+0x13f0], R68 ;  /* 0x0013f04401007387 */ /* 0x000fe80000100a00 */
[----:B------:R1:W-:Y:S04]  /*b2b70*/  STL.64 [R1+0x13f8], R70 ;  /* 0x0013f84601007387 */ /* 0x0003e80000100a00 */
[----:B------:R-:W4:Y:S04]  /*b2b80*/  LDL.LU R5, [R1+0x544] ;  /* 0x0005440001057983 */ /* 0x000f280000300800 */
[----:B---3--:R-:W4:Y:S01]  /*b2b90*/  LDL.LU R6, [R1+0x548] ;  /* 0x0005480001067983 */ /* 0x008f220000300800 */
[----:B-1----:R-:W-:Y:S03]  /*b2ba0*/  HMMA.1688.F32.TF32 R68, R28, R158, R144 ;  /* 0x0000009e1c44723c */ /* 0x002fe60000081090 */
[----:B------:R-:W4:Y:S04]  /*b2bb0*/  LDL.LU R7, [R1+0x54c] ;  /* 0x00054c0001077983 */ /* 0x000f280000300800 */
[----:B------:R-:W3:Y:S04]  /*b2bc0*/  LDL.LU R172, [R1+0x310] ;  /* 0x0003100001ac7983 */ /* 0x000ee80000300800 */
[----:B------:R1:W-:Y:S04]  /*b2bd0*/  STL.64 [R1+0x1450], R72 ;  /* 0x0014504801007387 */ /* 0x0003e80000100a00 */
[----:B------:R1:W-:Y:S04]  /*b2be0*/  STL.64 [R1+0x1458], R74 ;  /* 0x0014584a01007387 */ /* 0x0003e80000100a00 */
[----:B------:R-:W1:Y:S04]  /*b2bf0*/  LDS R43, [R252+UR12+0x17380] ;  /* 0x0173800cfc2b7984 */ /* 0x000e680008000800 */
        /* <DEDUP_REMOVED lines=11> */
[----:B------:R-:W2:Y:S01]  /*b2cb0*/  LDL.LU R52, [R1+0x5ab0] ;  /* 0x005ab00001347983 */ /* 0x000ea20000300800 */
[----:B------:R-:W-:Y:S03]  /*b2cc0*/  HMMA.1688.F32.TF32 R188, R180, R184, R188 ;  /* 0x000000b8b4bc723c */ /* 0x000fe600000810bc */
        /* <DEDUP_REMOVED lines=47> */
[----:B------:R-:W4:Y:S04]  /*b2fc0*/  LDL.LU R147, [R1+0x53c] ;  /* 0x00053c0001937983 */ /* 0x000f280000300800 */
[----:B------:R-:W4:Y:S01]  /*b2fd0*/  LDL.LU R28, [R1+0x550] ;  /* 0x00055000011c7983 */ /* 0x000f220000300800 */
[----:B------:R-:W-:-:S03]  /*b2fe0*/  IMAD.MOV.U32 R247, RZ, RZ, R249 ;  /* 0x000000fffff77224 */ /* 0x000fc600078e00f9 */
        /* <DEDUP_REMOVED lines=24> */
[----:B------:R-:W-:Y:S04]  /*b3170*/  LDS R152, [R2+UR12+0x1a380] ;  /* 0x01a3800c02987984 */ /* 0x000fe80008000800 */
[----:B------:R-:W-:Y:S01]  /*b3180*/  LDS R154, [R2+UR12+0x1b380] ;  /* 0x01b3800c029a7984 */ /* 0x000fe20008000800 */
[C---:B------:R-:W-:Y:S03]  /*b3190*/  HMMA.1688.F32.TF32 R192, R40.reuse, R250, R192 ;  /* 0x000000fa28c0723c */ /* 0x040fe600000810c0 */
[----:B------:R-:W-:Y:S04]  /*b31a0*/  LDS R153, [R252+UR12+0x1a380] ;  /* 0x01a3800cfc997984 */ /* 0x000fe80008000800 */
[----:B------:R-:W1:Y:S01]  /*b31b0*/  LDS R155, [R252+UR12+0x1b380] ;  /* 0x01b3800cfc9b7984 */ /* 0x000e620008000800 */
[C---:B------:R-:W-:Y:S03]  /*b31c0*/  HMMA.1688.F32.TF32 R4, R40.reuse, R58, R4 ;  /* 0x0000003a2804723c */ /* 0x040fe60000081004 */
[----:B------:R-:W3:Y:S05]  /*b31d0*/  LDL.LU.64 R80, [R1+0x5a60] ;  /* 0x005a600001507983 */ /* 0x000eea0000300a00 */
[----:B------:R-:W-:Y:S08]  /*b31e0*/  HMMA.1688.F32.TF32 R148, R40, R50, R148 ;  /* 0x000000322894723c */ /* 0x000ff00000081094 */
[----:B-1----:R-:W-:Y:S08]  /*b31f0*/  HMMA.1688.F32.TF32 R192, R24, R240, R192 ;  /* 0x000000f018c0723c */ /* 0x002ff000000810c0 */
        /* <DEDUP_REMOVED lines=47> */
[----:B------:R-:W-:Y:S01]  /*b34f0*/  STL.64 [R1+0x5a48], R82 ;  /* 0x005a485201007387 */ /* 0x000fe20000100a00 */
[----:B------:R-:W-:-:S03]  /*b3500*/  LOP3.LUT R3, R0, 0x20, RZ, 0x3c, !PT ;  /* 0x0000002000037812 */ /* 0x000fc600078e3cff */
[----:B------:R-:W-:Y:S03]  /*b3510*/  LDS R152, [R0+UR12+0x18000] ;  /* 0x0180000c00987984 */ /* 0x000fe60008000800 */
[C---:B-1----:R-:W-:Y:S01]  /*b3520*/  HMMA.1688.F32.TF32 R192, R180.reuse, R92, R192 ;  /* 0x0000005cb4c0723c */ /* 0x042fe200000810c0 */
[----:B------:R-:W-:Y:S07]  /*b3530*/  LDS R154, [R0+UR12+0x19000] ;  /* 0x0190000c009a7984 */ /* 0x000fee0008000800 */
        /* <DEDUP_REMOVED lines=16> */
[----:B------:R-:W-:Y:S03]  /*b3640*/  LDS R153, [R3+UR12+0x18000] ;  /* 0x0180000c03997984 */ /* 0x000fe60008000800 */
[C---:B--2---:R-:W-:Y:S01]  /*b3650*/  HMMA.1688.F32.TF32 R180, R24.reuse, R94, R192 ;  /* 0x0000005e18b4723c */ /* 0x044fe200000810c0 */
[----:B------:R-:W-:Y:S04]  /*b3660*/  STL.64 [R1+0x5a58], R74 ;  /* 0x005a584a01007387 */ /* 0x000fe80000100a00 */
[----:B------:R-:W1:Y:S03]  /*b3670*/  LDS R155, [R3+UR12+0x19000] ;  /* 0x0190000c039b7984 */ /* 0x000e660008000800 */
[C---:B------:R-:W-:Y:S08]  /*b3680*/  HMMA.1688.F32.TF32 R196, R24.reuse, R114, R196 ;  /* 0x0000007218c4723c */ /* 0x040ff000000810c4 */
[C---:B------:R-:W-:Y:S03]  /*b3690*/  HMMA.1688.F32.TF32 R192, R24.reuse, R38, R244 ;  /* 0x0000002618c0723c */ /* 0x040fe600000810f4 */
[----:B------:R-:W-:Y:S04]  /*b36a0*/  STL.64 [R1+0x1170], R180 ;  /* 0x001170b401007387 */ /* 0x000fe80000100a00 */
[----:B------:R2:W-:Y:S02]  /*b36b0*/  STL.64 [R1+0x1178], R182 ;  /* 0x001178b601007387 */ /* 0x0005e40000100a00 */
[C---:B--2---:R-:W-:Y:S08]  /*b36c0*/  HMMA.1688.F32.TF32 R180, R24.reuse, R118, R40 ;  /* 0x0000007618b4723c */ /* 0x044ff00000081028 */
[C---:B------:R-:W-:Y:S01]  /*b36d0*/  HMMA.1688.F32.TF32 R40, R24.reuse, R126, R160 ;  /* 0x0000007e1828723c */ /* 0x040fe200000810a0 */
[----:B------:R-:W-:Y:S04]  /*b36e0*/  STL.64 [R1+0x1160], R196 ;  /* 0x001160c401007387 */ /* 0x000fe80000100a00 */
[----:B------:R-:W-:Y:S03]  /*b36f0*/  STL.64 [R1+0x1168], R198 ;  /* 0x001168c601007387 */ /* 0x000fe60000100a00 */
[C---:B------:R-:W-:Y:S01]  /*b3700*/  HMMA.1688.F32.TF32 R164, R24.reuse, R130, R164 ;  /* 0x0000008218a4723c */ /* 0x040fe200000810a4 */
[----:B------:R-:W-:Y:S04]  /*b3710*/  STL.64 [R1+0x1150], R192 ;  /* 0x001150c001007387 */ /* 0x000fe80000100a00 */
[----:B------:R-:W-:Y:S04]  /*b3720*/  STL.64 [R1+0x1158], R194 ;  /* 0x001158c201007387 */ /* 0x000fe80000100a00 */
[----:B------:R-:W-:Y:S01]  /*b3730*/  STL.64 [R1+0x1140], R180 ;  /* 0x001140b401007387 */ /* 0x000fe20000100a00 */
[C---:B------:R-:W-:Y:S03]  /*b3740*/  HMMA.1688.F32.TF32 R160, R24.reuse, R34, R168 ;  /* 0x0000002218a0723c */ /* 0x040fe600000810a8 */
[----:B------:R-:W-:Y:S04]  /*b3750*/  STL.64 [R1+0x1148], R182 ;  /* 0x001148b601007387 */ /* 0x000fe80000100a00 */
[----:B------:R-:W-:Y:S04]  /*b3760*/  STL.64 [R1+0x1180], R40 ;  /* 0x0011802801007387 */ /* 0x000fe80000100a00 */
[----:B------:R2:W-:Y:S01]  /*b3770*/  STL.64 [R1+0x1188], R42 ;  /* 0x0011882a01007387 */ /* 0x0005e20000100a00 */
[C---:B------:R-:W-:Y:S08]  /*b3780*/  HMMA.1688.F32.TF32 R84, R24.reuse, R138, R84 ;  /* 0x0000008a1854723c */ /* 0x040ff00000081054 */
[C---:B--2---:R-:W-:Y:S01]  /*b3790*/  HMMA.1688.F32.TF32 R40, R24.reuse, R134, R172 ;  /* 0x000000861828723c */ /* 0x044fe200000810ac */
[----:B------:R-:W-:Y:S07]  /*b37a0*/  STL.64 [R1+0x1190], R164 ;  /* 0x001190a401007387 */ /* 0x000fee0000100a00 */
[C---:B------:R-:W-:Y:S01]  /*b37b0*/  HMMA.1688.F32.TF32 R140, R24.reuse, R22, R140 ;  /* 0x00000016188c723c */ /* 0x040fe2000008108c */
[----:B------:R-:W-:Y:S04]  /*b37c0*/  STL.64 [R1+0x1198], R166 ;  /* 0x001198a601007387 */ /* 0x000fe80000100a00 */
[----:B------:R-:W2:Y:S03]  /*b37d0*/  LDL.LU R192, [R1+0x590] ;  /* 0x0005900001c07983 */ /* 0x000ea60000300800 */
[C---:B------:R-:W-:Y:S01]  /*b37e0*/  HMMA.1688.F32.TF32 R88, R24.reuse, R178, R88 ;  /* 0x000000b21858723c */ /* 0x040fe20000081058 */
[----:B------:R-:W-:Y:S04]  /*b37f0*/  STL.64 [R1+0x11a0], R160 ;  /* 0x0011a0a001007387 */ /* 0x000fe80000100a00 */
[----:B------:R-:W-:Y:S04]  /*b3800*/  STL.64 [R1+0x11a8], R162 ;  /* 0x0011a8a201007387 */ /* 0x000fe80000100a00 */
[----:B------:R-:W-:Y:S04]  /*b3810*/  STL.64 [R1+0x11c0], R40 ;  /* 0x0011c02801007387 */ /* 0x000fe80000100a00 */
[----:B------:R-:W-:Y:S04]  /*b3820*/  STL.64 [R1+0x11c8], R42 ;  /* 0x0011c82a01007387 */ /* 0x000fe80000100a00 */
[----:B------:R-:W2:Y:S04]  /*b3830*/  LDL.LU R193, [R1+0x594] ;  /* 0x0005940001c17983 */ /* 0x000ea80000300800 */
[----:B------:R-:W2:Y:S04]  /*b3840*/  LDL.LU R194, [R1+0x598] ;  /* 0x0005980001c27983 */ /* 0x000ea80000300800 */
[----:B------:R-:W2:Y:S04]  /*b3850*/  LDL.LU R195, [R1+0x59c] ;  /* 0x00059c0001c37983 */ /* 0x000ea80000300800 */
[----:B------:R3:W-:Y:S04]  /*b3860*/  STL.64 [R1+0x11e0], R84 ;  /* 0x0011e05401007387 */ /* 0x0007e80000100a00 */
[----:B------:R4:W-:Y:S01]  /*b3870*/  STL.64 [R1+0x11e8], R86 ;  /* 0x0011e85601007387 */ /* 0x0009e20000100a00 */
[C---:B------:R-:W-:Y:S03]  /*b3880*/  HMMA.1688.F32.TF32 R28, R24.reuse, R18, R28 ;  /* 0x00000012181c723c */ /* 0x040fe6000008101c */
[----:B------:R-:W-:Y:S04]  /*b3890*/  LDS R41, [R3+UR12+0x1a000] ;  /* 0x01a0000c03297984 */ /* 0x000fe80008000800 */
[----:B---3--:R-:W1:Y:S04]  /*b38a0*/  LDL.LU R84, [R1+0xce0] ;  /* 0x000ce00001547983 */ /* 0x008e680000300800 */
[----:B------:R3:W-:Y:S04]  /*b38b0*/  STL.64 [R1+0x1250], R140 ;  /* 0x0012508c01007387 */ /* 0x0007e80000100a00 */
[----:B------:R3:W-:Y:S04]  /*b38c0*/  STL.64 [R1+0x1258], R142 ;  /* 0x0012588e01007387 */ /* 0x0007e80000100a00 */
[----:B------:R-:W1:Y:S04]  /*b38d0*/  LDL.LU R85, [R1+0xce4] ;  /* 0x000ce40001557983 */ /* 0x000e680000300800 */
[----:B----4-:R-:W1:Y:S04]  /*b38e0*/  LDL.LU R86, [R1+0xce8] ;  /* 0x000ce80001567983 */ /* 0x010e680000300800 */
[----:B------:R-:W1:Y:S04]  /*b38f0*/  LDL.LU R87, [R1+0xcec] ;  /* 0x000cec0001577983 */ /* 0x000e680000300800 */
[----:B---3--:R-:W3:Y:S04]  /*b3900*/  LDL.LU R140, [R1+0xcc0] ;  /* 0x000cc000018c7983 */ /* 0x008ee80000300800 */
[----:B------:R-:W3:Y:S04]  /*b3910*/  LDL.LU R141, [R1+0xcc4] ;  /* 0x000cc400018d7983 */ /* 0x000ee80000300800 */
[----:B------:R-:W3:Y:S04]  /*b3920*/  LDL.LU R142, [R1+0xcc8] ;  /* 0x000cc800018e7983 */ /* 0x000ee80000300800 */
[----:B------:R-:W3:Y:S04]  /*b3930*/  LDL.LU R143, [R1+0xccc] ;  /* 0x000ccc00018f7983 */ /* 0x000ee80000300800 */
        /* <DEDUP_REMOVED lines=33> */
[----:B--2---:R-:W2:Y:S04]  /*b3b50*/  LDL.LU R88, [R1+0xcd0] ;  /* 0x000cd00001587983 */ /* 0x004ea80000300800 */
[----:B------:R-:W2:Y:S04]  /*b3b60*/  LDL.LU R89, [R1+0xcd4] ;  /* 0x000cd40001597983 */ /* 0x000ea80000300800 */
[----:B------:R-:W2:Y:S04]  /*b3b70*/  LDL.LU R90, [R1+0xcd8] ;  /* 0x000cd800015a7983 */ /* 0x000ea80000300800 */
[----:B------:R-:W2:Y:S04]  /*b3b80*/  LDL.LU R91, [R1+0xcdc] ;  /* 0x000cdc00015b7983 */ /* 0x000ea80000300800 */
[----:B------:R1:W-:Y:S04]  /*b3b90*/  STL.64 [R1+0x1290], R28 ;  /* 0x0012901c01007387 */ /* 0x0003e80000100a00 */
[----:B------:R1:W-:Y:S01]  /*b3ba0*/  STL.64 [R1+0x1298], R30 ;  /* 0x0012981e01007387 */ /* 0x0003e20000100a00 */
[----:B------:R-:W-:Y:S03]  /*b3bb0*/  HMMA.1688.F32.TF32 R24, R24, R186, R188 ;  /* 0x000000ba1818723c */ /* 0x000fe600000810bc */
[----:B------:R-:W-:Y:S04]  /*b3bc0*/  LDS R43, [R3+UR12+0x1b000] ;  /* 0x01b0000c032b7984 */ /* 0x000fe80008000800 */
[----:B-1----:R-:W2:Y:S04]  /*b3bd0*/  LDL.LU R28, [R1+0xcf0] ;  /* 0x000cf000011c7983 */ /* 0x002ea80000300800 */
[----:B------:R-:W2:Y:S04]  /*b3be0*/  LDL.LU R29, [R1+0xcf4] ;  /* 0x000cf400011d7983 */ /* 0x000ea80000300800 */
[----:B------:R-:W2:Y:S04]  /*b3bf0*/  LDL.LU R30, [R1+0xcf8] ;  /* 0x000cf800011e7983 */ /* 0x000ea80000300800 */
[----:B------:R-:W2:Y:S04]  /*b3c00*/  LDL.LU R31, [R1+0xcfc] ;  /* 0x000cfc00011f7983 */ /* 0x000ea80000300800 */
[----:B------:R1:W-:Y:S04]  /*b3c10*/  STL.64 [R1+0x1310], R4 ;  /* 0x0013100401007387 */ /* 0x0003e80000100a00 */
[----:B------:R1:W-:Y:S04]  /*b3c20*/  STL.64 [R1+0x1318], R6 ;  /* 0x0013180601007387 */ /* 0x0003e80000100a00 */
[----:B------:R-:W-:Y:S04]  /*b3c30*/  LDS R40, [R0+UR12+0x1a000] ;  /* 0x01a0000c00287984 */ /* 0x000fe80008000800 */
[----:B-1----:R-:W2:Y:S04]  /*b3c40*/  LDL.LU R4, [R1+0xd20] ;  /* 0x000d200001047983 */ /* 0x002ea80000300800 */
[----:B------:R-:W2:Y:S04]  /*b3c50*/  LDL.LU R5, [R1+0xd24] ;  /* 0x000d240001057983 */ /* 0x000ea80000300800 */
[----:B------:R-:W2:Y:S04]  /*b3c60*/  LDL.LU R6, [R1+0xd28] ;  /* 0x000d280001067983 */ /* 0x000ea80000300800 */
[----:B------:R-:W2:Y:S04]  /*b3c70*/  LDL.LU R7, [R1+0xd2c] ;  /* 0x000d2c0001077983 */ /* 0x000ea80000300800 */
[----:B------:R1:W-:Y:S04]  /*b3c80*/  STL.64 [R1+0x1360], R144 ;  /* 0x0013609001007387 */ /* 0x0003e80000100a00 */
[----:B------:R1:W-:Y:S04]  /*b3c90*/  STL.64 [R1+0x1368], R146 ;  /* 0x0013689201007387 */ /* 0x0003e80000100a00 */
[----:B------:R-:W1:Y:S04]  /*b3ca0*/  LDS R42, [R0+UR12+0x1b000] ;  /* 0x01b0000c002a7984 */ /* 0x000e680008000800 */
[----:B-1----:R-:W2:Y:S04]  /*b3cb0*/  LDL.LU R144, [R1+0xd00] ;  /* 0x000d000001907983 */ /* 0x002ea80000300800 */
[----:B------:R-:W2:Y:S04]  /*b3cc0*/  LDL.LU R145, [R1+0xd04] ;  /* 0x000d040001917983 */ /* 0x000ea80000300800 */
[----:B------:R-:W2:Y:S04]  /*b3cd0*/  LDL.LU R146, [R1+0xd08] ;  /* 0x000d080001927983 */ /* 0x000ea80000300800 */
[----:B------:R-:W2:Y:S04]  /*b3ce0*/  LDL.LU R147, [R1+0xd0c] ;  /* 0x000d0c0001937983 */ /* 0x000ea80000300800 */
[----:B------:R1:W-:Y:S04]  /*b3cf0*/  STL.64 [R1+0x1410], R148 ;  /* 0x0014109401007387 */ /* 0x0003e80000100a00 */
[----:B------:R1:W-:Y:S04]  /*b3d00*/  STL.64 [R1+0x1418], R150 ;  /* 0x0014189601007387 */ /* 0x0003e80000100a00 */
[----:B-1----:R-:W2:Y:S04]  /*b3d10*/  LDL.LU R148, [R1+0xd10] ;  /* 0x000d100001947983 */ /* 0x002ea80000300800 */
[----:B------:R-:W2:Y:S04]  /*b3d20*/  LDL.LU R149, [R1+0xd14] ;  /* 0x000d140001957983 */ /* 0x000ea80000300800 */
[----:B------:R-:W2:Y:S04]  /*b3d30*/  LDL.LU R150, [R1+0xd18] ;  /* 0x000d180001967983 */ /* 0x000ea80000300800 */
[----:B------:R-:W2:Y:S04]  /*b3d40*/  LDL.LU R151, [R1+0xd1c] ;  /* 0x000d1c0001977983 */ /* 0x000ea80000300800 */
[----:B------:R-:W2:Y:S04]  /*b3d50*/  LDL.LU R188, [R1+0xc90] ;  /* 0x000c900001bc7983 */ /* 0x000ea80000300800 */
[----:B------:R-:W-:Y:S04]  /*b3d60*/  STL.64 [R1+0x1480], R24 ;  /* 0x0014801801007387 */ /* 0x000fe80000100a00 */
[----:B------:R-:W-:Y:S04]  /*b3d70*/  STL.64 [R1+0x1488], R26 ;  /* 0x0014881a01007387 */ /* 0x000fe80000100a00 */
[----:B------:R-:W2:Y:S04]  /*b3d80*/  LDL.LU R189, [R1+0xc94] ;  /* 0x000c940001bd7983 */ /* 0x000ea80000300800 */
[----:B------:R-:W2:Y:S04]  /*b3d90*/  LDL.LU R190, [R1+0xc98] ;  /* 0x000c980001be7983 */ /* 0x000ea80000300800 */
[----:B------:R-:W2:Y:S04]  /*b3da0*/  LDL.LU R191, [R1+0xc9c] ;  /* 0x000c9c0001bf7983 */ /* 0x000ea80000300800 */
[----:B------:R-:W-:Y:S04]  /*b3db0*/  LDS R25, [R3+UR12+0x1c000] ;  /* 0x01c0000c03197984 */ /* 0x000fe80008000800 */
[----:B------:R-:W-:Y:S04]  /*b3dc0*/  LDS R27, [R3+UR12+0x1d000] ;  /* 0x01d0000c031b7984 */ /* 0x000fe80008000800 */
[----:B------:R-:W-:Y:S04]  /*b3dd0*/  LDS R24, [R0+UR12+0x1c000] ;  /* 0x01c0000c00187984 */ /* 0x000fe80008000800 */
[----:B------:R-:W1:Y:S01]  /*b3de0*/  LDS R26, [R0+UR12+0x1d000] ;  /* 0x01d0000c001a7984 */ /* 0x000e620008000800 */
[C---:B------:R-:W-:Y:S08]  /*b3df0*/  HMMA.1688.F32.TF32 R84, R152.reuse, R108, R84 ;  /* 0x0000006c9854723c */ /* 0x040ff00000081054 */
[C---:B------:R-:W-:Y:S08]  /*b3e00*/  HMMA.1688.F32.TF32 R192, R152.reuse, R96, R192 ;  /* 0x0000006098c0723c */ /* 0x040ff000000810c0 */
[C---:B---3--:R-:W-:Y:S08]  /*b3e10*/  HMMA.1688.F32.TF32 R140, R152.reuse, R100, R140 ;  /* 0x00000064988c723c */ /* 0x048ff0000008108c */
[C---:B----4-:R-:W-:Y:S08]  /*b3e20*/  HMMA.1688.F32.TF32 R180, R152.reuse, R212, R180 ;  /* 0x000000d498b4723c */ /* 0x050ff000000810b4 */
[C---:B------:R-:W-:Y:S08]  /*b3e30*/  HMMA.1688.F32.TF32 R172, R152.reuse, R216, R172 ;  /* 0x000000d898ac723c */ /* 0x040ff000000810ac */
[C---:B------:R-:W-:Y:S08]  /*b3e40*/  HMMA.1688.F32.TF32 R164, R152.reuse, R224, R164 ;  /* 0x000000e098a4723c */ /* 0x040ff000000810a4 */
[C---:B------:R-:W-:Y:S08]  /*b3e50*/  HMMA.1688.F32.TF32 R160, R152.reuse, R228, R160 ;  /* 0x000000e498a0723c */ /* 0x040ff000000810a0 */
[C---:B------:R-:W-:Y:S08]  /*b3e60*/  HMMA.1688.F32.TF32 R196, R152.reuse, R240, R196 ;  /* 0x000000f098c4723c */ /* 0x040ff000000810c4 */
[C---:B------:R-:W-:Y:S08]  /*b3e70*/  HMMA.1688.F32.TF32 R168, R152.reuse, R220, R168 ;  /* 0x000000dc98a8723c */ /* 0x040ff000000810a8 */
[----:B------:R-:W-:Y:S08]  /*b3e80*/  HMMA.1688.F32.TF32 R244, R152, R236, R244 ;  /* 0x000000ec98f4723c */ /* 0x000ff000000810f4 */
[----:B------:R-:W-:Y:S08]  /*b3e90*/  HMMA.1688.F32.TF32 R196, R40, R242, R196 ;  /* 0x000000f228c4723c */ /* 0x000ff000000810c4 */
[C---:B--2---:R-:W-:Y:S08]  /*b3ea0*/  HMMA.1688.F32.TF32 R88, R152.reuse, R104, R88 ;  /* 0x000000689858723c */ /* 0x044ff00000081058 */
[C---:B------:R-:W-:Y:S08]  /*b3eb0*/  HMMA.1688.F32.TF32 R28, R152.reuse, R120, R28 ;  /* 0x00000078981c723c */ /* 0x040ff0000008101c */
[C---:B------:R-:W-:Y:S08]  /*b3ec0*/  HMMA.1688.F32.TF32 R4, R152.reuse, R208, R4 ;  /* 0x000000d09804723c */ /* 0x040ff00000081004 */
[C---:B------:R-:W-:Y:S08]  /*b3ed0*/  HMMA.1688.F32.TF32 R144, R152.reuse, R200, R144 ;  /* 0x000000c89890723c */ /* 0x040ff00000081090 */
[C---:B------:R-:W-:Y:S08]  /*b3ee0*/  HMMA.1688.F32.TF32 R148, R152.reuse, R204, R148 ;  /* 0x000000cc9894723c */ /* 0x040ff00000081094 */
[----:B------:R-:W-:-:S15]  /*b3ef0*/  HMMA.1688.F32.TF32 R188, R152, R232, R188 ;  /* 0x000000e898bc723c */ /* 0x000fde00000810bc */
[----:B------:R-:W-:-:S05]  /*b3f00*/  NOP ;  /* 0x0000000000007918 */ /* 0x000fca0000000000 */
[C---:B------:R-:W-:Y:S01]  /*b3f10*/  HMMA.1688.F32.TF32 R152, R40.reuse, R234, R188 ;  /* 0x000000ea2898723c */ /* 0x040fe200000810bc */
        /* <DEDUP_REMOVED lines=20> */
[C---:B-1----:R-:W-:Y:S01]  /*b4060*/  HMMA.1688.F32.TF32 R196, R24.reuse, R92, R196 ;  /* 0x0000005c18c4723c */ /* 0x042fe200000810c4 */
[----:B------:R-:W-:Y:S04]  /*b4070*/  LDS R40, [R0+UR12+0x18080] ;  /* 0x0180800c00287984 */ /* 0x000fe80008000800 */
[----:B------:R-:W1:Y:S03]  /*b4080*/  LDS R42, [R0+UR12+0x19080] ;  /* 0x0190800c002a7984 */ /* 0x000e660008000800 */
        /* <DEDUP_REMOVED lines=16> */
[C---:B------:R-:W-:Y:S11]  /*b4190*/  HMMA.1688.F32.TF32 R196, R188.reuse, R114, R244 ;  /* 0x00000072bcc4723c */ /* 0x040ff600000810f4 */
[----:B------:R-:W-:Y:S01]  /*b41a0*/  STL.64 [R1+0x110], R24 ;  /* 0x0001101801007387 */ /* 0x000fe20000100a00 */
[C---:B------:R-:W-:Y:S03]  /*b41b0*/  HMMA.1688.F32.TF32 R160, R188.reuse, R118, R160 ;  /* 0x00000076bca0723c */ /* 0x040fe600000810a0 */
[----:B------:R2:W-:Y:S05]  /*b41c0*/  STL.64 [R1+0x118], R26 ;  /* 0x0001181a01007387 */ /* 0x0005ea0000100a00 */
[C---:B--2---:R-:W-:Y:S08]  /*b41d0*/  HMMA.1688.F32.TF32 R24, R188.reuse, R38, R152 ;  /* 0x00000026bc18723c */ /* 0x044ff00000081098 */
[C---:B------:R-:W-:Y:S01]  /*b41e0*/  HMMA.1688.F32.TF32 R152, R188.reuse, R126, R164 ;  /* 0x0000007ebc98723c */ /* 0x040fe200000810a4 */
        /* <DEDUP_REMOVED lines=10> */
[C---:B--2---:R-:W-:Y:S08]  /*b4290*/  HMMA.1688.F32.TF32 R152, R188.reuse, R134, R180 ;  /* 0x00000086bc98723c */ /* 0x044ff000000810b4 */
        /* <DEDUP_REMOVED lines=13> */
[C---:B--2---:R-:W-:Y:S03]  /*b4370*/  HMMA.1688.F32.TF32 R4, R188.reuse, R178, R144 ;  /* 0x000000b2bc04723c */ /* 0x044fe60000081090 */
[----:B------:R-:W1:Y:S04]  /*b4380*/  LDL.LU R144, [R1+0x340] ;  /* 0x0003400001907983 */ /* 0x000e680000300800 */
[----:B------:R-:W-:Y:S04]  /*b4390*/  STL.64 [R1+0x1a0], R148 ;  /* 0x0001a09401007387 */ /* 0x000fe80000100a00 */
[----:B------:R-:W-:Y:S01]  /*b43a0*/  STL.64 [R1+0x1a8], R150 ;  /* 0x0001a89601007387 */ /* 0x000fe20000100a00 */
[C---:B------:R-:W-:Y:S03]  /*b43b0*/  HMMA.1688.F32.TF32 R88, R188.reuse, R10, R88 ;  /* 0x0000000abc58723c */ /* 0x040fe60000081058 */
[----:B------:R-:W-:Y:S04]  /*b43c0*/  LDS R24, [R0+UR12+0x1a080] ;  /* 0x01a0800c00187984 */ /* 0x000fe80008000800 */
[----:B------:R-:W2:Y:S04]  /*b43d0*/  LDS R26, [R0+UR12+0x1b080] ;  /* 0x01b0800c001a7984 */ /* 0x000ea80008000800 */
[----:B------:R-:W-:Y:S04]  /*b43e0*/  STL.64 [R1+0x1b0], R4 ;  /* 0x0001b00401007387 */ /* 0x000fe80000100a00 */
[----:B------:R3:W-:Y:S04]  /*b43f0*/  STL.64 [R1+0x1b8], R6 ;  /* 0x0001b80601007387 */ /* 0x0007e80000100a00 */
[----:B------:R-:W1:Y:S04]  /*b4400*/  LDL.LU R145, [R1+0x344] ;  /* 0x0003440001917983 */ /* 0x000e680000300800 */
[----:B------:R-:W1:Y:S01]  /*b4410*/  LDL.LU R146, [R1+0x348] ;  /* 0x0003480001927983 */ /* 0x000e620000300800 */
[C---:B---3--:R-:W-:Y:S03]  /*b4420*/  HMMA.1688.F32.TF32 R4, R188.reuse, R14, R84 ;  /* 0x0000000ebc04723c */ /* 0x048fe60000081054 */
[----:B------:R-:W1:Y:S04]  /*b4430*/  LDL.LU R147, [R1+0x34c] ;  /* 0x00034c0001937983 */ /* 0x000e680000300800 */
        /* <DEDUP_REMOVED lines=68> */
[----:B------:R4:W-:Y:S04]  /*b4880*/  STL.64 [R1+0x588], R190 ;  /* 0x000588be01007387 */ /* 0x0009e80000100a00 */
[----:B------:R-:W2:Y:S04]  /*b4890*/  LDL.LU R193, [R1+0x334] ;  /* 0x0003340001c17983 */ /* 0x000ea80000300800 */
[----:B------:R-:W2:Y:S04]  /*b48a0*/  LDL.LU R194, [R1+0x338] ;  /* 0x0003380001c27983 */ /* 0x000ea80000300800 */
[----:B------:R-:W2:Y:S01]  /*b48b0*/  LDL.LU R195, [R1+0x33c] ;  /* 0x00033c0001c37983 */ /* 0x000ea20000300800 */
[C---:B------:R-:W-:Y:S08]  /*b48c0*/  HMMA.1688.F32.TF32 R144, R40.reuse, R100, R144 ;  /* 0x000000642890723c */ /* 0x040ff00000081090 */
[C---:B---3--:R-:W-:Y:S08]  /*b48d0*/  HMMA.1688.F32.TF32 R148, R40.reuse, R200, R148 ;  /* 0x000000c82894723c */ /* 0x048ff00000081094 */
[C---:B------:R-:W-:Y:S08]  /*b48e0*/  HMMA.1688.F32.TF32 R152, R40.reuse, R204, R152 ;  /* 0x000000cc2898723c */ /* 0x040ff00000081098 */
[C---:B------:R-:W-:Y:S08]  /*b48f0*/  HMMA.1688.F32.TF32 R172, R40.reuse, R216, R172 ;  /* 0x000000d828ac723c */ /* 0x040ff000000810ac */
[C---:B------:R-:W-:Y:S08]  /*b4900*/  HMMA.1688.F32.TF32 R168, R40.reuse, R220, R168 ;  /* 0x000000dc28a8723c */ /* 0x040ff000000810a8 */
[C---:B----4-:R-:W-:Y:S01]  /*b4910*/  HMMA.1688.F32.TF32 R188, R40.reuse, R232, R28 ;  /* 0x000000e828bc723c */ /* 0x050fe2000008101c */
[----:B------:R-:W-:Y:S04]  /*b4920*/  LDS R29, [R3+UR12+0x1c080] ;  /* 0x01c0800c031d7984 */ /* 0x000fe80008000800 */
[----:B------:R-:W-:Y:S04]  /*b4930*/  LDS R31, [R3+UR12+0x1d080] ;  /* 0x01d0800c031f7984 */ /* 0x000fe80008000800 */
[----:B------:R-:W-:Y:S04]  /*b4940*/  LDS R28, [R0+UR12+0x1c080] ;  /* 0x01c0800c001c7984 */ /* 0x000fe80008000800 */
[----:B------:R-:W1:Y:S01]  /*b4950*/  LDS R30, [R0+UR12+0x1d080] ;  /* 0x01d0800c001e7984 */ /* 0x000e620008000800 */
[C---:B------:R-:W-:Y:S08]  /*b4960*/  HMMA.1688.F32.TF32 R164, R40.reuse, R224, R164 ;  /* 0x000000e028a4723c */ /* 0x040ff000000810a4 */
[C---:B--2---:R-:W-:Y:S08]  /*b4970*/  HMMA.1688.F32.TF32 R196, R40.reuse, R240, R196 ;  /* 0x000000f028c4723c */ /* 0x044ff000000810c4 */
[C---:B------:R-:W-:Y:S08]  /*b4980*/  HMMA.1688.F32.TF32 R244, R40.reuse, R236, R244 ;  /* 0x000000ec28f4723c */ /* 0x040ff000000810f4 */
[----:B------:R-:W-:Y:S08]  /*b4990*/  HMMA.1688.F32.TF32 R160, R40, R228, R160 ;  /* 0x000000e428a0723c */ /* 0x000ff000000810a0 */
[----:B------:R-:W-:Y:S08]  /*b49a0*/  HMMA.1688.F32.TF32 R196, R24, R242, R196 ;  /* 0x000000f218c4723c */ /* 0x000ff000000810c4 */
[C---:B------:R-:W-:Y:S08]  /*b49b0*/  HMMA.1688.F32.TF32 R180, R40.reuse, R212, R180 ;  /* 0x000000d428b4723c */ /* 0x040ff000000810b4 */
[C---:B------:R-:W-:Y:S08]  /*b49c0*/  HMMA.1688.F32.TF32 R4, R40.reuse, R208, R4 ;  /* 0x000000d02804723c */ /* 0x040ff00000081004 */
[C---:B------:R-:W-:Y:S08]  /*b49d0*/  HMMA.1688.F32.TF32 R84, R40.reuse, R120, R84 ;  /* 0x000000782854723c */ /* 0x040ff00000081054 */
[C---:B------:R-:W-:Y:S08]  /*b49e0*/  HMMA.1688.F32.TF32 R88, R40.reuse, R108, R88 ;  /* 0x0000006c2858723c */ /* 0x040ff00000081058 */
[C---:B------:R-:W-:Y:S08]  /*b49f0*/  HMMA.1688.F32.TF32 R140, R40.reuse, R104, R140 ;  /* 0x00000068288c723c */ /* 0x040ff0000008108c */
[----:B------:R-:W-:Y:S08]  /*b4a00*/  HMMA.1688.F32.TF32 R192, R40, R96, R192 ;  /* 0x0000006028c0723c */ /* 0x000ff000000810c0 */
        /* <DEDUP_REMOVED lines=70> */
[----:B------:R-:W-:Y:S04]  /*b4e70*/  LDS R28, [R0+UR12+0x1a100] ;  /* 0x01a1000c001c7984 */ /* 0x000fe80008000800 */
[----:B------:R-:W2:Y:S01]  /*b4e80*/  LDS R30, [R0+UR12+0x1b100] ;  /* 0x01b1000c001e7984 */ /* 0x000ea20008000800 */
        /* <DEDUP_REMOVED lines=9> */
[----:B---3--:R-:W1:Y:S04]  /*b4f20*/  LDL.LU R84, [R1+0x6e0] ;  /* 0x0006e00001547983 */ /* 0x008e680000300800 */
[----:B------:R3:W-:Y:S04]  /*b4f30*/  STL.64 [R1+0x540], R40 ;  /* 0x0005402801007387 */ /* 0x0007e80000100a00 */
[----:B------:R2:W-:Y:S04]  /*b4f40*/  STL.64 [R1+0x548], R42 ;  /* 0x0005482a01007387 */ /* 0x0005e80000100a00 */
[----:B------:R2:W-:Y:S04]  /*b4f50*/  STL.64 [R1+0x550], R4 ;  /* 0x0005500401007387 */ /* 0x0005e80000100a00 */
[----:B------:R2:W-:Y:S04]  /*b4f60*/  STL.64 [R1+0x558], R6 ;  /* 0x0005580601007387 */ /* 0x0005e80000100a00 */
[----:B------:R-:W1:Y:S04]  /*b4f70*/  LDL.LU R85, [R1+0x6e4] ;  /* 0x0006e40001557983 */ /* 0x000e680000300800 */
[----:B----4-:R-:W1:Y:S04]  /*b4f80*/  LDL.LU R86, [R1+0x6e8] ;  /* 0x0006e80001567983 */ /* 0x010e680000300800 */
[----:B------:R-:W1:Y:S04]  /*b4f90*/  LDL.LU R87, [R1+0x6ec] ;  /* 0x0006ec0001577983 */ /* 0x000e680000300800 */
[----:B------:R-:W4:Y:S04]  /*b4fa0*/  LDL.LU R148, [R1+0x6f0] ;  /* 0x0006f00001947983 */ /* 0x000f280000300800 */
[----:B------:R-:W4:Y:S04]  /*b4fb0*/  LDL.LU R149, [R1+0x6f4] ;  /* 0x0006f40001957983 */ /* 0x000f280000300800 */
[----:B------:R-:W4:Y:S04]  /*b4fc0*/  LDL.LU R150, [R1+0x6f8] ;  /* 0x0006f80001967983 */ /* 0x000f280000300800 */
[----:B------:R-:W4:Y:S04]  /*b4fd0*/  LDL.LU R151, [R1+0x6fc] ;  /* 0x0006fc0001977983 */ /* 0x000f280000300800 */
[----:B---3--:R-:W3:Y:S04]  /*b4fe0*/  LDL.LU R40, [R1+0x4c0] ;  /* 0x0004c00001287983 */ /* 0x008ee80000300800 */
[----:B------:R-:W3:Y:S04]  /*b4ff0*/  LDL.LU R41, [R1+0x4c4] ;  /* 0x0004c40001297983 */ /* 0x000ee80000300800 */
[----:B--2---:R-:W3:Y:S04]  /*b5000*/  LDL.LU R42, [R1+0x4c8] ;  /* 0x0004c800012a7983 */ /* 0x004ee80000300800 */
[----:B------:R-:W3:Y:S04]  /*b5010*/  LDL.LU R43, [R1+0x4cc] ;  /* 0x0004cc00012b7983 */ /* 0x000ee80000300800 */
        /* <DEDUP_REMOVED lines=46> */
[----:B------:R1:W-:Y:S04]  /*b5300*/  STL.64 [R1+0x560], R144 ;  /* 0x0005609001007387 */ /* 0x0003e80000100a00 */
[----:B------:R1:W-:Y:S04]  /*b5310*/  STL.64 [R1+0x568], R146 ;  /* 0x0005689201007387 */ /* 0x0003e80000100a00 */
[----:B-1----:R-:W3:Y:S04]  /*b5320*/  LDL.LU R144, [R1+0x6b0] ;  /* 0x0006b00001907983 */ /* 0x002ee80000300800 */
[----:B------:R-:W3:Y:S04]  /*b5330*/  LDL.LU R145, [R1+0x6b4] ;  /* 0x0006b40001917983 */ /* 0x000ee80000300800 */
[----:B------:R-:W3:Y:S04]  /*b5340*/  LDL.LU R146, [R1+0x6b8] ;  /* 0x0006b80001927983 */ /* 0x000ee80000300800 */
[----:B------:R-:W3:Y:S04]  /*b5350*/  LDL.LU R147, [R1+0x6bc] ;  /* 0x0006bc0001937983 */ /* 0x000ee80000300800 */
[----:B------:R-:W3:Y:S04]  /*b5360*/  LDL.LU R192, [R1+0x320] ;  /* 0x0003200001c07983 */ /* 0x000ee80000300800 */
[----:B------:R-:W-:Y:S04]  /*b5370*/  STL.64 [R1+0x570], R188 ;  /* 0x000570bc01007387 */ /* 0x000fe80000100a00 */
[----:B------:R1:W-:Y:S04]  /*b5380*/  STL.64 [R1+0x578], R190 ;  /* 0x000578be01007387 */ /* 0x0003e80000100a00 */
[----:B------:R-:W3:Y:S04]  /*b5390*/  LDL.LU R193, [R1+0x324] ;  /* 0x0003240001c17983 */ /* 0x000ee80000300800 */
[----:B------:R-:W3:Y:S04]  /*b53a0*/  LDL.LU R194, [R1+0x328] ;  /* 0x0003280001c27983 */ /* 0x000ee80000300800 */
[----:B------:R-:W3:Y:S01]  /*b53b0*/  LDL.LU R195, [R1+0x32c] ;  /* 0x00032c0001c37983 */ /* 0x000ee20000300800 */
[C---:B------:R-:W-:Y:S08]  /*b53c0*/  HMMA.1688.F32.TF32 R84, R24.reuse, R120, R84 ;  /* 0x000000781854723c */ /* 0x040ff00000081054 */
[----:B----4-:R-:W-:-:S12]  /*b53d0*/  HMMA.1688.F32.TF32 R148, R24, R200, R148 ;  /* 0x000000c81894723c */ /* 0x010fd80000081094 */
[----:B------:R-:W-:Y:S08]  /*b53e0*/  HMMA.1688.F32.TF32 R84, R28, R122, R84 ;  /* 0x0000007a1c54723c */ /* 0x000ff00000081054 */
[C---:B--2---:R-:W-:Y:S08]  /*b53f0*/  HMMA.1688.F32.TF32 R172, R24.reuse, R216, R172 ;  /* 0x000000d818ac723c */ /* 0x044ff000000810ac */
[C---:B---3--:R-:W-:Y:S08]  /*b5400*/  HMMA.1688.F32.TF32 R168, R24.reuse, R220, R168 ;  /* 0x000000dc18a8723c */ /* 0x048ff000000810a8 */
[C---:B-1----:R-:W-:Y:S08]  /*b5410*/  HMMA.1688.F32.TF32 R188, R24.reuse, R232, R180 ;  /* 0x000000e818bc723c */ /* 0x042ff000000810b4 */
        /* <DEDUP_REMOVED lines=11> */
[C---:B------:R-:W-:Y:S08]  /*b54d0*/  HMMA.1688.F32.TF32 R152, R24.reuse, R204, R152 ;  /* 0x000000cc1898723c */ /* 0x040ff00000081098 */
[C---:B------:R-:W-:Y:S08]  /*b54e0*/  HMMA.1688.F32.TF32 R88, R24.reuse, R108, R88 ;  /* 0x0000006c1858723c */ /* 0x040ff00000081058 */
[----:B------:R-:W-:Y:S08]  /*b54f0*/  HMMA.1688.F32.TF32 R140, R24, R104, R140 ;  /* 0x00000068188c723c */ /* 0x000ff0000008108c */
[----:B------:R-:W-:Y:S08]  /*b5500*/  HMMA.1688.F32.TF32 R244, R28, R238, R244 ;  /* 0x000000ee1cf4723c */ /* 0x000ff000000810f4 */
        /* <DEDUP_REMOVED lines=40> */
[C---:B------:R-:W-:Y:S08]  /*b5790*/  HMMA.1688.F32.TF32 R244, R188.reuse, R114, R244 ;  /* 0x00000072bcf4723c */ /* 0x040ff000000810f4 */
[C---:B------:R-:W-:Y:S03]  /*b57a0*/  HMMA.1688.F32.TF32 R196, R188.reuse, R38, R24 ;  /* 0x00000026bcc4723c */ /* 0x040fe60000081018 */
[----:B------:R-:W-:Y:S04]  /*b57b0*/  STL.64 [R1+0x310], R40 ;  /* 0x0003102801007387 */ /* 0x000fe80000100a00 */
[----:B------:R2:W-:Y:S01]  /*b57c0*/  STL.64 [R1+0x318], R42 ;  /* 0x0003182a01007387 */ /* 0x0005e20000100a00 */
[C---:B------:R-:W-:Y:S08]  /*b57d0*/  HMMA.1688.F32.TF32 R24, R188.reuse, R126, R164 ;  /* 0x0000007ebc18723c */ /* 0x040ff000000810a4 */
[C---:B--2---:R-:W-:Y:S01]  /*b57e0*/  HMMA.1688.F32.TF32 R40, R188.reuse, R118, R160 ;  /* 0x00000076bc28723c */ /* 0x044fe200000810a0 */
[----:B------:R-:W-:Y:S04]  /*b57f0*/  STL.64 [R1+0x300], R244 ;  /* 0x000300f401007387 */ /* 0x000fe80000100a00 */
[----:B------:R-:W-:Y:S04]  /*b5800*/  STL.64 [R1+0x308], R246 ;  /* 0x000308f601007387 */ /* 0x000fe80000100a00 */
[----:B------:R-:W-:Y:S01]  /*b5810*/  STL.64 [R1+0x2f0], R196 ;  /* 0x0002f0c401007387 */ /* 0x000fe20000100a00 */
[C---:B------:R-:W-:Y:S03]  /*b5820*/  HMMA.1688.F32.TF32 R160, R188.reuse, R130, R168 ;  /* 0x00000082bca0723c */ /* 0x040fe600000810a8 */
[----:B------:R-:W-:Y:S06]  /*b5830*/  STL.64 [R1+0x2f8], R198 ;  /* 0x0002f8c601007387 */ /* 0x000fec0000100a00 */
        /* <DEDUP_REMOVED lines=8> */
[----:B------:R2:W-:Y:S04]  /*b58c0*/  STL.64 [R1+0x400], R40 ;  /* 0x0004002801007387 */ /* 0x0005e80000100a00 */
[----:B------:R-:W-:Y:S04]  /*b58d0*/  STL.64 [R1+0x408], R42 ;  /* 0x0004082a01007387 */ /* 0x000fe80000100a00 */
[----:B------:R-:W-:Y:S04]  /*b58e0*/  STL.64 [R1+0x460], R24 ;  /* 0x0004601801007387 */ /* 0x000fe80000100a00 */
[----:B------:R-:W-:Y:S04]  /*b58f0*/  STL.64 [R1+0x468], R26 ;  /* 0x0004681a01007387 */ /* 0x000fe80000100a00 */
[----:B------:R-:W1:Y:S04]  /*b5900*/  LDL.LU R82, [R1+0x718] ;  /* 0x0007180001527983 */ /* 0x000e680000300800 */
[----:B------:R-:W1:Y:S01]  /*b5910*/  LDL.LU R83, [R1+0x71c] ;  /* 0x00071c0001537983 */ /* 0x000e620000300800 */
[C---:B------:R-:W-:Y:S03]  /*b5920*/  HMMA.1688.F32.TF32 R4, R188.reuse, R138, R4 ;  /* 0x0000008abc04723c */ /* 0x040fe60000081004 */
[----:B------:R-:W3:Y:S04]  /*b5930*/  LDL.LU R74, [R1+0x7c8] ;  /* 0x0007c800014a7983 */ /* 0x000ee80000300800 */
[----:B------:R-:W3:Y:S01]  /*b5940*/  LDL.LU R75, [R1+0x7cc] ;  /* 0x0007cc00014b7983 */ /* 0x000ee20000300800 */
[C---:B------:R-:W-:Y:S03]  /*b5950*/  HMMA.1688.F32.TF32 R152, R188.reuse, R22, R152 ;  /* 0x00000016bc98723c */ /* 0x040fe60000081098 */
[----:B------:R-:W4:Y:S04]  /*b5960*/  LDL.LU R78, [R1+0x7b8] ;  /* 0x0007b800014e7983 */ /* 0x000f280000300800 */
[----:B------:R-:W4:Y:S04]  /*b5970*/  LDL.LU R79, [R1+0x7bc] ;  /* 0x0007bc00014f7983 */ /* 0x000f280000300800 */
[----:B------:R-:W-:Y:S04]  /*b5980*/  STL.64 [R1+0x480], R4 ;  /* 0x0004800401007387 */ /* 0x000fe80000100a00 */
[----:B------:R2:W-:Y:S04]  /*b5990*/  STL.64 [R1+0x488], R6 ;  /* 0x0004880601007387 */ /* 0x0005e80000100a00 */
[----:B--2---:R-:W2:Y:S01]  /*b59a0*/  LDL.LU R40, [R1+0x720] ;  /* 0x0007200001287983 */ /* 0x004ea20000300800 */
[C---:B------:R-:W-:Y:S03]  /*b59b0*/  HMMA.1688.F32.TF32 R84, R188.reuse, R18, R84 ;  /* 0x00000012bc54723c */ /* 0x040fe60000081054 */
[----:B------:R-:W-:Y:S04]  /*b59c0*/  LDS R25, [R3+UR12+0x1a180] ;  /* 0x01a1800c03197984 */ /* 0x000fe80008000800 */
[----:B------:R-:W-:Y:S01]  /*b59d0*/  LDS R27, [R3+UR12+0x1b180] ;  /* 0x01b1800c031b7984 */ /* 0x000fe20008000800 */
[C---:B------:R-:W-:Y:S03]  /*b59e0*/  HMMA.1688.F32.TF32 R4, R188.reuse, R178, R148 ;  /* 0x000000b2bc04723c */ /* 0x040fe60000081094 */
[----:B------:R-:W-:Y:S04]  /*b59f0*/  STL.64 [R1+0x4a0], R152 ;  /* 0x0004a09801007387 */ /* 0x000fe80000100a00 */
[----:B------:R-:W-:Y:S01]  /*b5a00*/  STL.64 [R1+0x4a8], R154 ;  /* 0x0004a89a01007387 */ /* 0x000fe20000100a00 */
[C---:B------:R-:W-:Y:S03]  /*b5a10*/  HMMA.1688.F32.TF32 R88, R188.reuse, R14, R88 ;  /* 0x0000000ebc58723c */ /* 0x040fe60000081058 */
[----:B------:R-:W-:Y:S04]  /*b5a20*/  LDS R24, [R0+UR12+0x1a180] ;  /* 0x01a1800c00187984 */ /* 0x000fe80008000800 */
[----:B------:R-:W1:Y:S04]  /*b5a30*/  LDS R26, [R0+UR12+0x1b180] ;  /* 0x01b1800c001a7984 */ /* 0x000e680008000800 */
        /* <DEDUP_REMOVED lines=38> */
[----:B------:R-:W2:Y:S01]  /*b5ca0*/  LDL.LU R153, [R1+0x804] ;  /* 0x0008040001997983 */ /* 0x000ea20000300800 */
[C---:B------:R-:W-:Y:S03]  /*b5cb0*/  HMMA.1688.F32.TF32 R140, R188.reuse, R10, R140 ;  /* 0x0000000abc8c723c */ /* 0x040fe6000008108c */
[----:B------:R-:W-:Y:S04]  /*b5cc0*/  STL.64 [R1+0x4e0], R84 ;  /* 0x0004e05401007387 */ /* 0x000fe80000100a00 */
[----:B------:R-:W-:Y:S01]  /*b5cd0*/  STL.64 [R1+0x4e8], R86 ;  /* 0x0004e85601007387 */ /* 0x000fe20000100a00 */
[C---:B------:R-:W-:Y:S03]  /*b5ce0*/  HMMA.1688.F32.TF32 R144, R188.reuse, R158, R144 ;  /* 0x0000009ebc90723c */ /* 0x040fe60000081090 */
[----:B------:R-:W-:Y:S04]  /*b5cf0*/  STL.64 [R1+0x4d0], R88 ;  /* 0x0004d05801007387 */ /* 0x000fe80000100a00 */
[----:B------:R-:W-:Y:S04]  /*b5d00*/  STL.64 [R1+0x4d8], R90 ;  /* 0x0004d85a01007387 */ /* 0x000fe80000100a00 */
[----:B------:R-:W-:Y:S04]  /*b5d10*/  STL.64 [R1+0x4f0], R140 ;  /* 0x0004f08c01007387 */ /* 0x000fe80000100a00 */
[----:B------:R1:W-:Y:S02]  /*b5d20*/  STL.64 [R1+0x4f8], R142 ;  /* 0x0004f88e01007387 */ /* 0x0003e40000100a00 */
[----:B-1----:R-:W-:Y:S02]  /*b5d30*/  HMMA.1688.F32.TF32 R140, R188, R186, R192 ;  /* 0x000000babc8c723c */ /* 0x002fe400000810c0 */
[----:B------:R-:W-:Y:S04]  /*b5d40*/  STL.64 [R1+0x7a0], R144 ;  /* 0x0007a09001007387 */ /* 0x000fe80000100a00 */
[----:B------:R-:W-:-:S13]  /*b5d50*/  STL.64 [R1+0x7a8], R146 ;  /* 0x0007a89201007387 */ /* 0x000fda0000100a00 */
[----:B------:R-:W-:Y:S04]  /*b5d60*/  STL.64 [R1+0x820], R140 ;  /* 0x0008208c01007387 */ /* 0x000fe80000100a00 */
[----:B------:R3:W-:Y:S01]  /*b5d70*/  STL.64 [R1+0x828], R142 ;  /* 0x0008288e01007387 */ /* 0x0007e20000100a00 */
[----:B------:R-:W-:Y:S03]  /*b5d80*/  HMMA.1688.F32.TF32 R192, R28, R96, R80 ;  /* 0x000000601cc0723c */ /* 0x000fe60000081050 */
[----:B------:R-:W2:Y:S04]  /*b5d90*/  LDL.LU R80, [R1+0xe20] ;  /* 0x000e200001507983 */ /* 0x000ea80000300800 */
[----:B------:R-:W2:Y:S04]  /*b5da0*/  LDL.LU R81, [R1+0xe24] ;  /* 0x000e240001517983 */ /* 0x000ea80000300800 */
[----:B------:R-:W2:Y:S04]  /*b5db0*/  LDL.LU R82, [R1+0xe28] ;  /* 0x000e280001527983 */ /* 0x000ea80000300800 */
[----:B------:R-:W2:Y:S01]  /*b5dc0*/  LDL.LU R83, [R1+0xe2c] ;  /* 0x000e2c0001537983 */ /* 0x000ea20000300800 */
[----:B------:R-:W-:Y:S01]  /*b5dd0*/  IMAD.MOV.U32 R154, RZ, RZ, R69 ;  /* 0x000000ffff9a7224 */ /* 0x000fe200078e0045 */
[----:B------:R-:W-:Y:S01]  /*b5de0*/  MOV R149, R64 ;  /* 0x0000004000957202 */ /* 0x000fe20000000f00 */
[----:B------:R-:W-:Y:S01]  /*b5df0*/  IMAD.MOV.U32 R155, RZ, RZ, R68 ;  /* 0x000000ffff9b7224 */ /* 0x000fe200078e0044 */
[----:B------:R-:W-:Y:S01]  /*b5e00*/  MOV R85, R56 ;  /* 0x0000003800557202 */ /* 0x000fe20000000f00 */
[----:B------:R-:W-:Y:S01]  /*b5e10*/  IMAD.MOV.U32 R148, RZ, RZ, R65 ;  /* 0x000000ffff947224 */ /* 0x000fe200078e0041 */
[----:B------:R-:W-:Y:S01]  /*b5e20*/  MOV R89, R48 ;  /* 0x0000003000597202 */ /* 0x000fe20000000f00 */
[----:B------:R-:W-:-:S02]  /*b5e30*/  IMAD.MOV.U32 R150, RZ, RZ, R61 ;  /* 0x000000ffff967224 */ /* 0x000fc400078e003d */
[----:B------:R-:W-:Y:S02]  /*b5e40*/  IMAD.MOV.U32 R151, RZ, RZ, R60 ;  /* 0x000000ffff977224 */ /* 0x000fe400078e003c */
[----:B------:R-:W-:Y:S02]  /*b5e50*/  IMAD.MOV.U32 R84, RZ, RZ, R57 ;  /* 0x000000ffff547224 */ /* 0x000fe400078e0039 */
[----:B------:R-:W-:Y:S02]  /*b5e60*/  IMAD.MOV.U32 R86, RZ, RZ, R53 ;  /* 0x000000ffff567224 */ /* 0x000fe400078e0035 */
[----:B------:R-:W-:Y:S02]  /*b5e70*/  IMAD.MOV.U32 R87, RZ, RZ, R52 ;  /* 0x000000ffff577224 */ /* 0x000fe400078e0034 */
[----:B------:R-:W-:Y:S02]  /*b5e80*/  IMAD.MOV.U32 R88, RZ, RZ, R49 ;  /* 0x000000ffff587224 */ /* 0x000fe400078e0031 */
[----:B------:R-:W-:-:S02]  /*b5e90*/  IMAD.MOV.U32 R90, RZ, RZ, R45 ;  /* 0x000000ffff5a7224 */ /* 0x000fc400078e002d */
[----:B------:R-:W-:Y:S01]  /*b5ea0*/  IMAD.MOV.U32 R91, RZ, RZ, R44 ;  /* 0x000000ffff5b7224 */ /* 0x000fe200078e002c */
[C---:B------:R-:W-:Y:S08]  /*b5eb0*/  HMMA.1688.F32.TF32 R148, R28.reuse, R200, R148 ;  /* 0x000000c81c94723c */ /* 0x040ff00000081094 */
[C---:B------:R-:W-:Y:S08]  /*b5ec0*/  HMMA.1688.F32.TF32 R84, R28.reuse, R120, R84 ;  /* 0x000000781c54723c */ /* 0x040ff00000081054 */
[C---:B------:R-:W-:Y:S08]  /*b5ed0*/  HMMA.1688.F32.TF32 R88, R28.reuse, R108, R88 ;  /* 0x0000006c1c58723c */ /* 0x040ff00000081058 */
[C---:B---3--:R-:W-:Y:S08]  /*b5ee0*/  HMMA.1688.F32.TF32 R140, R28.reuse, R104, R72 ;  /* 0x000000681c8c723c */ /* 0x048ff00000081048 */
[C---:B----4-:R-:W-:Y:S08]  /*b5ef0*/  HMMA.1688.F32.TF32 R144, R28.reuse, R100, R76 ;  /* 0x000000641c90723c */ /* 0x050ff0000008104c */
[C---:B--2---:R-:W-:Y:S08]  /*b5f00*/  HMMA.1688.F32.TF32 R172, R28.reuse, R216, R172 ;  /* 0x000000d81cac723c */ /* 0x044ff000000810ac */
[C---:B------:R-:W-:Y:S08]  /*b5f10*/  HMMA.1688.F32.TF32 R164, R28.reuse, R224, R164 ;  /* 0x000000e01ca4723c */ /* 0x040ff000000810a4 */
[C---:B------:R-:W-:Y:S08]  /*b5f20*/  HMMA.1688.F32.TF32 R188, R28.reuse, R232, R180 ;  /* 0x000000e81cbc723c */ /* 0x040ff000000810b4 */
[C---:B------:R-:W-:Y:S01]  /*b5f30*/  HMMA.1688.F32.TF32 R180, R28.reuse, R212, R40 ;  /* 0x000000d41cb4723c */ /* 0x040fe20000081028 */
[----:B------:R-:W-:Y:S04]  /*b5f40*/  LDS R41, [R3+UR12+0x1c180] ;  /* 0x01c1800c03297984 */ /* 0x000fe80008000800 */
[----:B------:R-:W-:Y:S03]  /*b5f50*/  LDS R43, [R3+UR12+0x1d180] ;  /* 0x01d1800c032b7984 */ /* 0x000fe60008000800 */
[C---:B------:R-:W-:Y:S01]  /*b5f60*/  HMMA.1688.F32.TF32 R196, R28.reuse, R240, R196 ;  /* 0x000000f01cc4723c */ /* 0x040fe200000810c4 */
[----:B------:R-:W-:Y:S04]  /*b5f70*/  LDS R40, [R0+UR12+0x1c180] ;  /* 0x01c1800c00287984 */ /* 0x000fe80008000800 */
[----:B------:R-:W1:Y:S03]  /*b5f80*/  LDS R42, [R0+UR12+0x1d180] ;  /* 0x01d1800c002a7984 */ /* 0x000e660008000800 */
        /* <DEDUP_REMOVED lines=9> */
[----:B------:R-:W-:Y:S01]  /*b6020*/  LDS R188, [R0+UR12+0x1e180] ;  /* 0x01e1800c00bc7984 */ /* 0x000fe20008000800 */
[----:B------:R-:W-:Y:S03]  /*b6030*/  HMMA.1688.F32.TF32 R244, R24, R238, R244 ;  /* 0x000000ee18f4723c */ /* 0x000fe600000810f4 */
[----:B------:R-:W2:Y:S05]  /*b6040*/  LDS R190, [R0+UR12+0x1f180] ;  /* 0x01f1800c00be7984 */ /* 0x000eaa0008000800 */
        /* <DEDUP_REMOVED lines=20> */
[----:B--2---:R-:W-:Y:S08]  /*b6190*/  HMMA.1688.F32.TF32 R72, R188, R94, R196 ;  /* 0x0000005ebc48723c */ /* 0x004ff000000810c4 */
        /* <DEDUP_REMOVED lines=17> */
[C---:B--2---:R-:W-:Y:S03]  /*b62b0*/  HMMA.1688.F32.TF32 R72, R188.reuse, R118, R160 ;  /* 0x00000076bc48723c */ /* 0x044fe600000810a0 */
        /* <DEDUP_REMOVED lines=13> */
[----:B------:R-:W-:Y:S05]  /*b6390*/  STL.64 [R1+0x378], R30 ;  /* 0x0003781e01007387 */ /* 0x000fea0000100a00 */
[----:B------:R-:W-:Y:S04]  /*b63a0*/  STL.64 [R1+0x390], R72 ;  /* 0x0003904801007387 */ /* 0x000fe80000100a00 */
[----:B------:R-:W-:Y:S01]  /*b63b0*/  STL.64 [R1+0x398], R74 ;  /* 0x0003984a01007387 */ /* 0x000fe20000100a00 */
[----:B------:R-:W-:Y:S01]  /*b63c0*/  IMAD.MOV.U32 R44, RZ, RZ, R250 ;  /* 0x000000ffff2c7224 */ /* 0x000fe200078e00fa */
[----:B------:R-:W-:-:S02]  /*b63d0*/  MOV R2, R251 ;  /* 0x000000fb00027202 */ /* 0x000fc40000000f00 */
[----:B------:R-:W-:Y:S04]  /*b63e0*/  LDS R29, [R3+UR12+0x18200] ;  /* 0x0182000c031d7984 */ /* 0x000fe80008000800 */
[----:B------:R-:W-:Y:S04]  /*b63f0*/  STL.64 [R1+0x3d0], R40 ;  /* 0x0003d02801007387 */ /* 0x000fe80000100a00 */
[----:B------:R2:W-:Y:S04]  /*b6400*/  STL.64 [R1+0x3d8], R42 ;  /* 0x0003d82a01007387 */ /* 0x0005e80000100a00 */
[----:B------:R-:W-:Y:S04]  /*b6410*/  LDS R31, [R3+UR12+0x19200] ;  /* 0x0192000c031f7984 */ /* 0x000fe80008000800 */
[----:B------:R-:W-:Y:S01]  /*b6420*/  LDS R28, [R0+UR12+0x18200] ;  /* 0x0182000c001c7984 */ /* 0x000fe20008000800 */
[C---:B--2---:R-:W-:Y:S03]  /*b6430*/  HMMA.1688.F32.TF32 R40, R188.reuse, R138, R4 ;  /* 0x0000008abc28723c */ /* 0x044fe60000081004 */
[----:B------:R-:W2:Y:S05]  /*b6440*/  LDS R30, [R0+UR12+0x19200] ;  /* 0x0192000c001e7984 */ /* 0x000eaa0008000800 */
[C---:B------:R-:W-:Y:S08]  /*b6450*/  HMMA.1688.F32.TF32 R4, R188.reuse, R22, R152 ;  /* 0x00000016bc04723c */ /* 0x040ff00000081098 */
[C---:B------:R-:W-:Y:S03]  /*b6460*/  HMMA.1688.F32.TF32 R72, R188.reuse, R178, R148 ;  /* 0x000000b2bc48723c */ /* 0x040fe60000081094 */
[----:B------:R-:W-:Y:S04]  /*b6470*/  STL.64 [R1+0x3e0], R40 ;  /* 0x0003e02801007387 */ /* 0x000fe80000100a00 */
[----:B------:R3:W-:Y:S04]  /*b6480*/  STL.64 [R1+0x3e8], R42 ;  /* 0x0003e82a01007387 */ /* 0x0007e80000100a00 */
[----:B------:R-:W-:Y:S04]  /*b6490*/  STL.64 [R1+0x420], R4 ;  /* 0x0004200401007387 */ /* 0x000fe80000100a00 */
[----:B------:R4:W-:Y:S01]  /*b64a0*/  STL.64 [R1+0x428], R6 ;  /* 0x0004280601007387 */ /* 0x0009e20000100a00 */
[C---:B---3--:R-:W-:Y:S08]  /*b64b0*/  HMMA.1688.F32.TF32 R40, R188.reuse, R18, R84 ;  /* 0x00000012bc28723c */ /* 0x048ff00000081054 */
        /* <DEDUP_REMOVED lines=11> */
[----:B------:R-:W-:Y:S04]  /*b6570*/  STL.64 [R1+0x458], R74 ;  /* 0x0004584a01007387 */ /* 0x000fe80000100a00 */
[----:B------:R3:W-:Y:S04]  /*b6580*/  STL.64 [R1+0x4b0], R40 ;  /* 0x0004b02801007387 */ /* 0x0007e80000100a00 */
[----:B------:R4:W-:Y:S01]  /*b6590*/  STL.64 [R1+0x4b8], R42 ;  /* 0x0004b82a01007387 */ /* 0x0009e20000100a00 */
[C---:B-1----:R-:W-:Y:S03]  /*b65a0*/  HMMA.1688.F32.TF32 R192, R24.reuse, R250, R80 ;  /* 0x000000fa18c0723c */ /* 0x042fe60000081050 */
        /* <DEDUP_REMOVED lines=34> */
[----:B------:R-:W2:Y:S04]  /*b67d0*/  LDL.64 R74, [R1+0x248] ;  /* 0x00024800014a7983 */ /* 0x000ea80000100a00 */
[----:B------:R-:W3:Y:S04]  /*b67e0*/  LDL.LU R244, [R1+0xdf0] ;  /* 0x000df00001f47983 */ /* 0x000ee80000300800 */
[----:B------:R-:W3:Y:S04]  /*b67f0*/  LDL.LU R245, [R1+0xdf4] ;  /* 0x000df40001f57983 */ /* 0x000ee80000300800 */
[----:B------:R-:W3:Y:S04]  /*b6800*/  LDL.LU R246, [R1+0xdf8] ;  /* 0x000df80001f67983 */ /* 0x000ee80000300800 */
[----:B------:R-:W3:Y:S04]  /*b6810*/  LDL.LU R247, [R1+0xdfc] ;  /* 0x000dfc0001f77983 */ /* 0x000ee80000300800 */
[----:B------:R-:W3:Y:S04]  /*b6820*/  LDL.64 R78, [R1+0x238] ;  /* 0x00023800014e7983 */ /* 0x000ee80000100a00 */
[----:B------:R-:W4:Y:S04]  /*b6830*/  LDL.64 R82, [R1+0x228] ;  /* 0x0002280001527983 */ /* 0x000f280000100a00 */
[----:B------:R-:W4:Y:S04]  /*b6840*/  LDL.LU R160, [R1+0xdb0] ;  /* 0x000db00001a07983 */ /* 0x000f280000300800 */
[----:B------:R-:W4:Y:S04]  /*b6850*/  LDL.LU R161, [R1+0xdb4] ;  /* 0x000db40001a17983 */ /* 0x000f280000300800 */
[----:B------:R-:W4:Y:S04]  /*b6860*/  LDL.LU R162, [R1+0xdb8] ;  /* 0x000db80001a27983 */ /* 0x000f280000300800 */
[----:B------:R-:W4:Y:S04]  /*b6870*/  LDL.LU R163, [R1+0xdbc] ;  /* 0x000dbc0001a37983 */ /* 0x000f280000300800 */
[----:B------:R-:W4:Y:S04]  /*b6880*/  LDL.64 R190, [R1+0x218] ;  /* 0x0002180001be7983 */ /* 0x000f280000100a00 */
[----:B------:R-:W4:Y:S04]  /*b6890*/  LDL.64 R174, [R1+0x208] ;  /* 0x0002080001ae7983 */ /* 0x000f280000100a00 */
        /* <DEDUP_REMOVED lines=20> */
[----:B--2---:R-:W-:Y:S01]  /*b69e0*/  HMMA.1688.F32.TF32 R196, R24, R74, R196 ;  /* 0x0000004a18c4723c */ /* 0x004fe200000810c4 */
[----:B------:R-:W-:-:S02]  /*b69f0*/  IMAD.MOV.U32 R48, RZ, RZ, R74 ;  /* 0x000000ffff307224 */ /* 0x000fc400078e004a */
[----:B------:R-:W-:Y:S02]  /*b6a00*/  IMAD.MOV.U32 R45, RZ, RZ, R75 ;  /* 0x000000ffff2d7224 */ /* 0x000fe400078e004b */
[----:B------:R-:W2:Y:S03]  /*b6a10*/  LDL.LU.64 R74, [R1+0x5a58] ;  /* 0x005a5800014a7983 */ /* 0x000ea60000300a00 */
[----:B---3--:R-:W-:Y:S01]  /*b6a20*/  HMMA.1688.F32.TF32 R244, R24, R78, R244 ;  /* 0x0000004e18f4723c */ /* 0x008fe200000810f4 */
[----:B------:R-:W-:Y:S01]  /*b6a30*/  IMAD.MOV.U32 R52, RZ, RZ, R78 ;  /* 0x000000ffff347224 */ /* 0x000fe200078e004e */
[----:B------:R-:W-:Y:S02]  /*b6a40*/  MOV R49, R79 ;  /* 0x0000004f00317202 */ /* 0x000fe40000000f00 */
[----:B------:R-:W3:Y:S01]  /*b6a50*/  LDL.LU.64 R78, [R1+0x5a50] ;  /* 0x005a5000014e7983 */ /* 0x000ee20000300a00 */
[----:B----4-:R-:W-:-:S02]  /*b6a60*/  IMAD.MOV.U32 R56, RZ, RZ, R82 ;  /* 0x000000ffff387224 */ /* 0x010fc400078e0052 */
[----:B------:R-:W-:Y:S01]  /*b6a70*/  IMAD.MOV.U32 R53, RZ, RZ, R83 ;  /* 0x000000ffff357224 */ /* 0x000fe200078e0053 */
[C---:B------:R-:W-:Y:S01]  /*b6a80*/  HMMA.1688.F32.TF32 R180, R24.reuse, R82, R180 ;  /* 0x0000005218b4723c */ /* 0x040fe200000810b4 */
[----:B------:R-:W4:Y:S07]  /*b6a90*/  LDL.LU.64 R82, [R1+0x5a48] ;  /* 0x005a480001527983 */ /* 0x000f2e0000300a00 */
[----:B------:R-:W-:Y:S01]  /*b6aa0*/  HMMA.1688.F32.TF32 R164, R24, R174, R164 ;  /* 0x000000ae18a4723c */ /* 0x000fe200000810a4 */
[----:B------:R-:W-:-:S02]  /*b6ab0*/  IMAD.MOV.U32 R64, RZ, RZ, R174 ;  /* 0x000000ffff407224 */ /* 0x000fc400078e00ae */
[----:B------:R-:W-:Y:S01]  /*b6ac0*/  IMAD.MOV.U32 R61, RZ, RZ, R175 ;  /* 0x000000ffff3d7224 */ /* 0x000fe200078e00af */
[----:B------:R-:W-:Y:S01]  /*b6ad0*/  MOV R57, R191 ;  /* 0x000000bf00397202 */ /* 0x000fe20000000f00 */
[----:B------:R-:W-:-:S03]  /*b6ae0*/  IMAD.MOV.U32 R60, RZ, RZ, R190 ;  /* 0x000000ffff3c7224 */ /* 0x000fc600078e00be */
[C---:B------:R-:W-:Y:S08]  /*b6af0*/  HMMA.1688.F32.TF32 R160, R24.reuse, R190, R160 ;  /* 0x000000be18a0723c */ /* 0x040ff000000810a0 */
[C---:B------:R-:W-:Y:S08]  /*b6b00*/  HMMA.1688.F32.TF32 R152, R24.reuse, R62, R152 ;  /* 0x0000003e1898723c */ /* 0x040ff00000081098 */
[C---:B------:R-:W-:Y:S08]  /*b6b10*/  HMMA.1688.F32.TF32 R148, R24.reuse, R58, R148 ;  /* 0x0000003a1894723c */ /* 0x040ff00000081094 */
[C---:B------:R-:W-:Y:S08]  /*b6b20*/  HMMA.1688.F32.TF32 R88, R24.reuse, R70, R88 ;  /* 0x000000461858723c */ /* 0x040ff00000081058 */
[C---:B------:R-:W-:Y:S08]  /*b6b30*/  HMMA.1688.F32.TF32 R144, R24.reuse, R50, R144 ;  /* 0x000000321890723c */ /* 0x040ff00000081090 */
[----:B------:R-:W-:Y:S08]  /*b6b40*/  HMMA.1688.F32.TF32 R188, R24, R46, R248 ;  /* 0x0000002e18bc723c */ /* 0x000ff000000810f8 */
[----:B------:R-:W-:Y:S08]  /*b6b50*/  HMMA.1688.F32.TF32 R192, R28, R240, R192 ;  /* 0x000000f01cc0723c */ /* 0x000ff000000810c0 */
[----:B------:R-:W-:Y:S08]  /*b6b60*/  HMMA.1688.F32.TF32 R84, R24, R66, R84 ;  /* 0x000000421854723c */ /* 0x000ff00000081054 */
[----:B------:R-:W-:Y:S08]  /*b6b70*/  HMMA.1688.F32.TF32 R196, R28, R236, R196 ;  /* 0x000000ec1cc4723c */ /* 0x000ff000000810c4 */
        /* <DEDUP_REMOVED lines=12> */
[C---:B---3--:R-:W-:Y:S01]  /*b6c40*/  HMMA.1688.F32.TF32 R172, R24.reuse, R78, R40 ;  /* 0x0000004e18ac723c */ /* 0x048fe20000081028 */
[----:B------:R-:W-:Y:S04]  /*b6c50*/  LDS R41, [R3+UR12+0x1a200] ;  /* 0x01a2000c03297984 */ /* 0x000fe80008000800 */
[----:B------:R-:W-:Y:S04]  /*b6c60*/  LDS R43, [R3+UR12+0x1b200] ;  /* 0x01b2000c032b7984 */ /* 0x000fe80008000800 */
[----:B------:R-:W-:Y:S04]  /*b6c70*/  LDS R40, [R0+UR12+0x1a200] ;  /* 0x01a2000c00287984 */ /* 0x000fe80008000800 */
[----:B------:R-:W1:Y:S01]  /*b6c80*/  LDS R42, [R0+UR12+0x1b200] ;  /* 0x01b2000c002a7984 */ /* 0x000e620008000800 */
[----:B----4-:R-:W-:Y:S08]  /*b6c90*/  HMMA.1688.F32.TF32 R168, R24, R82, R168 ;  /* 0x0000005218a8723c */ /* 0x010ff000000810a8 */
[C---:B------:R-:W-:Y:S01]  /*b6ca0*/  HMMA.1688.F32.TF32 R24, R28.reuse, R228, R180 ;  /* 0x000000e41c18723c */ /* 0x040fe200000810b4 */
[----:B------:R-:W-:Y:S04]  /*b6cb0*/  LDS R181, [R3+UR12+0x1c200] ;  /* 0x01c2000c03b57984 */ /* 0x000fe80008000800 */
[----:B------:R-:W-:Y:S04]  /*b6cc0*/  LDS R183, [R3+UR12+0x1d200] ;  /* 0x01d2000c03b77984 */ /* 0x000fe80008000800 */
[----:B------:R-:W-:Y:S04]  /*b6cd0*/  LDS R180, [R0+UR12+0x1c200] ;  /* 0x01c2000c00b47984 */ /* 0x000fe80008000800 */
[----:B------:R-:W2:Y:S01]  /*b6ce0*/  LDS R182, [R0+UR12+0x1d200] ;  /* 0x01d2000c00b67984 */ /* 0x000ea20008000800 */
        /* <DEDUP_REMOVED lines=9> */
[----:B------:R-:W-:Y:S08]  /*b6d80*/  HMMA.1688.F32.TF32 R244, R40, R234, R244 ;  /* 0x000000ea28f4723c */ /* 0x000ff000000810f4 */
[----:B--2---:R-:W-:Y:S08]  /*b6d90*/  HMMA.1688.F32.TF32 R192, R180, R92, R192 ;  /* 0x0000005cb4c0723c */ /* 0x004ff000000810c0 */
[----:B------:R-:W-:Y:S08]  /*b6da0*/  HMMA.1688.F32.TF32 R24, R40, R230, R24 ;  /* 0x000000e62818723c */ /* 0x000ff00000081018 */
[----:B------:R-:W-:Y:S08]  /*b6db0*/  HMMA.1688.F32.TF32 R196, R180, R112, R196 ;  /* 0x00000070b4c4723c */ /* 0x000ff000000810c4 */
[----:B------:R-:W-:Y:S01]  /*b6dc0*/  HMMA.1688.F32.TF32 R160, R40, R226, R160 ;  /* 0x000000e228a0723c */ /* 0x000fe200000810a0 */
[----:B------:R-:W-:Y:S04]  /*b6dd0*/  STL.64 [R1+0x5a28], R82 ;  /* 0x005a285201007387 */ /* 0x000fe80000100a00 */
[----:B------:R-:W-:Y:S03]  /*b6de0*/  STL.64 [R1+0x5a30], R78 ;  /* 0x005a304e01007387 */ /* 0x000fe60000100a00 */
[----:B------:R-:W-:Y:S01]  /*b6df0*/  HMMA.1688.F32.TF32 R244, R180, R36, R244 ;  /* 0x00000024b4f4723c */ /* 0x000fe200000810f4 */
[----:B------:R1:W-:Y:S04]  /*b6e00*/  STL.64 [R1+0x5a38], R74 ;  /* 0x005a384a01007387 */ /* 0x0003e80000100a00 */
[----:B------:R2:W-:Y:S03]  /*b6e10*/  STL.64 [R1+0x5a40], R70 ;  /* 0x005a404601007387 */ /* 0x0005e60000100a00 */
[----:B------:R-:W-:Y:S08]  /*b6e20*/  HMMA.1688.F32.TF32 R164, R40, R222, R164 ;  /* 0x000000de28a4723c */ /* 0x000ff000000810a4 */
[----:B-1----:R-:W-:Y:S08]  /*b6e30*/  HMMA.1688.F32.TF32 R72, R28, R94, R192 ;  /* 0x0000005e1c48723c */ /* 0x002ff000000810c0 */
[----:B------:R-:W-:Y:S08]  /*b6e40*/  HMMA.1688.F32.TF32 R24, R180, R116, R24 ;  /* 0x00000074b418723c */ /* 0x000ff00000081018 */
[----:B------:R-:W-:Y:S08]  /*b6e50*/  HMMA.1688.F32.TF32 R168, R40, R218, R168 ;  /* 0x000000da28a8723c */ /* 0x000ff000000810a8 */
[----:B--2---:R-:W-:Y:S08]  /*b6e60*/  HMMA.1688.F32.TF32 R68, R28, R114, R196 ;  /* 0x000000721c44723c */ /* 0x004ff000000810c4 */
        /* <DEDUP_REMOVED lines=12> */
[C---:B------:R-:W-:Y:S08]  /*b6f30*/  HMMA.1688.F32.TF32 R172, R180.reuse, R132, R172 ;  /* 0x00000084b4ac723c */ /* 0x040ff000000810ac */
[----:B------:R-:W-:Y:S08]  /*b6f40*/  HMMA.1688.F32.TF32 R4, R180, R136, R4 ;  /* 0x00000088b404723c */ /* 0x000ff00000081004 */
[----:B------:R-:W-:Y:S01]  /*b6f50*/  HMMA.1688.F32.TF32 R88, R40, R206, R88 ;  /* 0x000000ce2858723c */ /* 0x000fe20000081058 */
[----:B------:R-:W-:Y:S04]  /*b6f60*/  STL.64 [R1+0x60], R76 ;  /* 0x0000604c01007387 */ /* 0x000fe80000100a00 */
[----:B------:R-:W-:Y:S03]  /*b6f70*/  STL.64 [R1+0x68], R78 ;  /* 0x0000684e01007387 */ /* 0x000fe60000100a00 */
[----:B------:R-:W-:Y:S01]  /*b6f80*/  HMMA.1688.F32.TF32 R24, R28, R130, R164 ;  /* 0x000000821c18723c */ /* 0x000fe200000810a4 */
[----:B------:R-:W-:Y:S04]  /*b6f90*/  STL.64 [R1+0x50], R72 ;  /* 0x0000504801007387 */ /* 0x000fe80000100a00 */
[----:B------:R1:W-:Y:S04]  /*b6fa0*/  STL.64 [R1+0x58], R74 ;  /* 0x0000584a01007387 */ /* 0x0003e80000100a00 */
[----:B------:R-:W-:Y:S01]  /*b6fb0*/  STL.64 [R1+0x40], R68 ;  /* 0x0000404401007387 */ /* 0x000fe20000100a00 */
[----:B------:R-:W-:Y:S03]  /*b6fc0*/  HMMA.1688.F32.TF32 R84, R40, R202, R84 ;  /* 0x000000ca2854723c */ /* 0x000fe60000081054 */
[----:B------:R2:W-:Y:S05]  /*b6fd0*/  STL.64 [R1+0x48], R70 ;  /* 0x0000484601007387 */ /* 0x0005ea0000100a00 */
[C---:B-1----:R-:W-:Y:S08]  /*b6fe0*/  HMMA.1688.F32.TF32 R72, R28.reuse, R34, R168 ;  /* 0x000000221c48723c */ /* 0x042ff000000810a8 */
[----:B--2---:R-:W-:Y:S08]  /*b6ff0*/  HMMA.1688.F32.TF32 R68, R28, R134, R172 ;  /* 0x000000861c44723c */ /* 0x004ff000000810ac */
        /* <DEDUP_REMOVED lines=10> */
[C---:B------:R-:W-:Y:S03]  /*b70a0*/  HMMA.1688.F32.TF32 R152, R180.reuse, R16, R152 ;  /* 0x00000010b498723c */ /* 0x040fe60000081098 */
[----:B------:R-:W-:Y:S04]  /*b70b0*/  STL.64 [R1+0xb8], R70 ;  /* 0x0000b84601007387 */ /* 0x000fe80000100a00 */
[----:B------:R-:W2:Y:S01]  /*b70c0*/  LDL.LU R248, [R1+0xe40] ;  /* 0x000e400001f87983 */ /* 0x000ea20000300800 */
[----:B------:R-:W-:Y:S03]  /*b70d0*/  HMMA.1688.F32.TF32 R148, R180, R12, R148 ;  /* 0x0000000cb494723c */ /* 0x000fe60000081094 */
[----:B------:R-:W-:Y:S04]  /*b70e0*/  STL.64 [R1+0x350], R4 ;  /* 0x0003500401007387 */ /* 0x000fe80000100a00 */
[----:B------:R3:W-:Y:S01]  /*b70f0*/  STL.64 [R1+0x358], R6 ;  /* 0x0003580601007387 */ /* 0x0007e20000100a00 */
[C---:B-1----:R-:W-:Y:S03]  /*b7100*/  HMMA.1688.F32.TF32 R72, R28.reuse, R178, R84 ;  /* 0x000000b21c48723c */ /* 0x042fe60000081054 */
[----:B------:R-:W2:Y:S04]  /*b7110*/  LDL.LU R249, [R1+0xe44] ;  /* 0x000e440001f97983 */ /* 0x000ea80000300800 */
[----:B------:R-:W2:Y:S01]  /*b7120*/  LDL.LU R250, [R1+0xe48] ;  /* 0x000e480001fa7983 */ /* 0x000ea20000300800 */
[----:B---3--:R-:W-:Y:S03]  /*b7130*/  HMMA.1688.F32.TF32 R4, R28, R22, R88 ;  /* 0x000000161c04723c */ /* 0x008fe60000081058 */
[----:B------:R-:W2:Y:S05]  /*b7140*/  LDL.LU R251, [R1+0xe4c] ;  /* 0x000e4c0001fb7983 */ /* 0x000eaa0000300800 */
[C---:B------:R-:W-:Y:S08]  /*b7150*/  HMMA.1688.F32.TF32 R140, R40.reuse, R106, R140 ;  /* 0x0000006a288c723c */ /* 0x040ff0000008108c */
[C---:B------:R-:W-:Y:S08]  /*b7160*/  HMMA.1688.F32.TF32 R144, R40.reuse, R102, R144 ;  /* 0x000000662890723c */ /* 0x040ff00000081090 */
[----:B------:R-:W-:Y:S01]  /*b7170*/  HMMA.1688.F32.TF32 R188, R40, R98, R188 ;  /* 0x0000006228bc723c */ /* 0x000fe200000810bc */
[----:B------:R-:W-:Y:S04]  /*b7180*/  STL.64 [R1+0xd0], R4 ;  /* 0x0000d00401007387 */ /* 0x000fe80000100a00 */
[----:B------:R1:W-:Y:S03]  /*b7190*/  STL.64 [R1+0xd8], R6 ;  /* 0x0000d80601007387 */ /* 0x0003e60000100a00 */
[C---:B------:R-:W-:Y:S01]  /*b71a0*/  HMMA.1688.F32.TF32 R68, R28.reuse, R18, R152 ;  /* 0x000000121c44723c */ /* 0x040fe20000081098 */
[----:B------:R-:W-:Y:S04]  /*b71b0*/  LDS R41, [R3+UR12+0x16280] ;  /* 0x0162800c03297984 */ /* 0x000fe80008000800 */
[----:B------:R-:W-:Y:S03]  /*b71c0*/  LDS R43, [R3+UR12+0x17280] ;  /* 0x0172800c032b7984 */ /* 0x000fe60008000800 */
[----:B-1----:R-:W-:Y:S01]  /*b71d0*/  HMMA.1688.F32.TF32 R4, R28, R14, R148 ;  /* 0x0000000e1c04723c */ /* 0x002fe20000081094 */
        /* <DEDUP_REMOVED lines=43> */
[----:B------:R-:W-:Y:S04]  /*b7490*/  LDS R40, [R0+UR12+0x16280] ;  /* 0x0162800c00287984 */ /* 0x000fe80008000800 */
[----:B------:R-:W2:Y:S01]  /*b74a0*/  LDS R42, [R0+UR12+0x17280] ;  /* 0x0172800c002a7984 */ /* 0x000ea20008000800 */
[C---:B------:R-:W-:Y:S03]  /*b74b0*/  HMMA.1688.F32.TF32 R144, R180.reuse, R156, R144 ;  /* 0x0000009cb490723c */ /* 0x040fe60000081090 */
[----:B------:R-:W4:Y:S04]  /*b74c0*/  LDL.LU R88, [R1+0xf20] ;  /* 0x000f200001587983 */ /* 0x000f280000300800 */
[----:B------:R-:W4:Y:S01]  /*b74d0*/  LDL.LU R89, [R1+0xf24] ;  /* 0x000f240001597983 */ /* 0x000f220000300800 */
[----:B------:R-:W-:Y:S03]  /*b74e0*/  HMMA.1688.F32.TF32 R188, R180, R184, R188 ;  /* 0x000000b8b4bc723c */ /* 0x000fe600000810bc */
[----:B------:R-:W4:Y:S04]  /*b74f0*/  LDL.LU R90, [R1+0xf28] ;  /* 0x000f2800015a7983 */ /* 0x000f280000300800 */
[----:B------:R-:W4:Y:S01]  /*b7500*/  LDL.LU R91, [R1+0xf2c] ;  /* 0x000f2c00015b7983 */ /* 0x000f220000300800 */
[C---:B------:R-:W-:Y:S03]  /*b7510*/  HMMA.1688.F32.TF32 R140, R28.reuse, R10, R140 ;  /* 0x0000000a1c8c723c */ /* 0x040fe6000008108c */
[----:B------:R-:W4:Y:S04]  /*b7520*/  LDL.LU R148, [R1+0xef0] ;  /* 0x000ef00001947983 */ /* 0x000f280000300800 */
[----:B------:R-:W4:Y:S01]  /*b7530*/  LDL.LU R149, [R1+0xef4] ;  /* 0x000ef40001957983 */ /* 0x000f220000300800 */
[C---:B------:R-:W-:Y:S03]  /*b7540*/  HMMA.1688.F32.TF32 R144, R28.reuse, R158, R144 ;  /* 0x0000009e1c90723c */ /* 0x040fe60000081090 */
[----:B------:R-:W4:Y:S04]  /*b7550*/  LDL.LU R150, [R1+0xef8] ;  /* 0x000ef80001967983 */ /* 0x000f280000300800 */
[----:B------:R-:W4:Y:S01]  /*b7560*/  LDL.LU R151, [R1+0xefc] ;  /* 0x000efc0001977983 */ /* 0x000f220000300800 */
[----:B------:R-:W-:Y:S03]  /*b7570*/  HMMA.1688.F32.TF32 R188, R28, R186, R188 ;  /* 0x000000ba1cbc723c */ /* 0x000fe600000810bc */
[----:B------:R1:W-:Y:S04]  /*b7580*/  STL.64 [R1+0x710], R140 ;  /* 0x0007108c01007387 */ /* 0x0003e80000100a00 */
[----:B------:R1:W-:Y:S01]  /*b7590*/  STL.64 [R1+0x718], R142 ;  /* 0x0007188e01007387 */ /* 0x0003e20000100a00 */
[----:B------:R-:W-:Y:S01]  /*b75a0*/  IMAD.MOV.U32 R194, RZ, RZ, R44 ;  /* 0x000000ffffc27224 */ /* 0x000fe200078e002c */
[----:B------:R-:W-:Y:S01]  /*b75b0*/  MOV R199, R45 ;  /* 0x0000002d00c77202 */ /* 0x000fe20000000f00 */
[----:B------:R-:W-:Y:S01]  /*b75c0*/  IMAD.MOV.U32 R195, RZ, RZ, R2 ;  /* 0x000000ffffc37224 */ /* 0x000fe200078e0002 */
[----:B------:R-:W-:Y:S04]  /*b75d0*/  LDS R25, [R3+UR12+0x18280] ;  /* 0x0182800c03197984 */ /* 0x000fe80008000800 */
[----:B-1----:R-:W4:Y:S04]  /*b75e0*/  LDL.LU R140, [R1+0xee0] ;  /* 0x000ee000018c7983 */ /* 0x002f280000300800 */
[----:B------:R-:W4:Y:S04]  /*b75f0*/  LDL.LU R141, [R1+0xee4] ;  /* 0x000ee400018d7983 */ /* 0x000f280000300800 */
[----:B------:R-:W4:Y:S04]  /*b7600*/  LDL.LU R142, [R1+0xee8] ;  /* 0x000ee800018e7983 */ /* 0x000f280000300800 */
[----:B------:R-:W4:Y:S04]  /*b7610*/  LDL.LU R143, [R1+0xeec] ;  /* 0x000eec00018f7983 */ /* 0x000f280000300800 */
[----:B------:R1:W-:Y:S04]  /*b7620*/  STL.64 [R1+0x720], R144 ;  /* 0x0007209001007387 */ /* 0x0003e80000100a00 */
[----:B------:R1:W-:Y:S01]  /*b7630*/  STL.64 [R1+0x728], R146 ;  /* 0x0007289201007387 */ /* 0x0003e20000100a00 */
[----:B------:R-:W-:-:S02]  /*b7640*/  IMAD.MOV.U32 R198, RZ, RZ, R48 ;  /* 0x000000ffffc67224 */ /* 0x000fc400078e0030 */
[----:B------:R-:W-:Y:S01]  /*b7650*/  IMAD.MOV.U32 R246, RZ, RZ, R52 ;  /* 0x000000fffff67224 */ /* 0x000fe200078e0034 */
[----:B------:R-:W-:Y:S04]  /*b7660*/  LDS R27, [R3+UR12+0x19280] ;  /* 0x0192800c031b7984 */ /* 0x000fe80008000800 */
[----:B-1----:R-:W4:Y:S04]  /*b7670*/  LDL.LU R144, [R1+0xed0] ;  /* 0x000ed00001907983 */ /* 0x002f280000300800 */
[----:B------:R-:W4:Y:S04]  /*b7680*/  LDL.LU R145, [R1+0xed4] ;  /* 0x000ed40001917983 */ /* 0x000f280000300800 */
[----:B------:R-:W4:Y:S04]  /*b7690*/  LDL.LU R146, [R1+0xed8] ;  /* 0x000ed80001927983 */ /* 0x000f280000300800 */
[----:B------:R-:W4:Y:S04]  /*b76a0*/  LDL.LU R147, [R1+0xedc] ;  /* 0x000edc0001937983 */ /* 0x000f280000300800 */
[----:B------:R-:W4:Y:S01]  /*b76b0*/  LDL.LU R28, [R1+0xe80] ;  /* 0x000e8000011c7983 */ /* 0x000f220000300800 */
[----:B------:R-:W-:-:S03]  /*b76c0*/  IMAD.MOV.U32 R247, RZ, RZ, R49 ;  /* 0x000000fffff77224 */ /* 0x000fc600078e0031 */
[----:B------:R1:W-:Y:S01]  /*b76d0*/  STL.64 [R1+0x730], R188 ;  /* 0x000730bc01007387 */ /* 0x0003e20000100a00 */
[----:B------:R-:W-:-:S03]  /*b76e0*/  IMAD.MOV.U32 R182, RZ, RZ, R56 ;  /* 0x000000ffffb67224 */ /* 0x000fc600078e0038 */
[----:B------:R1:W-:Y:S01]  /*b76f0*/  STL.64 [R1+0x738], R190 ;  /* 0x000738be01007387 */ /* 0x0003e20000100a00 */
[----:B------:R-:W-:-:S03]  /*b7700*/  MOV R183, R53 ;  /* 0x0000003500b77202 */ /* 0x000fc60000000f00 */
        /* <DEDUP_REMOVED lines=8> */
[----:B------:R-:W1:Y:S01]  /*b7790*/  LDS R26, [R0+UR12+0x19280] ;  /* 0x0192800c001a7984 */ /* 0x000e620008000800 */
[C---:B--2---:R-:W-:Y:S08]  /*b77a0*/  HMMA.1688.F32.TF32 R244, R40.reuse, R246, R76 ;  /* 0x000000f628f4723c */ /* 0x044ff0000008104c */
[C---:B---3--:R-:W-:Y:S08]  /*b77b0*/  HMMA.1688.F32.TF32 R196, R40.reuse, R198, R72 ;  /* 0x000000c628c4723c */ /* 0x048ff00000081048 */
[C---:B----4-:R-:W-:Y:S01]  /*b77c0*/  HMMA.1688.F32.TF32 R192, R40.reuse, R194, R68 ;  /* 0x000000c228c0723c */ /* 0x050fe20000081044 */
[----:B------:R-:W2:Y:S04]  /*b77d0*/  LDL.LU.64 R70, [R1+0x5a40] ;  /* 0x005a400001467983 */ /* 0x000ea80000300a00 */
[----:B------:R-:W3:Y:S04]  /*b77e0*/  LDL.LU.64 R74, [R1+0x5a38] ;  /* 0x005a3800014a7983 */ /* 0x000ee80000300a00 */
[----:B------:R-:W4:Y:S01]  /*b77f0*/  LDL.LU.64 R78, [R1+0x5a30] ;  /* 0x005a3000014e7983 */ /* 0x000f220000300a00 */
[----:B------:R-:W-:Y:S03]  /*b7800*/  HMMA.1688.F32.TF32 R180, R40, R182, R80 ;  /* 0x000000b628b4723c */ /* 0x000fe60000081050 */
[----:B------:R-:W2:Y:S01]  /*b7810*/  LDL.LU.64 R82, [R1+0x5a28] ;  /* 0x005a280001527983 */ /* 0x000ea20000300a00 */
[----:B------:R-:W-:-:S02]  /*b7820*/  IMAD.MOV.U32 R162, RZ, RZ, R60 ;  /* 0x000000ffffa27224 */ /* 0x000fc400078e003c */
[----:B------:R-:W-:Y:S01]  /*b7830*/  IMAD.MOV.U32 R163, RZ, RZ, R57 ;  /* 0x000000ffffa37224 */ /* 0x000fe200078e0039 */
[----:B------:R-:W-:Y:S01]  /*b7840*/  MOV R167, R61 ;  /* 0x0000003d00a77202 */ /* 0x000fe20000000f00 */
[----:B------:R-:W-:Y:S01]  /*b7850*/  IMAD.MOV.U32 R166, RZ, RZ, R64 ;  /* 0x000000ffffa67224 */ /* 0x000fe200078e0040 */
[C---:B------:R-:W-:Y:S08]  /*b7860*/  HMMA.1688.F32.TF32 R84, R40.reuse, R66, R84 ;  /* 0x000000422854723c */ /* 0x040ff00000081054 */
[----:B------:R-:W-:Y:S08]  /*b7870*/  HMMA.1688.F32.TF32 R152, R40, R62, R152 ;  /* 0x0000003e2898723c */ /* 0x000ff00000081098 */
[C---:B-1----:R-:W-:Y:S08]  /*b7880*/  HMMA.1688.F32.TF32 R192, R24.reuse, R240, R192 ;  /* 0x000000f018c0723c */ /* 0x042ff000000810c0 */
[----:B------:R-:W-:Y:S08]  /*b7890*/  HMMA.1688.F32.TF32 R196, R24, R236, R196 ;  /* 0x000000ec18c4723c */ /* 0x000ff000000810c4 */
        /* <DEDUP_REMOVED lines=9> */
[C---:B------:R-:W-:Y:S08]  /*b7930*/  HMMA.1688.F32.TF32 R164, R40.reuse, R166, R188 ;  /* 0x000000a628a4723c */ /* 0x040ff000000810bc */
[----:B------:R-:W-:Y:S08]  /*b7940*/  HMMA.1688.F32.TF32 R188, R40, R46, R248 ;  /* 0x0000002e28bc723c */ /* 0x000ff000000810f8 */
[C---:B------:R-:W-:Y:S08]  /*b7950*/  HMMA.1688.F32.TF32 R160, R24.reuse, R224, R160 ;  /* 0x000000e018a0723c */ /* 0x040ff000000810a0 */
[C---:B------:R-:W-:Y:S08]  /*b7960*/  HMMA.1688.F32.TF32 R164, R24.reuse, R220, R164 ;  /* 0x000000dc18a4723c */ /* 0x040ff000000810a4 */
[C---:B------:R-:W-:Y:S08]  /*b7970*/  HMMA.1688.F32.TF32 R84, R24.reuse, R200, R84 ;  /* 0x000000c81854723c */ /* 0x040ff00000081054 */
[C---:B------:R-:W-:Y:S08]  /*b7980*/  HMMA.1688.F32.TF32 R152, R24.reuse, R120, R152 ;  /* 0x000000781898723c */ /* 0x040ff00000081098 */
[----:B------:R-:W-:Y:S08]  /*b7990*/  HMMA.1688.F32.TF32 R148, R24, R108, R148 ;  /* 0x0000006c1894723c */ /* 0x000ff00000081094 */
[C---:B----4-:R-:W-:Y:S01]  /*b79a0*/  HMMA.1688.F32.TF32 R172, R40.reuse, R78, R172 ;  /* 0x0000004e28ac723c */ /* 0x050fe200000810ac */
[----:B--2---:R-:W-:Y:S04]  /*b79b0*/  STL.64 [R1+0x5a10], R82 ;  /* 0x005a105201007387 */ /* 0x004fe80000100a00 */
[----:B------:R2:W-:Y:S04]  /*b79c0*/  STL.64 [R1+0x5a18], R78 ;  /* 0x005a184e01007387 */ /* 0x0005e80000100a00 */
[----:B---3--:R-:W-:Y:S01]  /*b79d0*/  STL.64 [R1+0x5a20], R74 ;  /* 0x005a204a01007387 */ /* 0x008fe20000100a00 */
[C---:B------:R-:W-:Y:S03]  /*b79e0*/  HMMA.1688.F32.TF32 R168, R40.reuse, R82, R168 ;  /* 0x0000005228a8723c */ /* 0x040fe600000810a8 */
[----:B------:R-:W3:Y:S04]  /*b79f0*/  LDL.LU R76, [R1+0xfd0] ;  /* 0x000fd000014c7983 */ /* 0x000ee80000300800 */
[----:B------:R-:W3:Y:S04]  /*b7a00*/  LDL.LU R77, [R1+0xfd4] ;  /* 0x000fd400014d7983 */ /* 0x000ee80000300800 */
[----:B--2---:R-:W3:Y:S04]  /*b7a10*/  LDL.LU R78, [R1+0xfd8] ;  /* 0x000fd800014e7983 */ /* 0x004ee80000300800 */
[----:B------:R-:W3:Y:S04]  /*b7a20*/  LDL.LU R79, [R1+0xfdc] ;  /* 0x000fdc00014f7983 */ /* 0x000ee80000300800 */
[----:B------:R-:W2:Y:S01]  /*b7a30*/  LDL.LU.64 R82, [R1+0x258] ;  /* 0x0002580001527983 */ /* 0x000ea20000300a00 */
[C---:B------:R-:W-:Y:S08]  /*b7a40*/  HMMA.1688.F32.TF32 R4, R40.reuse, R74, R4 ;  /* 0x0000004a2804723c */ /* 0x040ff00000081004 */
[----:B------:R-:W-:Y:S08]  /*b7a50*/  HMMA.1688.F32.TF32 R88, R40, R70, R88 ;  /* 0x000000462858723c */ /* 0x000ff00000081058 */
[C---:B------:R-:W-:Y:S01]  /*b7a60*/  HMMA.1688.F32.TF32 R40, R24.reuse, R228, R180 ;  /* 0x000000e41828723c */ /* 0x040fe200000810b4 */
[----:B------:R-:W-:Y:S04]  /*b7a70*/  LDS R181, [R3+UR12+0x1c280] ;  /* 0x01c2800c03b57984 */ /* 0x000fe80008000800 */
[----:B------:R-:W-:Y:S04]  /*b7a80*/  LDS R183, [R3+UR12+0x1d280] ;  /* 0x01d2800c03b77984 */ /* 0x000fe80008000800 */
[----:B------:R-:W-:Y:S04]  /*b7a90*/  LDS R180, [R0+UR12+0x1c280] ;  /* 0x01c2800c00b47984 */ /* 0x000fe80008000800 */
[----:B------:R-:W4:Y:S01]  /*b7aa0*/  LDS R182, [R0+UR12+0x1d280] ;  /* 0x01d2800c00b67984 */ /* 0x000f220008000800 */
        /* <DEDUP_REMOVED lines=15> */
[----:B------:R-:W-:Y:S08]  /*b7ba0*/  HMMA.1688.F32.TF32 R40, R28, R230, R40 ;  /* 0x000000e61c28723c */ /* 0x000ff00000081028 */
[----:B----4-:R-:W-:Y:S08]  /*b7bb0*/  HMMA.1688.F32.TF32 R192, R180, R92, R192 ;  /* 0x0000005cb4c0723c */ /* 0x010ff000000810c0 */
        /* <DEDUP_REMOVED lines=15> */
[----:B------:R-:W3:Y:S03]  /*b7cb0*/  LDS R30, [R0+UR12+0x17300] ;  /* 0x0173000c001e7984 */ /* 0x000ee60008000800 */
[C---:B------:R-:W-:Y:S08]  /*b7cc0*/  HMMA.1688.F32.TF32 R244, R180.reuse, R36, R244 ;  /* 0x00000024b4f4723c */ /* 0x040ff000000810f4 */
        /* <DEDUP_REMOVED lines=24> */
[----:B------:R-:W-:Y:S04]  /*b7e50*/  STL [R1+0x59d4], R248 ;  /* 0x0059d4f801007387 */ /* 0x000fe80000100800 */
[----:B------:R-:W-:Y:S01]  /*b7e60*/  STL.64 [R1], R40 ;  /* 0x0000002801007387 */ /* 0x000fe20000100a00 */
[C---:B------:R-:W-:Y:S03]  /*b7e70*/  HMMA.1688.F32.TF32 R160, R24.reuse, R34, R168 ;  /* 0x0000002218a0723c */ /* 0x040fe600000810a8 */
[----:B------:R4:W-:Y:S05]  /*b7e80*/  STL.64 [R1+0x8], R42 ;  /* 0x0000082a01007387 */ /* 0x0009ea0000100a00 */
[C---:B-1----:R-:W-:Y:S08]  /*b7e90*/  HMMA.1688.F32.TF32 R72, R24.reuse, R134, R172 ;  /* 0x000000861848723c */ /* 0x042ff000000810ac */
[C---:B----4-:R-:W-:Y:S01]  /*b7ea0*/  HMMA.1688.F32.TF32 R40, R24.reuse, R130, R164 ;  /* 0x000000821828723c */ /* 0x050fe200000810a4 */
[----:B------:R-:W-:Y:S04]  /*b7eb0*/  STL [R1+0x59d0], R249 ;  /* 0x0059d0f901007387 */ /* 0x000fe80000100800 */
[----:B------:R-:W-:Y:S04]  /*b7ec0*/  STL [R1+0x59cc], R250 ;  /* 0x0059ccfa01007387 */ /* 0x000fe80000100800 */
[----:B------:R-:W-:Y:S10]  /*b7ed0*/  STL [R1+0x59c8], R251 ;  /* 0x0059c8fb01007387 */ /* 0x000ff40000100800 */
[----:B------:R-:W-:Y:S04]  /*b7ee0*/  STL.64 [R1+0xb60], R40 ;  /* 0x000b602801007387 */ /* 0x000fe80000100a00 */
[----:B------:R-:W-:Y:S04]  /*b7ef0*/  STL.64 [R1+0xb68], R42 ;  /* 0x000b682a01007387 */ /* 0x000fe80000100a00 */
[----:B------:R-:W-:Y:S04]  /*b7f00*/  STL.64 [R1+0xb70], R160 ;  /* 0x000b70a001007387 */ /* 0x000fe80000100a00 */
[----:B------:R-:W-:Y:S04]  /*b7f10*/  STL.64 [R1+0xb78], R162 ;  /* 0x000b78a201007387 */ /* 0x000fe80000100a00 */
[----:B------:R-:W-:Y:S04]  /*b7f20*/  STL.64 [R1+0xbc0], R72 ;  /* 0x000bc04801007387 */ /* 0x000fe80000100a00 */
[----:B------:R1:W-:Y:S01]  /*b7f30*/  STL.64 [R1+0xbc8], R74 ;  /* 0x000bc84a01007387 */ /* 0x0003e20000100a00 */
[C---:B------:R-:W-:Y:S01]  /*b7f40*/  HMMA.1688.F32.TF32 R84, R24.reuse, R178, R84 ;  /* 0x000000b21854723c */ /* 0x040fe20000081054 */
[----:B--2---:R-:W-:Y:S01]  /*b7f50*/  IMAD.MOV.U32 R64, RZ, RZ, R82 ;  /* 0x000000ffff407224 */ /* 0x004fe200078e0052 */
[----:B------:R-:W-:Y:S01]  /*b7f60*/  MOV R61, R83 ;  /* 0x00000053003d7202 */ /* 0x000fe20000000f00 */
[----:B------:R-:W-:Y:S04]  /*b7f70*/  LDS R41, [R3+UR12+0x18300] ;  /* 0x0183000c03297984 */ /* 0x000fe80008000800 */
[----:B------:R-:W-:Y:S01]  /*b7f80*/  LDS R43, [R3+UR12+0x19300] ;  /* 0x0193000c032b7984 */ /* 0x000fe20008000800 */
[C---:B-1----:R-:W-:Y:S03]  /*b7f90*/  HMMA.1688.F32.TF32 R72, R24.reuse, R138, R4 ;  /* 0x0000008a1848723c */ /* 0x042fe60000081004 */
[----:B------:R-:W-:Y:S04]  /*b7fa0*/  LDS R40, [R0+UR12+0x18300] ;  /* 0x0183000c00287984 */ /* 0x000fe80008000800 */
[----:B------:R-:W1:Y:S01]  /*b7fb0*/  LDS R42, [R0+UR12+0x19300] ;  /* 0x0193000c002a7984 */ /* 0x000e620008000800 */
[C---:B------:R-:W-:Y:S11]  /*b7fc0*/  HMMA.1688.F32.TF32 R4, R24.reuse, R22, R88 ;  /* 0x000000161804723c */ /* 0x040ff60000081058 */
[----:B------:R-:W-:Y:S04]  /*b7fd0*/  STL.64 [R1+0xbb0], R72 ;  /* 0x000bb04801007387 */ /* 0x000fe80000100a00 */
[----:B------:R2:W-:Y:S04]  /*b7fe0*/  STL.64 [R1+0xbb8], R74 ;  /* 0x000bb84a01007387 */ /* 0x0005e80000100a00 */
[----:B------:R-:W-:Y:S04]  /*b7ff0*/  STL.64 [R1+0xba0], R4 ;  /* 0x000ba00401007387 */ /* 0x000fe80000100a00 */
[----:B------:R4:W-:Y:S01]  /*b8000*/  STL.64 [R1+0xba8], R6 ;  /* 0x000ba80601007387 */ /* 0x0009e20000100a00 */
[C---:B--2---:R-:W-:Y:S08]  /*b8010*/  HMMA.1688.F32.TF32 R72, R24.reuse, R18, R152 ;  /* 0x000000121848723c */ /* 0x044ff00000081098 */
[C---:B----4-:R-:W-:Y:S01]  /*b8020*/  HMMA.1688.F32.TF32 R4, R24.reuse, R14, R148 ;  /* 0x0000000e1804723c */ /* 0x050fe20000081094 */
[----:B------:R-:W-:Y:S04]  /*b8030*/  STL.64 [R1+0xb90], R84 ;  /* 0x000b905401007387 */ /* 0x000fe80000100a00 */
[----:B------:R2:W-:Y:S06]  /*b8040*/  STL.64 [R1+0xb98], R86 ;  /* 0x000b985601007387 */ /* 0x0005ec0000100a00 */
[----:B------:R-:W-:Y:S04]  /*b8050*/  STL.64 [R1+0xbe0], R72 ;  /* 0x000be04801007387 */ /* 0x000fe80000100a00 */
[----:B------:R4:W-:Y:S01]  /*b8060*/  STL.64 [R1+0xbe8], R74 ;  /* 0x000be84a01007387 */ /* 0x0009e20000100a00 */
[C---:B--2---:R-:W-:Y:S03]  /*b8070*/  HMMA.1688.F32.TF32 R84, R24.reuse, R10, R140 ;  /* 0x0000000a1854723c */ /* 0x044fe6000008108c */
[----:B------:R-:W-:Y:S04]  /*b8080*/  STL.64 [R1+0xbd0], R4 ;  /* 0x000bd00401007387 */ /* 0x000fe80000100a00 */
[----:B------:R2:W-:Y:S01]  /*b8090*/  STL.64 [R1+0xbd8], R6 ;  /* 0x000bd80601007387 */ /* 0x0005e20000100a00 */
[C---:B----4-:R-:W-:Y:S08]  /*b80a0*/  HMMA.1688.F32.TF32 R72, R24.reuse, R158, R144 ;  /* 0x0000009e1848723c */ /* 0x050ff00000081090 */
[----:B--2---:R-:W-:Y:S03]  /*b80b0*/  HMMA.1688.F32.TF32 R4, R24, R186, R188 ;  /* 0x000000ba1804723c */ /* 0x004fe600000810bc */
[----:B------:R-:W-:Y:S04]  /*b80c0*/  STL.64 [R1+0xbf0], R84 ;  /* 0x000bf05401007387 */ /* 0x000fe80000100a00 */
[----:B------:R-:W-:Y:S01]  /*b80d0*/  STL.64 [R1+0xbf8], R86 ;  /* 0x000bf85601007387 */ /* 0x000fe20000100a00 */
[C---:B---3--:R-:W-:Y:S03]  /*b80e0*/  HMMA.1688.F32.TF32 R196, R28.reuse, R82, R76 ;  /* 0x000000521cc4723c */ /* 0x048fe6000008104c */
[----:B------:R-:W-:Y:S04]  /*b80f0*/  LDS R25, [R3+UR12+0x1a300] ;  /* 0x01a3000c03197984 */ /* 0x000fe80008000800 */
        /* <DEDUP_REMOVED lines=36> */
[----:B------:R-:W2:Y:S04]  /*b8340*/  LDL.LU.64 R74, [R1+0x248] ;  /* 0x00024800014a7983 */ /* 0x000ea80000300a00 */
[----:B------:R-:W3:Y:S04]  /*b8350*/  LDL.LU R192, [R1+0xfb0] ;  /* 0x000fb00001c07983 */ /* 0x000ee80000300800 */
[----:B------:R-:W3:Y:S04]  /*b8360*/  LDL.LU R193, [R1+0xfb4] ;  /* 0x000fb40001c17983 */ /* 0x000ee80000300800 */
[----:B------:R-:W3:Y:S04]  /*b8370*/  LDL.LU R194, [R1+0xfb8] ;  /* 0x000fb80001c27983 */ /* 0x000ee80000300800 */
[----:B------:R-:W3:Y:S04]  /*b8380*/  LDL.LU R195, [R1+0xfbc] ;  /* 0x000fbc0001c37983 */ /* 0x000ee80000300800 */
[----:B------:R-:W3:Y:S04]  /*b8390*/  LDL.LU.64 R78, [R1+0x238] ;  /* 0x00023800014e7983 */ /* 0x000ee80000300a00 */
[----:B------:R-:W4:Y:S04]  /*b83a0*/  LDL.LU.64 R82, [R1+0x228] ;  /* 0x0002280001527983 */ /* 0x000f280000300a00 */
[----:B------:R-:W4:Y:S04]  /*b83b0*/  LDL.LU R148, [R1+0xf90] ;  /* 0x000f900001947983 */ /* 0x000f280000300800 */
[----:B------:R-:W4:Y:S04]  /*b83c0*/  LDL.LU R149, [R1+0xf94] ;  /* 0x000f940001957983 */ /* 0x000f280000300800 */
[----:B------:R-:W4:Y:S04]  /*b83d0*/  LDL.LU R150, [R1+0xf98] ;  /* 0x000f980001967983 */ /* 0x000f280000300800 */
[----:B------:R-:W4:Y:S04]  /*b83e0*/  LDL.LU R151, [R1+0xf9c] ;  /* 0x000f9c0001977983 */ /* 0x000f280000300800 */
[----:B------:R-:W4:Y:S04]  /*b83f0*/  LDL.LU.64 R26, [R1+0x218] ;  /* 0x00021800011a7983 */ /* 0x000f280000300a00 */
[----:B------:R-:W4:Y:S04]  /*b8400*/  LDL.LU.64 R190, [R1+0x208] ;  /* 0x0002080001be7983 */ /* 0x000f280000300a00 */
        /* <DEDUP_REMOVED lines=33> */
[C---:B------:R-:W-:Y:S01]  /*b8620*/  HMMA.1688.F32.TF32 R148, R28.reuse, R26, R148 ;  /* 0x0000001a1c94723c */ /* 0x040fe20000081094 */
[----:B------:R-:W-:Y:S01]  /*b8630*/  IMAD.MOV.U32 R52, RZ, RZ, R26 ;  /* 0x000000ffff347224 */ /* 0x000fe200078e001a */
[----:B------:R-:W-:Y:S01]  /*b8640*/  MOV R49, R27 ;  /* 0x0000001b00317202 */ /* 0x000fe20000000f00 */
[----:B------:R-:W-:Y:S04]  /*b8650*/  LDS R26, [R0+UR12+0x1b300] ;  /* 0x01b3000c001a7984 */ /* 0x000fe80008000800 */
[----:B------:R-:W1:Y:S01]  /*b8660*/  LDS R27, [R3+UR12+0x1b300] ;  /* 0x01b3000c031b7984 */ /* 0x000e620008000800 */
[----:B------:R-:W-:Y:S01]  /*b8670*/  HMMA.1688.F32.TF32 R152, R28, R190, R152 ;  /* 0x000000be1c98723c */ /* 0x000fe20000081098 */
[----:B------:R-:W-:-:S02]  /*b8680*/  IMAD.MOV.U32 R60, RZ, RZ, R190 ;  /* 0x000000ffff3c7224 */ /* 0x000fc400078e00be */
[----:B------:R-:W-:-:S05]  /*b8690*/  IMAD.MOV.U32 R57, RZ, RZ, R191 ;  /* 0x000000ffff397224 */ /* 0x000fca00078e00bf */
[C---:B------:R-:W-:Y:S08]  /*b86a0*/  HMMA.1688.F32.TF32 R4, R28.reuse, R62, R4 ;  /* 0x0000003e1c04723c */ /* 0x040ff00000081004 */
[C---:B------:R-:W-:Y:S08]  /*b86b0*/  HMMA.1688.F32.TF32 R144, R28.reuse, R58, R144 ;  /* 0x0000003a1c90723c */ /* 0x040ff00000081090 */
[C---:B------:R-:W-:Y:S08]  /*b86c0*/  HMMA.1688.F32.TF32 R88, R28.reuse, R50, R88 ;  /* 0x000000321c58723c */ /* 0x040ff00000081058 */
[----:B------:R-:W-:Y:S08]  /*b86d0*/  HMMA.1688.F32.TF32 R188, R28, R46, R248 ;  /* 0x0000002e1cbc723c */ /* 0x000ff000000810f8 */
[----:B-1----:R-:W-:Y:S08]  /*b86e0*/  HMMA.1688.F32.TF32 R196, R40, R240, R196 ;  /* 0x000000f028c4723c */ /* 0x002ff000000810c4 */
[C---:B------:R-:W-:Y:S08]  /*b86f0*/  HMMA.1688.F32.TF32 R172, R28.reuse, R70, R172 ;  /* 0x000000461cac723c */ /* 0x040ff000000810ac */
        /* <DEDUP_REMOVED lines=17> */
[----:B------:R-:W-:Y:S08]  /*b8810*/  HMMA.1688.F32.TF32 R152, R24, R222, R152 ;  /* 0x000000de1898723c */ /* 0x000ff00000081098 */
[C---:B--2---:R-:W-:Y:S08]  /*b8820*/  HMMA.1688.F32.TF32 R168, R28.reuse, R74, R168 ;  /* 0x0000004a1ca8723c */ /* 0x044ff000000810a8 */
        /* <DEDUP_REMOVED lines=8> */
[C---:B------:R-:W-:Y:S08]  /*b88b0*/  HMMA.1688.F32.TF32 R164, R40.reuse, R212, R164 ;  /* 0x000000d428a4723c */ /* 0x040ff000000810a4 */
[----:B------:R-:W-:Y:S01]  /*b88c0*/  HMMA.1688.F32.TF32 R168, R40, R208, R168 ;  /* 0x000000d028a8723c */ /* 0x000fe200000810a8 */
[----:B------:R-:W-:Y:S04]  /*b88d0*/  LDS R41, [R3+UR12+0x1e300] ;  /* 0x01e3000c03297984 */ /* 0x000fe80008000800 */
[----:B------:R-:W-:Y:S04]  /*b88e0*/  LDS R43, [R3+UR12+0x1f300] ;  /* 0x01f3000c032b7984 */ /* 0x000fe80008000800 */
[----:B------:R-:W-:Y:S04]  /*b88f0*/  LDS R40, [R0+UR12+0x1e300] ;  /* 0x01e3000c00287984 */ /* 0x000fe80008000800 */
[----:B------:R-:W2:Y:S01]  /*b8900*/  LDS R42, [R0+UR12+0x1f300] ;  /* 0x01f3000c002a7984 */ /* 0x000ea20008000800 */
[----:B------:R-:W-:Y:S08]  /*b8910*/  HMMA.1688.F32.TF32 R28, R24, R230, R28 ;  /* 0x000000e6181c723c */ /* 0x000ff0000008101c */
[C---:B-1----:R-:W-:Y:S08]  /*b8920*/  HMMA.1688.F32.TF32 R196, R180.reuse, R92, R196 ;  /* 0x0000005cb4c4723c */ /* 0x042ff000000810c4 */
[C---:B------:R-:W-:Y:S01]  /*b8930*/  HMMA.1688.F32.TF32 R244, R180.reuse, R112, R244 ;  /* 0x00000070b4f4723c */ /* 0x040fe200000810f4 */
[----:B------:R-:W-:Y:S04]  /*b8940*/  STL.64 [R1+0x59f0], R82 ;  /* 0x0059f05201007387 */ /* 0x000fe80000100a00 */
[----:B------:R-:W-:Y:S03]  /*b8950*/  STL.64 [R1+0x59f8], R78 ;  /* 0x0059f84e01007387 */ /* 0x000fe60000100a00 */
[C---:B------:R-:W-:Y:S01]  /*b8960*/  HMMA.1688.F32.TF32 R192, R180.reuse, R36, R192 ;  /* 0x00000024b4c0723c */ /* 0x040fe200000810c0 */
[----:B------:R2:W-:Y:S04]  /*b8970*/  STL.64 [R1+0x5a00], R74 ;  /* 0x005a004a01007387 */ /* 0x0005e80000100a00 */
[----:B------:R1:W-:Y:S03]  /*b8980*/  STL.64 [R1+0x5a08], R70 ;  /* 0x005a084601007387 */ /* 0x0003e60000100a00 */
[----:B------:R-:W-:Y:S08]  /*b8990*/  HMMA.1688.F32.TF32 R28, R180, R116, R28 ;  /* 0x00000074b41c723c */ /* 0x000ff0000008101c */
[----:B--2---:R-:W-:Y:S08]  /*b89a0*/  HMMA.1688.F32.TF32 R72, R40, R94, R196 ;  /* 0x0000005e2848723c */ /* 0x004ff000000810c4 */
[----:B------:R-:W-:Y:S08]  /*b89b0*/  HMMA.1688.F32.TF32 R160, R24, R218, R160 ;  /* 0x000000da18a0723c */ /* 0x000ff000000810a0 */
[----:B-1----:R-:W-:Y:S08]  /*b89c0*/  HMMA.1688.F32.TF32 R68, R40, R114, R244 ;  /* 0x000000722844723c */ /* 0x002ff000000810f4 */
[----:B------:R-:W-:Y:S08]  /*b89d0*/  HMMA.1688.F32.TF32 R148, R180, R124, R148 ;  /* 0x0000007cb494723c */ /* 0x000ff00000081094 */
[----:B------:R-:W-:Y:S08]  /*b89e0*/  HMMA.1688.F32.TF32 R164, R24, R214, R164 ;  /* 0x000000d618a4723c */ /* 0x000ff000000810a4 */
        /* <DEDUP_REMOVED lines=8> */
[C---:B-1----:R-:W-:Y:S08]  /*b8a70*/  HMMA.1688.F32.TF32 R72, R40.reuse, R118, R28 ;  /* 0x000000762848723c */ /* 0x042ff0000008101c */
[----:B--2---:R-:W-:Y:S08]  /*b8a80*/  HMMA.1688.F32.TF32 R68, R40, R126, R148 ;  /* 0x0000007e2844723c */ /* 0x004ff00000081094 */
        /* <DEDUP_REMOVED lines=10> */
[----:B------:R2:W-:Y:S05]  /*b8b30*/  STL.64 [R1+0xae8], R70 ;  /* 0x000ae84601007387 */ /* 0x0005ea0000100a00 */
[C---:B------:R-:W-:Y:S01]  /*b8b40*/  HMMA.1688.F32.TF32 R4, R24.reuse, R122, R4 ;  /* 0x0000007a1804723c */ /* 0x040fe20000081004 */
[----:B------:R-:W-:Y:S07]  /*b8b50*/  STL.64 [R1+0xaa0], R28 ;  /* 0x000aa01c01007387 */ /* 0x000fee0000100a00 */
[C---:B------:R-:W-:Y:S01]  /*b8b60*/  HMMA.1688.F32.TF32 R144, R24.reuse, R110, R144 ;  /* 0x0000006e1890723c */ /* 0x040fe20000081090 */
[----:B------:R3:W-:Y:S07]  /*b8b70*/  STL.64 [R1+0xaa8], R30 ;  /* 0x000aa81e01007387 */ /* 0x0007ee0000100a00 */
        /* <DEDUP_REMOVED lines=8> */
[C---:B--2---:R-:W-:Y:S08]  /*b8c00*/  HMMA.1688.F32.TF32 R68, R40.reuse, R134, R164 ;  /* 0x000000862844723c */ /* 0x044ff000000810a4 */
[----:B---3--:R-:W-:Y:S03]  /*b8c10*/  HMMA.1688.F32.TF32 R28, R40, R138, R168 ;  /* 0x0000008a281c723c */ /* 0x008fe600000810a8 */
[----:B------:R-:W-:Y:S04]  /*b8c20*/  STL.64 [R1+0xab0], R72 ;  /* 0x000ab04801007387 */ /* 0x000fe80000100a00 */
[----:B------:R-:W-:Y:S01]  /*b8c30*/  STL.64 [R1+0xab8], R74 ;  /* 0x000ab84a01007387 */ /* 0x000fe20000100a00 */
[C---:B------:R-:W-:Y:S08]  /*b8c40*/  HMMA.1688.F32.TF32 R172, R180.reuse, R20, R172 ;  /* 0x00000014b4ac723c */ /* 0x040ff000000810ac */
[C---:B------:R-:W-:Y:S08]  /*b8c50*/  HMMA.1688.F32.TF32 R84, R180.reuse, R176, R84 ;  /* 0x000000b0b454723c */ /* 0x040ff00000081054 */
[C---:B------:R-:W-:Y:S08]  /*b8c60*/  HMMA.1688.F32.TF32 R4, R180.reuse, R16, R4 ;  /* 0x00000010b404723c */ /* 0x040ff00000081004 */
[C---:B------:R-:W-:Y:S08]  /*b8c70*/  HMMA.1688.F32.TF32 R144, R180.reuse, R12, R144 ;  /* 0x0000000cb490723c */ /* 0x040ff00000081090 */
[C---:B------:R-:W-:Y:S08]  /*b8c80*/  HMMA.1688.F32.TF32 R140, R180.reuse, R8, R140 ;  /* 0x00000008b48c723c */ /* 0x040ff0000008108c */
[C---:B------:R-:W-:Y:S08]  /*b8c90*/  HMMA.1688.F32.TF32 R88, R180.reuse, R156, R88 ;  /* 0x0000009cb458723c */ /* 0x040ff00000081058 */
[----:B------:R-:W-:Y:S01]  /*b8ca0*/  HMMA.1688.F32.TF32 R188, R180, R184, R188 ;  /* 0x000000b8b4bc723c */ /* 0x000fe200000810bc */
        /* <DEDUP_REMOVED lines=59> */
[----:B------:R-:W4:Y:S01]  /*b9060*/  LDL.LU R75, [R1+0x10bc] ;  /* 0x0010bc00014b7983 */ /* 0x000f220000300800 */
        /* <DEDUP_REMOVED lines=8> */
[----:B------:R1:W-:Y:S01]  /*b90f0*/  STL.64 [R1+0xb08], R6 ;  /* 0x000b080601007387 */ /* 0x0003e20000100a00 */
[C---:B------:R-:W-:Y:S08]  /*b9100*/  HMMA.1688.F32.TF32 R140, R40.reuse, R10, R140 ;  /* 0x0000000a288c723c */ /* 0x040ff0000008108c */
[C---:B-1----:R-:W-:Y:S01]  /*b9110*/  HMMA.1688.F32.TF32 R4, R40.reuse, R14, R144 ;  /* 0x0000000e2804723c */ /* 0x042fe20000081090 */
[----:B------:R-:W4:Y:S07]  /*b9120*/  LDL.LU R144, [R1+0x1070] ;  /* 0x0010700001907983 */ /* 0x000f2e0000300800 */
[C---:B------:R-:W-:Y:S08]  /*b9130*/  HMMA.1688.F32.TF32 R88, R40.reuse, R158, R88 ;  /* 0x0000009e2858723c */ /* 0x040ff00000081058 */
[----:B------:R-:W-:Y:S03]  /*b9140*/  HMMA.1688.F32.TF32 R188, R40, R186, R188 ;  /* 0x000000ba28bc723c */ /* 0x000fe600000810bc */
[----:B------:R-:W-:Y:S04]  /*b9150*/  STL.64 [R1+0xb10], R4 ;  /* 0x000b100401007387 */ /* 0x000fe80000100a00 */
[----:B------:R-:W-:Y:S04]  /*b9160*/  STL.64 [R1+0xb18], R6 ;  /* 0x000b180601007387 */ /* 0x000fe80000100a00 */
[----:B------:R-:W4:Y:S04]  /*b9170*/  LDL.LU R145, [R1+0x1074] ;  /* 0x0010740001917983 */ /* 0x000f280000300800 */
[----:B------:R-:W4:Y:S01]  /*b9180*/  LDL.LU R146, [R1+0x1078] ;  /* 0x0010780001927983 */ /* 0x000f220000300800 */
[----:B------:R-:W-:-:S03]  /*b9190*/  IMAD.MOV.U32 R30, RZ, RZ, R64 ;  /* 0x000000ffff1e7224 */ /* 0x000fc600078e0040 */
[----:B------:R-:W4:Y:S01]  /*b91a0*/  LDL.LU R147, [R1+0x107c] ;  /* 0x00107c0001937983 */ /* 0x000f220000300800 */
[----:B------:R-:W-:-:S03]  /*b91b0*/  MOV R31, R61 ;  /* 0x0000003d001f7202 */ /* 0x000fc60000000f00 */
[----:B------:R-:W-:Y:S01]  /*b91c0*/  STL.64 [R1+0xb20], R140 ;  /* 0x000b208c01007387 */ /* 0x000fe20000100a00 */
[----:B------:R-:W-:-:S03]  /*b91d0*/  IMAD.MOV.U32 R42, RZ, RZ, R44 ;  /* 0x000000ffff2a7224 */ /* 0x000fc600078e002c */
[----:B------:R-:W-:Y:S01]  /*b91e0*/  STL.64 [R1+0xb28], R142 ;  /* 0x000b288e01007387 */ /* 0x000fe20000100a00 */
[----:B------:R-:W-:Y:S01]  /*b91f0*/  IMAD.MOV.U32 R43, RZ, RZ, R2 ;  /* 0x000000ffff2b7224 */ /* 0x000fe200078e0002 */
[----:B------:R-:W-:Y:S02]  /*b9200*/  MOV R87, R53 ;  /* 0x0000003500577202 */ /* 0x000fe40000000f00 */
[----:B------:R-:W-:Y:S01]  /*b9210*/  STL.64 [R1+0xb50], R88 ;  /* 0x000b505801007387 */ /* 0x000fe20000100a00 */
[----:B------:R-:W-:-:S03]  /*b9220*/  IMAD.MOV.U32 R86, RZ, RZ, R56 ;  /* 0x000000ffff567224 */ /* 0x000fc600078e0038 */
[----:B------:R1:W-:Y:S04]  /*b9230*/  STL.64 [R1+0xb58], R90 ;  /* 0x000b585a01007387 */ /* 0x0003e80000100a00 */
[----:B------:R1:W-:Y:S04]  /*b9240*/  STL.64 [R1+0xb80], R188 ;  /* 0x000b80bc01007387 */ /* 0x0003e80000100a00 */
[----:B------:R1:W-:Y:S02]  /*b9250*/  STL.64 [R1+0xb88], R190 ;  /* 0x000b88be01007387 */ /* 0x0003e40000100a00 */
[----:B-1----:R-:W-:Y:S01]  /*b9260*/  IMAD.MOV.U32 R90, RZ, RZ, R48 ;  /* 0x000000ffff5a7224 */ /* 0x002fe200078e0030 */
[----:B------:R-:W-:Y:S01]  /*b9270*/  MOV R91, R45 ;  /* 0x0000002d005b7202 */ /* 0x000fe20000000f00 */
[----:B------:R-:W-:Y:S04]  /*b9280*/  LDS R5, [R3+UR12+0x18380] ;  /* 0x0183800c03057984 */ /* 0x000fe80008000800 */
[----:B------:R-:W4:Y:S04]  /*b9290*/  LDL.LU R188, [R1+0x1080] ;  /* 0x0010800001bc7983 */ /* 0x000f280000300800 */
[----:B------:R-:W4:Y:S04]  /*b92a0*/  LDL.LU R189, [R1+0x1084] ;  /* 0x0010840001bd7983 */ /* 0x000f280000300800 */
[----:B------:R-:W4:Y:S04]  /*b92b0*/  LDL.LU R190, [R1+0x1088] ;  /* 0x0010880001be7983 */ /* 0x000f280000300800 */
[----:B------:R-:W4:Y:S04]  /*b92c0*/  LDL.LU R191, [R1+0x108c] ;  /* 0x00108c0001bf7983 */ /* 0x000f280000300800 */
[----:B------:R-:W-:Y:S01]  /*b92d0*/  LDS R7, [R3+UR12+0x19380] ;  /* 0x0193800c03077984 */ /* 0x000fe20008000800 */
[C---:B------:R-:W-:Y:S03]  /*b92e0*/  HMMA.1688.F32.TF32 R64, R24.reuse, R66, R152 ;  /* 0x000000421840723c */ /* 0x040fe60000081098 */
[----:B------:R-:W-:Y:S04]  /*b92f0*/  LDS R4, [R0+UR12+0x18380] ;  /* 0x0183800c00047984 */ /* 0x000fe80008000800 */
[----:B------:R-:W1:Y:S01]  /*b9300*/  LDS R6, [R0+UR12+0x19380] ;  /* 0x0193800c00067984 */ /* 0x000e620008000800 */
[C---:B--2---:R-:W-:Y:S08]  /*b9310*/  HMMA.1688.F32.TF32 R88, R24.reuse, R90, R80 ;  /* 0x0000005a1858723c */ /* 0x044ff00000081050 */
[C---:B------:R-:W-:Y:S08]  /*b9320*/  HMMA.1688.F32.TF32 R84, R24.reuse, R86, R76 ;  /* 0x000000561854723c */ /* 0x040ff0000008104c */
[C---:B---3--:R-:W-:Y:S01]  /*b9330*/  HMMA.1688.F32.TF32 R28, R24.reuse, R30, R68 ;  /* 0x0000001e181c723c */ /* 0x048fe20000081044 */
[----:B------:R-:W2:Y:S07]  /*b9340*/  LDL.LU.64 R70, [R1+0x5a08] ;  /* 0x005a080001467983 */ /* 0x000eae0000300a00 */
[----:B----4-:R-:W-:Y:S01]  /*b9350*/  HMMA.1688.F32.TF32 R40, R24, R42, R72 ;  /* 0x0000002a1828723c */ /* 0x010fe20000081048 */
[----:B------:R-:W3:Y:S04]  /*b9360*/  LDL.LU.64 R74, [R1+0x5a00] ;  /* 0x005a0000014a7983 */ /* 0x000ee80000300a00 */
[----:B------:R-:W4:Y:S04]  /*b9370*/  LDL.LU.64 R78, [R1+0x59f8] ;  /* 0x0059f800014e7983 */ /* 0x000f280000300a00 */
[----:B------:R-:W4:Y:S04]  /*b9380*/  LDL.LU.64 R82, [R1+0x59f0] ;  /* 0x0059f00001527983 */ /* 0x000f280000300a00 */
[----:B------:R-:W4:Y:S04]  /*b9390*/  LDL.LU.64 R172, [R1+0x1b28] ;  /* 0x001b280001ac7983 */ /* 0x000f280000300a00 */
[----:B------:R-:W4:Y:S01]  /*b93a0*/  LDL.LU.64 R152, [R1+0x1b20] ;  /* 0x001b200001987983 */ /* 0x000f220000300a00 */
[----:B-1----:R-:W-:Y:S01]  /*b93b0*/  HMMA.1688.F32.TF32 R64, R4, R200, R64 ;  /* 0x000000c80440723c */ /* 0x002fe20000081040 */
[----:B------:R-:W-:-:S02]  /*b93c0*/  IMAD.MOV.U32 R174, RZ, RZ, R60 ;  /* 0x000000ffffae7224 */ /* 0x000fc400078e003c */
[----:B------:R-:W-:-:S05]  /*b93d0*/  IMAD.MOV.U32 R175, RZ, RZ, R57 ;  /* 0x000000ffffaf7224 */ /* 0x000fca00078e0039 */
[C---:B--2---:R-:W-:Y:S08]  /*b93e0*/  HMMA.1688.F32.TF32 R68, R24.reuse, R70, R160 ;  /* 0x000000461844723c */ /* 0x044ff000000810a0 */
[C---:B---3--:R-:W-:Y:S08]  /*b93f0*/  HMMA.1688.F32.TF32 R72, R24.reuse, R74, R164 ;  /* 0x0000004a1848723c */ /* 0x048ff000000810a4 */
[----:B----4-:R-:W-:Y:S01]  /*b9400*/  HMMA.1688.F32.TF32 R80, R24, R82, R168 ;  /* 0x000000521850723c */ /* 0x010fe200000810a8 */
[----:B------:R-:W2:Y:S04]  /*b9410*/  LDL.LU.64 R170, [R1+0x1b48] ;  /* 0x001b480001aa7983 */ /* 0x000ea80000300a00 */
[----:B------:R-:W3:Y:S04]  /*b9420*/  LDL.LU.64 R168, [R1+0x1b40] ;  /* 0x001b400001a87983 */ /* 0x000ee80000300a00 */
[----:B------:R-:W4:Y:S04]  /*b9430*/  LDL.LU.64 R166, [R1+0x1b38] ;  /* 0x001b380001a67983 */ /* 0x000f280000300a00 */
[----:B------:R-:W3:Y:S01]  /*b9440*/  LDL.LU.64 R164, [R1+0x1b30] ;  /* 0x001b300001a47983 */ /* 0x000ee20000300a00 */
[----:B------:R-:W-:-:S03]  /*b9450*/  IADD3 R201, P1, PT, R152, UR13, RZ ;  /* 0x0000000d98c97c10 */ /* 0x000fc6000ff3e0ff */
[----:B------:R-:W3:Y:S04]  /*b9460*/  LDL.LU.64 R162, [R1+0x1b68] ;  /* 0x001b680001a27983 */ /* 0x000ee80000300a00 */
[----:B------:R-:W3:Y:S04]  /*b9470*/  LDL.LU.64 R160, [R1+0x1b60] ;  /* 0x001b600001a07983 */ /* 0x000ee80000300a00 */
[----:B------:R-:W3:Y:S04]  /*b9480*/  LDL.LU.64 R154, [R1+0x1b58] ;  /* 0x001b5800019a7983 */ /* 0x000ee80000300a00 */
[----:B------:R-:W3:Y:S01]  /*b9490*/  LDL.LU.64 R44, [R1+0x1b50] ;  /* 0x001b5000012c7983 */ /* 0x000ee20000300a00 */
[----:B------:R-:W-:-:S03]  /*b94a0*/  IADD3.X R200, PT, PT, R153, UR4, RZ, P1, !PT ;  /* 0x0000000499c87c10 */ /* 0x000fc60008ffe4ff */
[----:B------:R-:W3:Y:S01]  /*b94b0*/  LDL.LU.64 R152, [R1+0x1b88] ;  /* 0x001b880001987983 */ /* 0x000ee20000300a00 */
[C---:B------:R-:W-:Y:S03]  /*b94c0*/  HMMA.1688.F32.TF32 R76, R24.reuse, R78, R148 ;  /* 0x0000004e184c723c */ /* 0x040fe60000081094 */
[----:B------:R-:W-:Y:S04]  /*b94d0*/  LDS R149, [R3+UR12+0x1a380] ;  /* 0x01a3800c03957984 */ /* 0x000fe80008000800 */
[----:B------:R-:W-:Y:S04]  /*b94e0*/  LDS R151, [R3+UR12+0x1b380] ;  /* 0x01b3800c03977984 */ /* 0x000fe80008000800 */
[----:B------:R-:W-:Y:S04]  /*b94f0*/  LDS R148, [R0+UR12+0x1a380] ;  /* 0x01a3800c00947984 */ /* 0x000fe80008000800 */
[----:B------:R-:W1:Y:S01]  /*b9500*/  LDS R150, [R0+UR12+0x1b380] ;  /* 0x01b3800c00967984 */ /* 0x000e620008000800 */
[C---:B------:R-:W-:Y:S08]  /*b9510*/  HMMA.1688.F32.TF32 R60, R24.reuse, R62, R192 ;  /* 0x0000003e183c723c */ /* 0x040ff000000810c0 */
[----:B------:R-:W-:Y:S01]  /*b9520*/  HMMA.1688.F32.TF32 R56, R24, R58, R244 ;  /* 0x0000003a1838723c */ /* 0x000fe200000810f4 */
[----:B------:R-:W-:-:S02]  /*b9530*/  IMAD.MOV.U32 R142, RZ, RZ, R52 ;  /* 0x000000ffff8e7224 */ /* 0x000fc400078e0034 */
[----:B------:R-:W-:-:S05]  /*b9540*/  IMAD.MOV.U32 R143, RZ, RZ, R49 ;  /* 0x000000ffff8f7224 */ /* 0x000fca00078e0031 */
[----:B------:R-:W-:Y:S01]  /*b9550*/  HMMA.1688.F32.TF32 R68, R4, R204, R68 ;  /* 0x000000cc0444723c */ /* 0x000fe20000081044 */
[----:B------:R-:W3:Y:S07]  /*b9560*/  LDL.LU.64 R204, [R1+0x1b80] ;  /* 0x001b800001cc7983 */ /* 0x000eee0000300a00 */
[----:B------:R-:W-:Y:S08]  /*b9570*/  HMMA.1688.F32.TF32 R52, R24, R54, R196 ;  /* 0x000000361834723c */ /* 0x000ff000000810c4 */
[----:B------:R-:W-:Y:S01]  /*b9580*/  HMMA.1688.F32.TF32 R60, R4, R120, R60 ;  /* 0x00000078043c723c */ /* 0x000fe2000008103c */
[----:B------:R-:W3:Y:S07]  /*b9590*/  LDL.LU.64 R120, [R1+0x1b78] ;  /* 0x001b780001787983 */ /* 0x000eee0000300a00 */
[----:B------:R-:W-:Y:S08]  /*b95a0*/  HMMA.1688.F32.TF32 R48, R24, R50, R180 ;  /* 0x000000321830723c */ /* 0x000ff000000810b4 */
[----:B------:R-:W-:Y:S01]  /*b95b0*/  HMMA.1688.F32.TF32 R56, R4, R108, R56 ;  /* 0x0000006c0438723c */ /* 0x000fe20000081038 */
[----:B------:R-:W3:Y:S07]  /*b95c0*/  LDL.LU.64 R108, [R1+0x1b70] ;  /* 0x001b7000016c7983 */ /* 0x000eee0000300a00 */
[C---:B------:R-:W-:Y:S08]  /*b95d0*/  HMMA.1688.F32.TF32 R140, R24.reuse, R142, R188 ;  /* 0x0000008e188c723c */ /* 0x040ff000000810bc */
[C---:B------:R-:W-:Y:S08]  /*b95e0*/  HMMA.1688.F32.TF32 R144, R24.reuse, R174, R144 ;  /* 0x000000ae1890723c */ /* 0x040ff00000081090 */
[----:B------:R-:W-:Y:S08]  /*b95f0*/  HMMA.1688.F32.TF32 R24, R24, R46, R248 ;  /* 0x0000002e1818723c */ /* 0x000ff000000810f8 */
[----:B-1----:R-:W-:Y:S01]  /*b9600*/  HMMA.1688.F32.TF32 R64, R148, R202, R64 ;  /* 0x000000ca9440723c */ /* 0x002fe20000081040 */
[----:B------:R-:W3:Y:S04]  /*b9610*/  LDL.LU.64 R202, [R1+0x1ba8] ;  /* 0x001ba80001ca7983 */ /* 0x000ee80000300a00 */
[----:B------:R-:W3:Y:S01]  /*b9620*/  LDL.LU.64 R174, [R1+0x1ba0] ;  /* 0x001ba00001ae7983 */ /* 0x000ee20000300a00 */
[----:B------:R-:W-:-:S02]  /*b9630*/  IADD3 R199, P0, PT, R172, UR13, RZ ;  /* 0x0000000dacc77c10 */ /* 0x000fc4000ff1e0ff */
[----:B------:R-:W-:Y:S01]  /*b9640*/  HMMA.1688.F32.TF32 R52, R4, R104, R52 ;  /* 0x000000680434723c */ /* 0x000fe20000081034 */
[----:B------:R-:W3:Y:S01]  /*b9650*/  LDL.LU.64 R104, [R1+0x1b98] ;  /* 0x001b980001687983 */ /* 0x000ee20000300a00 */
[----:B------:R-:W-:-:S06]  /*b9660*/  IADD3.X R198, PT, PT, R173, UR4, RZ, P0, !PT ;  /* 0x00000004adc67c10 */ /* 0x000fcc00087fe4ff */
[C---:B------:R-:W-:Y:S01]  /*b9670*/  HMMA.1688.F32.TF32 R48, R4.reuse, R100, R48 ;  /* 0x000000640430723c */ /* 0x040fe20000081030 */
[----:B------:R-:W3:Y:S04]  /*b9680*/  LDL.LU.64 R100, [R1+0x1b90] ;  /* 0x001b900001647983 */ /* 0x000ee80000300a00 */
[----:B------:R-:W3:Y:S03]  /*b9690*/  LDL.LU.64 R182, [R1+0x1bc8] ;  /* 0x001bc80001b67983 */ /* 0x000ee60000300a00 */
[----:B------:R-:W-:Y:S01]  /*b96a0*/  HMMA.1688.F32.TF32 R24, R4, R96, R24 ;  /* 0x000000600418723c */ /* 0x000fe20000081018 */
[----:B------:R-:W3:Y:S04]  /*b96b0*/  LDL.LU.64 R96, [R1+0x1bc0] ;  /* 0x001bc00001607983 */ /* 0x000ee80000300a00 */
[----:B------:R-:W3:Y:S03]  /*b96c0*/  LDL.LU.64 R46, [R1+0x1bb8] ;  /* 0x001bb800012e7983 */ /* 0x000ee60000300a00 */
[----:B------:R-:W-:Y:S01]  /*b96d0*/  HMMA.1688.F32.TF32 R60, R148, R122, R60 ;  /* 0x0000007a943c723c */ /* 0x000fe2000008103c */
[----:B--2---:R-:W-:-:S04]  /*b96e0*/  IADD3 R191, P0, PT, R170, UR13, RZ ;  /* 0x0000000daabf7c10 */ /* 0x004fc8000ff1e0ff */
[----:B------:R-:W-:Y:S02]  /*b96f0*/  IADD3.X R190, PT, PT, R171, UR4, RZ, P0, !PT ;  /* 0x00000004abbe7c10 */ /* 0x000fe400087fe4ff */
[----:B----4-:R-:W-:Y:S02]  /*b9700*/  IADD3 R195, P2, PT, R166, UR13, RZ ;  /* 0x0000000da6c37c10 */ /* 0x010fe4000ff5e0ff */
[----:B---3--:R-:W-:Y:S02]  /*b9710*/  IADD3 R197, P3, PT, R164, UR13, RZ ;  /* 0x0000000da4c57c10 */ /* 0x008fe4000ff7e0ff */
[----:B------:R-:W-:Y:S02]  /*b9720*/  IADD3.X R194, PT, PT, R167, UR4, RZ, P2, !PT ;  /* 0x00000004a7c27c10 */ /* 0x000fe400097fe4ff */
[----:B------:R-:W-:Y:S02]  /*b9730*/  IADD3.X R196, PT, PT, R165, UR4, RZ, P3, !PT ;  /* 0x00000004a5c47c10 */ /* 0x000fe40009ffe4ff */
[----:B------:R-:W-:-:S04]  /*b9740*/  IADD3 R167, P0, PT, R162, UR13, RZ ;  /* 0x0000000da2a77c10 */ /* 0x000fc8000ff1e0ff */
[----:B------:R-:W-:Y:S02]  /*b9750*/  IADD3.X R166, PT, PT, R163, UR4, RZ, P0, !PT ;  /* 0x00000004a3a67c10 */ /* 0x000fe400087fe4ff */
[----:B------:R-:W-:Y:S02]  /*b9760*/  IADD3 R171, P2, PT, R154, UR13, RZ ;  /* 0x0000000d9aab7c10 */ /* 0x000fe4000ff5e0ff */
[----:B------:R-:W-:-:S04]  /*b9770*/  IADD3 R189, P3, PT, R44, UR13, RZ ;  /* 0x0000000d2cbd7c10 */ /* 0x000fc8000ff7e0ff */
[----:B------:R-:W-:Y:S02]  /*b9780*/  IADD3.X R188, PT, PT, R45, UR4, RZ, P3, !PT ;  /* 0x000000042dbc7c10 */ /* 0x000fe40009ffe4ff */
[----:B------:R-:W2:Y:S01]  /*b9790*/  LDL.LU.64 R44, [R1+0x1bb0] ;  /* 0x001bb000012c7983 */ /* 0x000ea20000300a00 */
[----:B------:R-:W-:Y:S02]  /*b97a0*/  IADD3 R123, P0, PT, R152, UR13, RZ ;  /* 0x0000000d987b7c10 */ /* 0x000fe4000ff1e0ff */
[----:B------:R-:W-:Y:S01]  /*b97b0*/  IADD3.X R170, PT, PT, R155, UR4, RZ, P2, !PT ;  /* 0x000000049baa7c10 */ /* 0x000fe200097fe4ff */
[----:B------:R-:W3:Y:S01]  /*b97c0*/  LDL.LU.64 R180, [R1+0x1be8] ;  /* 0x001be80001b47983 */ /* 0x000ee20000300a00 */
[----:B------:R-:W-:-:S03]  /*b97d0*/  IADD3.X R122, PT, PT, R153, UR4, RZ, P0, !PT ;  /* 0x00000004997a7c10 */ /* 0x000fc600087fe4ff */
[----:B------:R-:W4:Y:S04]  /*b97e0*/  LDL.LU.64 R172, [R1+0x1be0] ;  /* 0x001be00001ac7983 */ /* 0x000f280000300a00 */
[----:B------:R-:W3:Y:S04]  /*b97f0*/  LDL.LU.64 R154, [R1+0x1bd8] ;  /* 0x001bd800019a7983 */ /* 0x000ee80000300a00 */
[----:B------:R-:W3:Y:S01]  /*b9800*/  LDL.LU.64 R152, [R1+0x1bd0] ;  /* 0x001bd00001987983 */ /* 0x000ee20000300a00 */
[----:B------:R-:W-:Y:S01]  /*b9810*/  HMMA.1688.F32.TF32 R28, R4, R240, R28 ;  /* 0x000000f0041c723c */ /* 0x000fe2000008101c */
[----:B------:R-:W-:-:S07]  /*b9820*/  IADD3 R193, P1, PT, R168, UR13, RZ ;  /* 0x0000000da8c17c10 */ /* 0x000fce000ff3e0ff */
[----:B------:R-:W-:Y:S01]  /*b9830*/  HMMA.1688.F32.TF32 R40, R4, R236, R40 ;  /* 0x000000ec0428723c */ /* 0x000fe20000081028 */
[----:B------:R-:W-:-:S07]  /*b9840*/  IADD3.X R192, PT, PT, R169, UR4, RZ, P1, !PT ;  /* 0x00000004a9c07c10 */ /* 0x000fce0008ffe4ff */
[----:B------:R-:W-:Y:S01]  /*b9850*/  HMMA.1688.F32.TF32 R84, R4, R232, R84 ;  /* 0x000000e80454723c */ /* 0x000fe20000081054 */
[----:B------:R-:W-:-:S07]  /*b9860*/  IADD3 R169, P1, PT, R160, UR13, RZ ;  /* 0x0000000da0a97c10 */ /* 0x000fce000ff3e0ff */
        /* <DEDUP_REMOVED lines=10> */
[----:B------:R-:W-:-:S02]  /*b9910*/  IADD3.X R168, PT, PT, R161, UR4, RZ, P1, !PT ;  /* 0x00000004a1a87c10 */ /* 0x000fc40008ffe4ff */
[----:B------:R-:W-:Y:S02]  /*b9920*/  IADD3 R161, P1, PT, R204, UR13, RZ ;  /* 0x0000000dcca17c10 */ /* 0x000fe4000ff3e0ff */
[----:B------:R-:W-:Y:S02]  /*b9930*/  IADD3 R165, P3, PT, R108, UR13, RZ ;  /* 0x0000000d6ca57c10 */ /* 0x000fe4000ff7e0ff */
[----:B------:R-:W-:Y:S02]  /*b9940*/  IADD3.X R160, PT, PT, R205, UR4, RZ, P1, !PT ;  /* 0x00000004cda07c10 */ /* 0x000fe40008ffe4ff */
[----:B------:R-:W-:Y:S02]  /*b9950*/  IADD3.X R164, PT, PT, R109, UR4, RZ, P3, !PT ;  /* 0x000000046da47c10 */ /* 0x000fe40009ffe4ff */
[----:B------:R-:W-:Y:S01]  /*b9960*/  IADD3 R109, P1, PT, R174, UR13, RZ ;  /* 0x0000000dae6d7c10 */ /* 0x000fe2000ff3e0ff */
[----:B------:R-:W-:Y:S03]  /*b9970*/  HMMA.1688.F32.TF32 R28, R148, R242, R28 ;  /* 0x000000f2941c723c */ /* 0x000fe6000008101c */
[----:B------:R-:W-:-:S02]  /*b9980*/  IADD3.X R108, PT, PT, R175, UR4, RZ, P1, !PT ;  /* 0x00000004af6c7c10 */ /* 0x000fc40008ffe4ff */
[----:B------:R-:W3:Y:S03]  /*b9990*/  LDL.LU.64 R174, [R1+0x1bf0] ;  /* 0x001bf00001ae7983 */ /* 0x000ee60000300a00 */
[----:B------:R-:W-:Y:S01]  /*b99a0*/  HMMA.1688.F32.TF32 R40, R148, R238, R40 ;  /* 0x000000ee9428723c */ /* 0x000fe20000081028 */
[----:B------:R-:W-:-:S07]  /*b99b0*/  IADD3 R163, P2, PT, R120, UR13, RZ ;  /* 0x0000000d78a37c10 */ /* 0x000fce000ff5e0ff */
        /* <DEDUP_REMOVED lines=12> */
[----:B------:R-:W3:Y:S04]  /*b9a80*/  LDL.LU.64 R26, [R1+0x1a30] ;  /* 0x001a3000011a7983 */ /* 0x000ee80000300a00 */
[----:B------:R-:W3:Y:S04]  /*b9a90*/  LDL.LU.64 R210, [R1+0x1a28] ;  /* 0x001a280001d27983 */ /* 0x000ee80000300a00 */
[----:B------:R-:W3:Y:S01]  /*b9aa0*/  LDL.LU.64 R208, [R1+0x1a20] ;  /* 0x001a200001d07983 */ /* 0x000ee20000300a00 */
[----:B------:R-:W-:-:S02]  /*b9ab0*/  IADD3.X R162, PT, PT, R121, UR4, RZ, P2, !PT ;  /* 0x0000000479a27c10 */ /* 0x000fc400097fe4ff */
[----:B------:R-:W-:Y:S01]  /*b9ac0*/  IADD3 R111, P2, PT, R104, UR13, RZ ;  /* 0x0000000d686f7c10 */ /* 0x000fe2000ff5e0ff */
[----:B-1----:R-:W-:Y:S01]  /*b9ad0*/  HMMA.1688.F32.TF32 R28, R4, R92, R28 ;  /* 0x0000005c041c723c */ /* 0x002fe2000008101c */
[----:B------:R-:W-:Y:S01]  /*b9ae0*/  IADD3 R121, P3, PT, R100, UR13, RZ ;  /* 0x0000000d64797c10 */ /* 0x000fe2000ff7e0ff */
[----:B------:R-:W3:Y:S01]  /*b9af0*/  LDL.LU.64 R206, [R1+0x1a50] ;  /* 0x001a500001ce7983 */ /* 0x000ee20000300a00 */
[----:B------:R-:W-:Y:S02]  /*b9b00*/  IADD3 R107, P0, PT, R202, UR13, RZ ;  /* 0x0000000dca6b7c10 */ /* 0x000fe4000ff1e0ff */
[----:B------:R-:W-:Y:S01]  /*b9b10*/  IADD3.X R110, PT, PT, R105, UR4, RZ, P2, !PT ;  /* 0x00000004696e7c10 */ /* 0x000fe200097fe4ff */
[----:B------:R-:W3:Y:S01]  /*b9b20*/  LDL.LU.64 R204, [R1+0x1a48] ;  /* 0x001a480001cc7983 */ /* 0x000ee20000300a00 */
[----:B------:R-:W-:Y:S02]  /*b9b30*/  IADD3.X R120, PT, PT, R101, UR4, RZ, P3, !PT ;  /* 0x0000000465787c10 */ /* 0x000fe40009ffe4ff */
[----:B------:R-:W-:-:S02]  /*b9b40*/  IADD3 R101, P1, PT, R96, UR13, RZ ;  /* 0x0000000d60657c10 */ /* 0x000fc4000ff3e0ff */
[----:B------:R-:W-:Y:S02]  /*b9b50*/  IADD3 R103, P2, PT, R46, UR13, RZ ;  /* 0x0000000d2e677c10 */ /* 0x000fe4000ff5e0ff */
[----:B------:R-:W-:Y:S02]  /*b9b60*/  IADD3.X R106, PT, PT, R203, UR4, RZ, P0, !PT ;  /* 0x00000004cb6a7c10 */ /* 0x000fe400087fe4ff */
[----:B------:R-:W-:Y:S01]  /*b9b70*/  IADD3 R99, P0, PT, R182, UR13, RZ ;  /* 0x0000000db6637c10 */ /* 0x000fe2000ff1e0ff */
[----:B------:R-:W3:Y:S01]  /*b9b80*/  LDL.LU.64 R202, [R1+0x1a40] ;  /* 0x001a400001ca7983 */ /* 0x000ee20000300a00 */
[----:B------:R-:W-:Y:S02]  /*b9b90*/  IADD3.X R100, PT, PT, R97, UR4, RZ, P1, !PT ;  /* 0x0000000461647c10 */ /* 0x000fe40008ffe4ff */
[----:B------:R-:W-:Y:S02]  /*b9ba0*/  IADD3.X R102, PT, PT, R47, UR4, RZ, P2, !PT ;  /* 0x000000042f667c10 */ /* 0x000fe400097fe4ff */
[----:B------:R-:W-:-:S02]  /*b9bb0*/  IADD3.X R98, PT, PT, R183, UR4, RZ, P0, !PT ;  /* 0x00000004b7627c10 */ /* 0x000fc400087fe4ff */
[----:B------:R-:W3:Y:S01]  /*b9bc0*/  LDL.LU.64 R182, [R1+0x1a38] ;  /* 0x001a380001b67983 */ /* 0x000ee20000300a00 */
[----:B--2---:R-:W-:-:S04]  /*b9bd0*/  IADD3 R105, P3, PT, R44, UR13, RZ ;  /* 0x0000000d2c697c10 */ /* 0x004fc8000ff7e0ff */
[----:B------:R-:W-:Y:S02]  /*b9be0*/  IADD3.X R104, PT, PT, R45, UR4, RZ, P3, !PT ;  /* 0x000000042d687c10 */ /* 0x000fe40009ffe4ff */
[----:B----4-:R-:W-:Y:S02]  /*b9bf0*/  IADD3 R47, P1, PT, R172, UR13, RZ ;  /* 0x0000000dac2f7c10 */ /* 0x010fe4000ff3e0ff */
[----:B---3--:R-:W-:Y:S02]  /*b9c00*/  IADD3 R93, P2, PT, R154, UR13, RZ ;  /* 0x0000000d9a5d7c10 */ /* 0x008fe4000ff5e0ff */
[----:B------:R-:W-:Y:S02]  /*b9c10*/  IADD3.X R46, PT, PT, R173, UR4, RZ, P1, !PT ;  /* 0x00000004ad2e7c10 */ /* 0x000fe40008ffe4ff */
[----:B------:R-:W-:Y:S01]  /*b9c20*/  IADD3 R97, P3, PT, R152, UR13, RZ ;  /* 0x0000000d98617c10 */ /* 0x000fe2000ff7e0ff */
[----:B------:R-:W2:Y:S01]  /*b9c30*/  LDL.LU.64 R172, [R1+0x1a58] ;  /* 0x001a580001ac7983 */ /* 0x000ea20000300a00 */
[----:B------:R-:W-:-:S02]  /*b9c40*/  IADD3.X R92, PT, PT, R155, UR4, RZ, P2, !PT ;  /* 0x000000049b5c7c10 */ /* 0x000fc400097fe4ff */
[----:B------:R-:W-:Y:S01]  /*b9c50*/  IADD3.X R96, PT, PT, R153, UR4, RZ, P3, !PT ;  /* 0x0000000499607c10 */ /* 0x000fe20009ffe4ff */
[----:B------:R-:W3:Y:S04]  /*b9c60*/  LDL.LU.64 R154, [R1+0x1930] ;  /* 0x00193000019a7983 */ /* 0x000ee80000300a00 */
[----:B------:R-:W4:Y:S04]  /*b9c70*/  LDL.LU.64 R152, [R1+0x1928] ;  /* 0x0019280001987983 */ /* 0x000f280000300a00 */
[----:B------:R-:W2:Y:S01]  /*b9c80*/  LDL.LU.64 R24, [R1+0x1920] ;  /* 0x0019200001187983 */ /* 0x000ea20000300a00 */
[----:B------:R-:W-:-:S04]  /*b9c90*/  IADD3 R45, P0, PT, R180, UR13, RZ ;  /* 0x0000000db42d7c10 */ /* 0x000fc8000ff1e0ff */
[----:B------:R-:W-:Y:S01]  /*b9ca0*/  IADD3.X R44, PT, PT, R181, UR4, RZ, P0, !PT ;  /* 0x00000004b52c7c10 */ /* 0x000fe200087fe4ff */
[C---:B------:R-:W-:Y:S08]  /*b9cb0*/  HMMA.1688.F32.TF32 R84, R4.reuse, R36, R84 ;  /* 0x000000240454723c */ /* 0x040ff00000081054 */
[C---:B------:R-:W-:Y:S08]  /*b9cc0*/  HMMA.1688.F32.TF32 R40, R4.reuse, R112, R40 ;  /* 0x000000700428723c */ /* 0x040ff00000081028 */
[----:B------:R-:W-:Y:S01]  /*b9cd0*/  HMMA.1688.F32.TF32 R88, R4, R116, R88 ;  /* 0x000000740458723c */ /* 0x000fe20000081058 */
[----:B------:R-:W-:-:S04]  /*b9ce0*/  IADD3 R36, P3, PT, R174, UR13, RZ ;  /* 0x0000000dae247c10 */ /* 0x000fc8000ff7e0ff */
[----:B------:R-:W-:Y:S02]  /*b9cf0*/  IADD3.X R2, PT, PT, R175, UR4, RZ, P3, !PT ;  /* 0x00000004af027c10 */ /* 0x000fe40009ffe4ff */
[----:B------:R-:W-:Y:S02]  /*b9d00*/  IADD3 R243, P0, PT, R26, UR13, RZ ;  /* 0x0000000d1af37c10 */ /* 0x000fe4000ff1e0ff */
[----:B------:R-:W-:-:S03]  /*b9d10*/  IADD3 R245, P1, PT, R210, UR13, RZ ;  /* 0x0000000dd2f57c10 */ /* 0x000fc6000ff3e0ff */
[----:B------:R-:W-:Y:S01]  /*b9d20*/  STL [R1+0x59d8], R243 ;  /* 0x0059d8f301007387 */ /* 0x000fe20000100800 */
[----:B------:R-:W-:-:S03]  /*b9d30*/  IADD3 R247, P2, PT, R208, UR13, RZ ;  /* 0x0000000dd0f77c10 */ /* 0x000fc6000ff5e0ff */
[----:B------:R-:W-:Y:S04]  /*b9d40*/  STL [R1+0x59dc], R245 ;  /* 0x0059dcf501007387 */ /* 0x000fe80000100800 */
[----:B------:R-:W-:Y:S04]  /*b9d50*/  STL [R1+0x59e0], R247 ;  /* 0x0059e0f701007387 */ /* 0x000fe80000100800 */
[----:B------:R-:W2:Y:S01]  /*b9d60*/  LDL.LU.64 R180, [R1+0x1950] ;  /* 0x0019500001b47983 */ /* 0x000ea20000300a00 */
[----:B------:R-:W-:-:S03]  /*b9d70*/  IADD3.X R242, PT, PT, R27, UR4, RZ, P0, !PT ;  /* 0x000000041bf27c10 */ /* 0x000fc600087fe4ff */
[----:B------:R-:W2:Y:S04]  /*b9d80*/  LDL.LU.64 R174, [R1+0x1948] ;  /* 0x0019480001ae7983 */ /* 0x000ea80000300a00 */
[----:B------:R-:W2:Y:S04]  /*b9d90*/  LDL.LU.64 R112, [R1+0x1940] ;  /* 0x0019400001707983 */ /* 0x000ea80000300a00 */
[----:B------:R-:W2:Y:S01]  /*b9da0*/  LDL.LU.64 R26, [R1+0x1938] ;  /* 0x00193800011a7983 */ /* 0x000ea20000300a00 */
[----:B------:R-:W-:Y:S02]  /*b9db0*/  IADD3.X R244, PT, PT, R211, UR4, RZ, P1, !PT ;  /* 0x00000004d3f47c10 */ /* 0x000fe40008ffe4ff */
[----:B------:R-:W-:-:S02]  /*b9dc0*/  IADD3.X R246, PT, PT, R209, UR4, RZ, P2, !PT ;  /* 0x00000004d1f67c10 */ /* 0x000fc400097fe4ff */
[----:B------:R-:W-:Y:S02]  /*b9dd0*/  IADD3 R237, P1, PT, R204, UR13, RZ ;  /* 0x0000000dcced7c10 */ /* 0x000fe4000ff3e0ff */
[----:B------:R-:W-:Y:S02]  /*b9de0*/  IADD3 R239, P2, PT, R202, UR13, RZ ;  /* 0x0000000dcaef7c10 */ /* 0x000fe4000ff5e0ff */
[----:B------:R-:W-:Y:S02]  /*b9df0*/  IADD3 R241, P3, PT, R182, UR13, RZ ;  /* 0x0000000db6f17c10 */ /* 0x000fe4000ff7e0ff */
[----:B------:R-:W-:Y:S02]  /*b9e00*/  IADD3.X R236, PT, PT, R205, UR4, RZ, P1, !PT ;  /* 0x00000004cdec7c10 */ /* 0x000fe40008ffe4ff */
[----:B------:R-:W-:Y:S02]  /*b9e10*/  IADD3.X R238, PT, PT, R203, UR4, RZ, P2, !PT ;  /* 0x00000004cbee7c10 */ /* 0x000fe400097fe4ff */
[----:B------:R-:W-:Y:S01]  /*b9e20*/  IADD3 R235, P0, PT, R206, UR13, RZ ;  /* 0x0000000dceeb7c10 */ /* 0x000fe2000ff1e0ff */
[----:B------:R-:W-:Y:S01]  /*b9e30*/  STL [R1+0x59e4], R242 ;  /* 0x0059e4f201007387 */ /* 0x000fe20000100800 */
[----:B------:R-:W-:-:S02]  /*b9e40*/  IADD3.X R240, PT, PT, R183, UR4, RZ, P3, !PT ;  /* 0x00000004b7f07c10 */ /* 0x000fc40009ffe4ff */
[----:B------:R-:W-:Y:S01]  /*b9e50*/  IADD3.X R234, PT, PT, R207, UR4, RZ, P0, !PT ;  /* 0x00000004cfea7c10 */ /* 0x000fe200087fe4ff */
[----:B------:R-:W-:Y:S01]  /*b9e60*/  STL [R1+0x59e8], R244 ;  /* 0x0059e8f401007387 */ /* 0x000fe20000100800 */
[----:B---3--:R-:W-:Y:S02]  /*b9e70*/  IADD3 R117, P1, PT, R154, UR13, RZ ;  /* 0x0000000d9a757c10 */ /* 0x008fe4000ff3e0ff */
[----:B----4-:R-:W-:-:S03]  /*b9e80*/  IADD3 R37, P2, PT, R152, UR13, RZ ;  /* 0x0000000d98257c10 */ /* 0x010fc6000ff5e0ff */
[----:B------:R-:W-:Y:S01]  /*b9e90*/  STL [R1+0x330], R117 ;  /* 0x0003307501007387 */ /* 0x000fe20000100800 */
[----:B--2---:R-:W-:Y:S02]  /*b9ea0*/  IADD3 R233, P0, PT, R172, UR13, RZ ;  /* 0x0000000dace97c10 */ /* 0x004fe4000ff1e0ff */
[----:B------:R-:W-:Y:S01]  /*b9eb0*/  IADD3 R116, P3, PT, R24, UR13, RZ ;  /* 0x0000000d18747c10 */ /* 0x000fe2000ff7e0ff */
[----:B------:R1:W-:Y:S01]  /*b9ec0*/  STL [R1+0x338], R37 ;  /* 0x0003382501007387 */ /* 0x0003e20000100800 */
[----:B------:R-:W-:-:S03]  /*b9ed0*/  IADD3.X R232, PT, PT, R173, UR4, RZ, P0, !PT ;  /* 0x00000004ade87c10 */ /* 0x000fc600087fe4ff */
[----:B------:R2:W-:Y:S04]  /*b9ee0*/  STL [R1+0x340], R116 ;  /* 0x0003407401007387 */ /* 0x0005e80000100800 */
[----:B------:R-:W3:Y:S01]  /*b9ef0*/  LDL.LU.64 R172, [R1+0x1958] ;  /* 0x0019580001ac7983 */ /* 0x000ee20000300a00 */
[----:B-1----:R-:W-:Y:S02]  /*b9f00*/  IADD3.X R37, PT, PT, R155, UR4, RZ, P1, !PT ;  /* 0x000000049b257c10 */ /* 0x002fe40008ffe4ff */
[----:B--2---:R-:W-:-:S03]  /*b9f10*/  IADD3.X R116, PT, PT, R153, UR4, RZ, P2, !PT ;  /* 0x0000000499747c10 */ /* 0x004fc600097fe4ff */
[----:B------:R1:W-:Y:S04]  /*b9f20*/  STL [R1+0x29c], R37 ;  /* 0x00029c2501007387 */ /* 0x0003e80000100800 */
[----:B------:R-:W-:Y:S01]  /*b9f30*/  STL [R1+0x334], R116 ;  /* 0x0003347401007387 */ /* 0x000fe20000100800 */
[----:B-1----:R-:W-:-:S03]  /*b9f40*/  IADD3.X R37, PT, PT, R25, UR4, RZ, P3, !PT ;  /* 0x0000000419257c10 */ /* 0x002fc60009ffe4ff */
[----:B------:R-:W2:Y:S04]  /*b9f50*/  LDL.LU.64 R24, [R1+0x1810] ;  /* 0x0018100001187983 */ /* 0x000ea80000300a00 */
[----:B------:R-:W4:Y:S04]  /*b9f60*/  LDL.LU.64 R154, [R1+0x1808] ;  /* 0x00180800019a7983 */ /* 0x000f280000300a00 */
[----:B------:R1:W-:Y:S04]  /*b9f70*/  STL [R1+0x33c], R37 ;  /* 0x00033c2501007387 */ /* 0x0003e80000100800 */
[----:B------:R-:W4:Y:S01]  /*b9f80*/  LDL.LU.64 R152, [R1+0x1800] ;  /* 0x0018000001987983 */ /* 0x000f220000300a00 */
[C---:B------:R-:W-:Y:S08]  /*b9f90*/  HMMA.1688.F32.TF32 R140, R4.reuse, R124, R140 ;  /* 0x0000007c048c723c */ /* 0x040ff0000008108c */
[----:B------:R-:W-:Y:S01]  /*b9fa0*/  HMMA.1688.F32.TF32 R80, R4, R32, R80 ;  /* 0x000000200450723c */ /* 0x000fe20000081050 */
[----:B-1----:R-:W-:-:S02]  /*b9fb0*/  IADD3 R37, P0, PT, R180, UR13, RZ ;  /* 0x0000000db4257c10 */ /* 0x002fc4000ff1e0ff */
[----:B------:R-:W-:-:S03]  /*b9fc0*/  IADD3 R117, P1, PT, R174, UR13, RZ ;  /* 0x0000000dae757c10 */ /* 0x000fc6000ff3e0ff */
[----:B------:R1:W-:Y:S01]  /*b9fd0*/  STL [R1+0x280], R37 ;  /* 0x0002802501007387 */ /* 0x0003e20000100800 */
[----:B------:R-:W-:-:S03]  /*b9fe0*/  IADD3 R116, P2, PT, R112, UR13, RZ ;  /* 0x0000000d70747c10 */ /* 0x000fc6000ff5e0ff */
[----:B------:R1:W-:Y:S02]  /*b9ff0*/  STL [R1+0x288], R117 ;  /* 0x0002887501007387 */ /* 0x0003e40000100800 */
[----:B-1----:R-:W-:Y:S02]  /*ba000*/  IADD3 R37, P3, PT, R26, UR13, RZ ;  /* 0x0000000d1a257c10 */ /* 0x002fe4000ff7e0ff */
[----:B------:R1:W-:Y:S01]  /*ba010*/  STL [R1+0x290], R116 ;  /* 0x0002907401007387 */ /* 0x0003e20000100800 */
[----:B------:R-:W-:-:S03]  /*ba020*/  IADD3.X R117, PT, PT, R181, UR4, RZ, P0, !PT ;  /* 0x00000004b5757c10 */ /* 0x000fc600087fe4ff */
[----:B------:R1:W-:Y:S01]  /*ba030*/  STL [R1+0x298], R37 ;  /* 0x0002982501007387 */ /* 0x0003e20000100800 */
[----:B------:R-:W-:Y:S02]  /*ba040*/  IADD3.X R26, PT, PT, R27, UR4, RZ, P3, !PT ;  /* 0x000000041b1a7c10 */ /* 0x000fe40009ffe4ff */
[----:B-1----:R-:W-:Y:S01]  /*ba050*/  IADD3.X R116, PT, PT, R175, UR4, RZ, P1, !PT ;  /* 0x00000004af747c10 */ /* 0x002fe20008ffe4ff */
[----:B------:R-:W-:Y:S01]  /*ba060*/  STL [R1+0x27c], R117 ;  /* 0x00027c7501007387 */ /* 0x000fe20000100800 */
[----:B------:R-:W-:-:S03]  /*ba070*/  IADD3.X R37, PT, PT, R113, UR4, RZ, P2, !PT ;  /* 0x0000000471257c10 */ /* 0x000fc600097fe4ff */
[----:B------:R-:W4:Y:S04]  /*ba080*/  LDL.LU.64 R124, [R1+0x1830] ;  /* 0x00183000017c7983 */ /* 0x000f280000300a00 */
[----:B------:R1:W-:Y:S04]  /*ba090*/  STL [R1+0x284], R116 ;  /* 0x0002847401007387 */ /* 0x0003e80000100800 */
[----:B------:R-:W-:Y:S04]  /*ba0a0*/  STL [R1+0x28c], R37 ;  /* 0x00028c2501007387 */ /* 0x000fe80000100800 */
[----:B-1----:R-:W4:Y:S04]  /*ba0b0*/  LDL.LU.64 R116, [R1+0x1828] ;  /* 0x0018280001747983 */ /* 0x002f280000300a00 */
[----:B------:R-:W4:Y:S04]  /*ba0c0*/  LDL.LU.64 R112, [R1+0x1820] ;  /* 0x0018200001707983 */ /* 0x000f280000300a00 */
[----:B------:R1:W-:Y:S04]  /*ba0d0*/  STL [R1+0x294], R26 ;  /* 0x0002941a01007387 */ /* 0x0003e80000100800 */
[----:B-1----:R-:W4:Y:S01]  /*ba0e0*/  LDL.LU.64 R26, [R1+0x1818] ;  /* 0x00181800011a7983 */ /* 0x002f220000300a00 */
[----:B---3--:R-:W-:-:S05]  /*ba0f0*/  IADD3 R37, P0, PT, R172, UR13, RZ ;  /* 0x0000000dac257c10 */ /* 0x008fca000ff1e0ff */
[----:B------:R1:W-:Y:S01]  /*ba100*/  STL [R1+0x278], R37 ;  /* 0x0002782501007387 */ /* 0x0003e20000100800 */
[----:B--2---:R-:W-:Y:S02]  /*ba110*/  IADD3 R33, P1, PT, R24, UR13, RZ ;  /* 0x0000000d18217c10 */ /* 0x004fe4000ff3e0ff */
[----:B----4-:R-:W-:-:S03]  /*ba120*/  IADD3 R32, P2, PT, R154, UR13, RZ ;  /* 0x0000000d9a207c10 */ /* 0x010fc6000ff5e0ff */
[----:B------:R-:W-:Y:S01]  /*ba130*/  STL [R1+0x654], R33 ;  /* 0x0006542101007387 */ /* 0x000fe20000100800 */
[----:B-1----:R-:W-:-:S03]  /*ba140*/  IADD3 R37, P3, PT, R152, UR13, RZ ;  /* 0x0000000d98257c10 */ /* 0x002fc6000ff7e0ff */
[----:B------:R1:W-:Y:S04]  /*ba150*/  STL [R1+0x65c], R32 ;  /* 0x00065c2001007387 */ /* 0x0003e80000100800 */
[----:B------:R-:W-:Y:S01]  /*ba160*/  STL [R1+0x664], R37 ;  /* 0x0006642501007387 */ /* 0x000fe20000100800 */
[----:B-1----:R-:W-:-:S03]  /*ba170*/  IADD3.X R32, PT, PT, R25, UR4, RZ, P1, !PT ;  /* 0x0000000419207c10 */ /* 0x002fc60008ffe4ff */
[----:B------:R-:W2:Y:S01]  /*ba180*/  LDL.LU.64 R24, [R1+0x1838] ;  /* 0x0018380001187983 */ /* 0x000ea20000300a00 */
[----:B------:R-:W-:-:S05]  /*ba190*/  IADD3.X R33, PT, PT, R173, UR4, RZ, P0, !PT ;  /* 0x00000004ad217c10 */ /* 0x000fca00087fe4ff */
[----:B------:R1:W-:Y:S04]  /*ba1a0*/  STL [R1+0x274], R33 ;  /* 0x0002742101007387 */ /* 0x0003e80000100800 */
[----:B------:R3:W-:Y:S04]  /*ba1b0*/  STL [R1+0x650], R32 ;  /* 0x0006502001007387 */ /* 0x0007e80000100800 */
[----:B------:R-:W4:Y:S01]  /*ba1c0*/  LDL.LU.64 R182, [R1+0x1a70] ;  /* 0x001a700001b67983 */ /* 0x000f220000300a00 */
[----:B-1----:R-:W-:Y:S02]  /*ba1d0*/  IADD3.X R33, PT, PT, R155, UR4, RZ, P2, !PT ;  /* 0x000000049b217c10 */ /* 0x002fe400097fe4ff */
[----:B---3--:R-:W-:-:S03]  /*ba1e0*/  IADD3.X R32, PT, PT, R153, UR4, RZ, P3, !PT ;  /* 0x0000000499207c10 */ /* 0x008fc60009ffe4ff */
[----:B------:R-:W-:Y:S04]  /*ba1f0*/  STL [R1+0x658], R33 ;  /* 0x0006582101007387 */ /* 0x000fe80000100800 */
[----:B------:R-:W3:Y:S04]  /*ba200*/  LDL.LU.64 R180, [R1+0x1a68] ;  /* 0x001a680001b47983 */ /* 0x000ee80000300a00 */
[----:B------:R1:W-:Y:S04]  /*ba210*/  STL [R1+0x660], R32 ;  /* 0x0006602001007387 */ /* 0x0003e80000100800 */
[----:B------:R-:W3:Y:S01]  /*ba220*/  LDL.LU.64 R174, [R1+0x1a60] ;  /* 0x001a600001ae7983 */ /* 0x000ee20000300a00 */
[C---:B------:R-:W-:Y:S08]  /*ba230*/  HMMA.1688.F32.TF32 R76, R4.reuse, R132, R76 ;  /* 0x00000084044c723c */ /* 0x040ff0000008104c */
[----:B------:R-:W-:Y:S01]  /*ba240*/  HMMA.1688.F32.TF32 R144, R4, R128, R144 ;  /* 0x000000800490723c */ /* 0x000fe20000081090 */
[----:B-1----:R-:W-:-:S05]  /*ba250*/  IADD3 R32, P0, PT, R124, UR13, RZ ;  /* 0x0000000d7c207c10 */ /* 0x002fca000ff1e0ff */
[----:B------:R-:W-:Y:S01]  /*ba260*/  STL [R1+0x62c], R32 ;  /* 0x00062c2001007387 */ /* 0x000fe20000100800 */
[----:B------:R-:W-:Y:S02]  /*ba270*/  IADD3 R33, P1, PT, R116, UR13, RZ ;  /* 0x0000000d74217c10 */ /* 0x000fe4000ff3e0ff */
[----:B------:R-:W-:-:S03]  /*ba280*/  IADD3 R37, P2, PT, R112, UR13, RZ ;  /* 0x0000000d70257c10 */ /* 0x000fc6000ff5e0ff */
[----:B------:R1:W-:Y:S04]  /*ba290*/  STL [R1+0x634], R33 ;  /* 0x0006342101007387 */ /* 0x0003e80000100800 */
[----:B------:R-:W-:Y:S04]  /*ba2a0*/  STL [R1+0x63c], R37 ;  /* 0x00063c2501007387 */ /* 0x000fe80000100800 */
[----:B------:R-:W3:Y:S01]  /*ba2b0*/  LDL.LU.64 R172, [R1+0x1a90] ;  /* 0x001a900001ac7983 */ /* 0x000ee20000300a00 */
[----:B-1----:R-:W-:Y:S02]  /*ba2c0*/  IADD3.X R33, PT, PT, R125, UR4, RZ, P0, !PT ;  /* 0x000000047d217c10 */ /* 0x002fe400087fe4ff */
[----:B------:R-:W-:-:S05]  /*ba2d0*/  IADD3 R32, P3, PT, R26, UR13, RZ ;  /* 0x0000000d1a207c10 */ /* 0x000fca000ff7e0ff */
[----:B------:R1:W-:Y:S04]  /*ba2e0*/  STL [R1+0x644], R32 ;  /* 0x0006442001007387 */ /* 0x0003e80000100800 */
[----:B------:R-:W-:Y:S04]  /*ba2f0*/  STL [R1+0x628], R33 ;  /* 0x0006282101007387 */ /* 0x000fe80000100800 */
[----:B------:R-:W3:Y:S01]  /*ba300*/  LDL.LU.64 R154, [R1+0x1a88] ;  /* 0x001a8800019a7983 */ /* 0x000ee20000300a00 */
[----:B-1----:R-:W-:-:S03]  /*ba310*/  IADD3.X R32, PT, PT, R117, UR4, RZ, P1, !PT ;  /* 0x0000000475207c10 */ /* 0x002fc60008ffe4ff */
[----:B------:R-:W3:Y:S04]  /*ba320*/  LDL.LU.64 R152, [R1+0x1a80] ;  /* 0x001a800001987983 */ /* 0x000ee80000300a00 */
[----:B------:R1:W-:Y:S01]  /*ba330*/  STL [R1+0x630], R32 ;  /* 0x0006302001007387 */ /* 0x0003e20000100800 */
[----:B------:R-:W-:-:S03]  /*ba340*/  IADD3.X R26, PT, PT, R27, UR4, RZ, P3, !PT ;  /* 0x000000041b1a7c10 */ /* 0x000fc60009ffe4ff */
[----:B------:R-:W3:Y:S01]  /*ba350*/  LDL.LU.64 R132, [R1+0x1a78] ;  /* 0x001a780001847983 */ /* 0x000ee20000300a00 */
[----:B-1----:R-:W-:-:S05]  /*ba360*/  IADD3.X R32, PT, PT, R113, UR4, RZ, P2, !PT ;  /* 0x0000000471207c10 */ /* 0x002fca00097fe4ff */
[----:B------:R-:W-:Y:S04]  /*ba370*/  STL [R1+0x638], R32 ;  /* 0x0006382001007387 */ /* 0x000fe80000100800 */
[----:B------:R-:W3:Y:S04]  /*ba380*/  LDL.LU.64 R128, [R1+0x1a98] ;  /* 0x001a980001807983 */ /* 0x000ee80000300a00 */
[----:B------:R-:W3:Y:S04]  /*ba390*/  LDL.LU.64 R124, [R1+0x1970] ;  /* 0x00197000017c7983 */ /* 0x000ee80000300a00 */
[----:B------:R2:W-:Y:S02]  /*ba3a0*/  STL [R1+0x640], R26 ;  /* 0x0006401a01007387 */ /* 0x0005e40000100800 */
[----:B--2---:R-:W-:-:S05]  /*ba3b0*/  IADD3 R26, P0, PT, R24, UR13, RZ ;  /* 0x0000000d181a7c10 */ /* 0x004fca000ff1e0ff */
[----:B------:R1:W-:Y:S01]  /*ba3c0*/  STL [R1+0x60c], R26 ;  /* 0x00060c1a01007387 */ /* 0x0003e20000100800 */
[----:B------:R-:W-:-:S03]  /*ba3d0*/  IADD3.X R32, PT, PT, R25, UR4, RZ, P0, !PT ;  /* 0x0000000419207c10 */ /* 0x000fc600087fe4ff */
[----:B-1----:R-:W2:Y:S04]  /*ba3e0*/  LDL.LU.64 R26, [R1+0x1968] ;  /* 0x00196800011a7983 */ /* 0x002ea80000300a00 */
[----:B------:R-:W2:Y:S01]  /*ba3f0*/  LDL.LU.64 R24, [R1+0x1960] ;  /* 0x0019600001187983 */ /* 0x000ea20000300a00 */
[----:B----4-:R-:W-:Y:S02]  /*ba400*/  IADD3 R227, P1, PT, R182, UR13, RZ ;  /* 0x0000000db6e37c10 */ /* 0x010fe4000ff3e0ff */
[----:B---3--:R-:W-:Y:S02]  /*ba410*/  IADD3 R229, P2, PT, R180, UR13, RZ ;  /* 0x0000000db4e57c10 */ /* 0x008fe4000ff5e0ff */
[----:B------:R-:W-:Y:S01]  /*ba420*/  IADD3.X R226, PT, PT, R183, UR4, RZ, P1, !PT ;  /* 0x00000004b7e27c10 */ /* 0x000fe20008ffe4ff */
[----:B------:R1:W-:Y:S01]  /*ba430*/  STL [R1+0x608], R32 ;  /* 0x0006082001007387 */ /* 0x0003e20000100800 */
[----:B------:R-:W-:-:S03]  /*ba440*/  IADD3.X R228, PT, PT, R181, UR4, RZ, P2, !PT ;  /* 0x00000004b5e47c10 */ /* 0x000fc600097fe4ff */
[----:B------:R-:W3:Y:S01]  /*ba450*/  LDL.LU.64 R116, [R1+0x1988] ;  /* 0x0019880001747983 */ /* 0x000ee20000300a00 */
[----:B------:R-:W-:Y:S01]  /*ba460*/  IADD3 R231, P3, PT, R174, UR13, RZ ;  /* 0x0000000daee77c10 */ /* 0x000fe2000ff7e0ff */
[----:B------:R-:W-:Y:S02]  /*ba470*/  HMMA.1688.F32.TF32 R68, R4, R20, R68 ;  /* 0x000000140444723c */ /* 0x000fe40000081044 */
[----:B------:R-:W4:Y:S01]  /*ba480*/  LDL.LU.64 R112, [R1+0x1980] ;  /* 0x0019800001707983 */ /* 0x000f220000300a00 */
[----:B------:R-:W-:-:S03]  /*ba490*/  IADD3.X R230, PT, PT, R175, UR4, RZ, P3, !PT ;  /* 0x00000004afe67c10 */ /* 0x000fc60009ffe4ff */
[----:B-1----:R-:W3:Y:S02]  /*ba4a0*/  LDL.LU.64 R32, [R1+0x1978] ;  /* 0x0019780001207983 */ /* 0x002ee40000300a00 */
[----:B------:R-:W-:Y:S01]  /*ba4b0*/  HMMA.1688.F32.TF32 R72, R4, R136, R72 ;  /* 0x000000880448723c */ /* 0x000fe20000081048 */
[----:B------:R-:W-:Y:S02]  /*ba4c0*/  IADD3 R219, P0, PT, R172, UR13, RZ ;  /* 0x0000000dacdb7c10 */ /* 0x000fe4000ff1e0ff */
[----:B------:R-:W-:Y:S02]  /*ba4d0*/  IADD3 R221, P1, PT, R154, UR13, RZ ;  /* 0x0000000d9add7c10 */ /* 0x000fe4000ff3e0ff */
[----:B------:R-:W-:Y:S02]  /*ba4e0*/  IADD3 R223, P2, PT, R152, UR13, RZ ;  /* 0x0000000d98df7c10 */ /* 0x000fe4000ff5e0ff */
[----:B------:R-:W-:Y:S02]  /*ba4f0*/  IADD3.X R220, PT, PT, R155, UR4, RZ, P1, !PT ;  /* 0x000000049bdc7c10 */ /* 0x000fe40008ffe4ff */
[----:B------:R-:W-:-:S02]  /*ba500*/  IADD3.X R222, PT, PT, R153, UR4, RZ, P2, !PT ;  /* 0x0000000499de7c10 */ /* 0x000fc400097fe4ff */
[----:B------:R-:W-:-:S04]  /*ba510*/  IADD3 R225, P3, PT, R132, UR13, RZ ;  /* 0x0000000d84e17c10 */ /* 0x000fc8000ff7e0ff */
[----:B------:R-:W-:Y:S02]  /*ba520*/  IADD3.X R224, PT, PT, R133, UR4, RZ, P3, !PT ;  /* 0x0000000485e07c10 */ /* 0x000fe40009ffe4ff */
[----:B------:R-:W-:Y:S02]  /*ba530*/  IADD3.X R218, PT, PT, R173, UR4, RZ, P0, !PT ;  /* 0x00000004adda7c10 */ /* 0x000fe400087fe4ff */
[----:B------:R-:W-:-:S05]  /*ba540*/  IADD3 R37, P1, PT, R124, UR13, RZ ;  /* 0x0000000d7c257c10 */ /* 0x000fca000ff3e0ff */
[----:B------:R-:W-:Y:S01]  /*ba550*/  STL [R1+0x260], R37 ;  /* 0x0002602501007387 */ /* 0x000fe20000100800 */
[----:B------:R-:W-:-:S04]  /*ba560*/  IADD3 R217, P0, PT, R128, UR13, RZ ;  /* 0x0000000d80d97c10 */ /* 0x000fc8000ff1e0ff */
[----:B------:R-:W-:Y:S02]  /*ba570*/  IADD3.X R216, PT, PT, R129, UR4, RZ, P0, !PT ;  /* 0x0000000481d87c10 */ /* 0x000fe400087fe4ff */
[----:B--2---:R-:W-:Y:S01]  /*ba580*/  IADD3 R20, P2, PT, R26, UR13, RZ ;  /* 0x0000000d1a147c10 */ /* 0x004fe2000ff5e0ff */
[----:B------:R-:W-:Y:S01]  /*ba590*/  HMMA.1688.F32.TF32 R60, R4, R16, R60 ;  /* 0x00000010043c723c */ /* 0x000fe2000008103c */
[----:B------:R-:W-:Y:S01]  /*ba5a0*/  LDS R26, [R0+UR12+0x1f380] ;  /* 0x01f3800c001a7984 */ /* 0x000fe20008000800 */
[----:B------:R-:W-:-:S03]  /*ba5b0*/  IADD3 R21, P3, PT, R24, UR13, RZ ;  /* 0x0000000d18157c10 */ /* 0x000fc6000ff7e0ff */
[----:B------:R1:W-:Y:S04]  /*ba5c0*/  STL [R1+0x268], R20 ;  /* 0x0002681401007387 */ /* 0x0003e80000100800 */
[----:B------:R2:W-:Y:S04]  /*ba5d0*/  STL [R1+0x270], R21 ;  /* 0x0002701501007387 */ /* 0x0005e80000100800 */
[----:B------:R-:W3:Y:S01]  /*ba5e0*/  LDL.LU.64 R136, [R1+0x1998] ;  /* 0x0019980001887983 */ /* 0x000ee20000300a00 */
[----:B-1----:R-:W-:Y:S01]  /*ba5f0*/  IADD3.X R20, PT, PT, R125, UR4, RZ, P1, !PT ;  /* 0x000000047d147c10 */ /* 0x002fe20008ffe4ff */
[----:B------:R-:W-:Y:S02]  /*ba600*/  HMMA.1688.F32.TF32 R56, R4, R12, R56 ;  /* 0x0000000c0438723c */ /* 0x000fe40000081038 */
[----:B------:R-:W-:Y:S01]  /*ba610*/  LDS R24, [R0+UR12+0x1e380] ;  /* 0x01e3800c00187984 */ /* 0x000fe20008000800 */
[----:B--2---:R-:W-:-:S03]  /*ba620*/  IADD3.X R21, PT, PT, R27, UR4, RZ, P2, !PT ;  /* 0x000000041b157c10 */ /* 0x004fc600097fe4ff */
[----:B------:R1:W-:Y:S04]  /*ba630*/  STL [R1+0x25c], R20 ;  /* 0x00025c1401007387 */ /* 0x0003e80000100800 */
[----:B------:R-:W-:Y:S04]  /*ba640*/  STL [R1+0x264], R21 ;  /* 0x0002641501007387 */ /* 0x000fe80000100800 */
[----:B------:R-:W2:Y:S01]  /*ba650*/  LDL.LU.64 R132, [R1+0x1990] ;  /* 0x0019900001847983 */ /* 0x000ea20000300a00 */
[----:B-1----:R-:W-:-:S03]  /*ba660*/  IADD3.X R20, PT, PT, R25, UR4, RZ, P3, !PT ;  /* 0x0000000419147c10 */ /* 0x002fc60009ffe4ff */
[----:B------:R-:W2:Y:S04]  /*ba670*/  LDL.LU.64 R128, [R1+0x1848] ;  /* 0x0018480001807983 */ /* 0x000ea80000300a00 */
[----:B------:R1:W-:Y:S04]  /*ba680*/  STL [R1+0x26c], R20 ;  /* 0x00026c1401007387 */ /* 0x0003e80000100800 */
[----:B------:R-:W2:Y:S01]  /*ba690*/  LDL.LU.64 R124, [R1+0x1840] ;  /* 0x00184000017c7983 */ /* 0x000ea20000300a00 */
[----:B----4-:R-:W-:Y:S02]  /*ba6a0*/  IADD3 R17, P1, PT, R112, UR13, RZ ;  /* 0x0000000d70117c10 */ /* 0x010fe4000ff3e0ff */
[----:B---3--:R-:W-:Y:S01]  /*ba6b0*/  IADD3 R16, P2, PT, R32, UR13, RZ ;  /* 0x0000000d20107c10 */ /* 0x008fe2000ff5e0ff */
[----:B------:R-:W-:Y:S01]  /*ba6c0*/  LDS R27, [R3+UR12+0x1f380] ;  /* 0x01f3800c031b7984 */ /* 0x000fe20008000800 */
[----:B-1----:R-:W-:-:S03]  /*ba6d0*/  IADD3 R20, P0, PT, R116, UR13, RZ ;  /* 0x0000000d74147c10 */ /* 0x002fc6000ff1e0ff */
[----:B------:R1:W3:Y:S04]  /*ba6e0*/  LDS R25, [R3+UR12+0x1e380] ;  /* 0x01e3800c03197984 */ /* 0x0002e80008000800 */
[----:B------:R-:W-:Y:S04]  /*ba6f0*/  STL [R1+0x248], R20 ;  /* 0x0002481401007387 */ /* 0x000fe80000100800 */
[----:B------:R-:W-:Y:S01]  /*ba700*/  STL [R1+0x250], R17 ;  /* 0x0002501101007387 */ /* 0x000fe20000100800 */
[----:B-1----:R-:W-:-:S03]  /*ba710*/  IADD3.X R3, PT, PT, R117, UR4, RZ, P0, !PT ;  /* 0x0000000475037c10 */ /* 0x002fc600087fe4ff */
[----:B------:R1:W-:Y:S04]  /*ba720*/  STL [R1+0x258], R16 ;  /* 0x0002581001007387 */ /* 0x0003e80000100800 */
[----:B------:R-:W4:Y:S01]  /*ba730*/  LDL.LU.64 R116, [R1+0x1868] ;  /* 0x0018680001747983 */ /* 0x000f220000300a00 */
[----:B-1----:R-:W-:-:S03]  /*ba740*/  IADD3.X R16, PT, PT, R113, UR4, RZ, P1, !PT ;  /* 0x0000000471107c10 */ /* 0x002fc60008ffe4ff */
[----:B------:R1:W-:Y:S04]  /*ba750*/  STL [R1+0x244], R3 ;  /* 0x0002440301007387 */ /* 0x0003e80000100800 */
[----:B------:R-:W-:Y:S04]  /*ba760*/  STL [R1+0x24c], R16 ;  /* 0x00024c1001007387 */ /* 0x000fe80000100800 */
[----:B------:R-:W3:Y:S01]  /*ba770*/  LDL.LU.64 R112, [R1+0x1860] ;  /* 0x0018600001707983 */ /* 0x000ee20000300a00 */
[----:B-1----:R-:W-:-:S03]  /*ba780*/  IADD3.X R3, PT, PT, R33, UR4, RZ, P2, !PT ;  /* 0x0000000421037c10 */ /* 0x002fc600097fe4ff */
[----:B------:R-:W3:Y:S04]  /*ba790*/  LDL.LU.64 R32, [R1+0x1858] ;  /* 0x0018580001207983 */ /* 0x000ee80000300a00 */
[----:B------:R1:W-:Y:S04]  /*ba7a0*/  STL [R1+0x254], R3 ;  /* 0x0002540301007387 */ /* 0x0003e80000100800 */
[----:B------:R-:W3:Y:S01]  /*ba7b0*/  LDL.LU.64 R20, [R1+0x1850] ;  /* 0x0018500001147983 */ /* 0x000ee20000300a00 */
[C---:B------:R-:W-:Y:S08]  /*ba7c0*/  HMMA.1688.F32.TF32 R52, R4.reuse, R8, R52 ;  /* 0x000000080434723c */ /* 0x040ff00000081034 */
[C---:B------:R-:W-:Y:S08]  /*ba7d0*/  HMMA.1688.F32.TF32 R64, R4.reuse, R176, R64 ;  /* 0x000000b00440723c */ /* 0x040ff00000081040 */
[----:B------:R-:W-:Y:S01]  /*ba7e0*/  HMMA.1688.F32.TF32 R48, R4, R156, R48 ;  /* 0x0000009c0430723c */ /* 0x000fe20000081030 */
[----:B------:R-:W-:-:S02]  /*ba7f0*/  UIMAD UR15, UR5, -0x80, UR6 ;  /* 0xffffff80050f78a4 */ /* 0x000fc4000f8e0206 */
[----:B------:R-:W-:Y:S01]  /*ba800*/  UIADD3 UR12, UPT, UPT, UR9, -0x2, URZ ;  /* 0xfffffffe090c7890 */ /* 0x000fe2000fffe0ff */
[----:B------:R-:W-:-:S05]  /*ba810*/  IADD3 R12, P0, PT, R136, UR13, RZ ;  /* 0x0000000d880c7c10 */ /* 0x000fca000ff1e0ff */
[----:B------:R1:W-:Y:S01]  /*ba820*/  STL [R1+0x238], R12 ;  /* 0x0002380c01007387 */ /* 0x0003e20000100800 */
[----:B--2---:R-:W-:Y:S02]  /*ba830*/  IADD3 R13, P1, PT, R132, UR13, RZ ;  /* 0x0000000d840d7c10 */ /* 0x004fe4000ff3e0ff */
[----:B-1----:R-:W-:-:S03]  /*ba840*/  IADD3 R3, P2, PT, R128, UR13, RZ ;  /* 0x0000000d80037c10 */ /* 0x002fc6000ff5e0ff */
[----:B------:R1:W-:Y:S01]  /*ba850*/  STL [R1+0x240], R13 ;  /* 0x0002400d01007387 */ /* 0x0003e20000100800 */
[----:B------:R-:W-:-:S03]  /*ba860*/  IADD3 R12, P3, PT, R124, UR13, RZ ;  /* 0x0000000d7c0c7c10 */ /* 0x000fc6000ff7e0ff */
[----:B------:R2:W-:Y:S01]  /*ba870*/  STL [R1+0x5fc], R3 ;  /* 0x0005fc0301007387 */ /* 0x0005e20000100800 */
[----:B-1----:R-:W-:-:S03]  /*ba880*/  IADD3.X R13, PT, PT, R137, UR4, RZ, P0, !PT ;  /* 0x00000004890d7c10 */ /* 0x002fc600087fe4ff */
[----:B------:R1:W-:Y:S01]  /*ba890*/  STL [R1+0x604], R12 ;  /* 0x0006040c01007387 */ /* 0x0003e20000100800 */
[----:B--2---:R-:W-:-:S03]  /*ba8a0*/  IADD3.X R3, PT, PT, R133, UR4, RZ, P1, !PT ;  /* 0x0000000485037c10 */ /* 0x004fc60008ffe4ff */
[----:B------:R-:W-:Y:S01]  /*ba8b0*/  STL [R1+0x234], R13 ;  /* 0x0002340d01007387 */ /* 0x000fe20000100800 */
[----:B-1----:R-:W-:-:S03]  /*ba8c0*/  IADD3.X R12, PT, PT, R129, UR4, RZ, P2, !PT ;  /* 0x00000004810c7c10 */ /* 0x002fc600097fe4ff */
[----:B------:R-:W2:Y:S04]  /*ba8d0*/  LDL.LU.64 R16, [R1+0x1878] ;  /* 0x0018780001107983 */ /* 0x000ea80000300a00 */
[----:B------:R-:W-:Y:S04]  /*ba8e0*/  STL [R1+0x23c], R3 ;  /* 0x00023c0301007387 */ /* 0x000fe80000100800 */
[----:B------:R1:W-:Y:S04]  /*ba8f0*/  STL [R1+0x5f8], R12 ;  /* 0x0005f80c01007387 */ /* 0x0003e80000100800 */
[----:B-1----:R-:W2:Y:S01]  /*ba900*/  LDL.LU.64 R12, [R1+0x1870] ;  /* 0x00187000010c7983 */ /* 0x002ea20000300a00 */
[----:B------:R-:W-:-:S02]  /*ba910*/  IADD3.X R3, PT, PT, R125, UR4, RZ, P3, !PT ;  /* 0x000000047d037c10 */ /* 0x000fc40009ffe4ff */
[----:B----4-:R-:W-:Y:S01]  /*ba920*/  IADD3 R8, P0, PT, R116, UR13, RZ ;  /* 0x0000000d74087c10 */ /* 0x010fe2000ff1e0ff */
[----:B------:R-:W4:Y:S01]  /*ba930*/  LDL.LU.64 R172, [R1+0x1aa8] ;  /* 0x001aa80001ac7983 */ /* 0x000f220000300a00 */
[----:B---3--:R-:W-:-:S03]  /*ba940*/  IADD3 R9, P1, PT, R112, UR13, RZ ;  /* 0x0000000d70097c10 */ /* 0x008fc6000ff3e0ff */
[----:B------:R1:W-:Y:S04]  /*ba950*/  STL [R1+0x600], R3 ;  /* 0x0006000301007387 */ /* 0x0003e80000100800 */
[----:B------:R-:W3:Y:S04]  /*ba960*/  LDL.LU.64 R154, [R1+0x1aa0] ;  /* 0x001aa000019a7983 */ /* 0x000ee80000300a00 */
[----:B------:R1:W-:Y:S02]  /*ba970*/  STL [R1+0x5dc], R8 ;  /* 0x0005dc0801007387 */ /* 0x0003e40000100800 */
[----:B-1----:R-:W-:-:S02]  /*ba980*/  IADD3 R3, P2, PT, R32, UR13, RZ ;  /* 0x0000000d20037c10 */ /* 0x002fc4000ff5e0ff */
[----:B------:R1:W-:Y:S04]  /*ba990*/  STL [R1+0x5e4], R9 ;  /* 0x0005e40901007387 */ /* 0x0003e80000100800 */
[----:B------:R1:W-:Y:S01]  /*ba9a0*/  STL [R1+0x5ec], R3 ;  /* 0x0005ec0301007387 */ /* 0x0003e20000100800 */
[----:B------:R-:W-:Y:S02]  /*ba9b0*/  IADD3 R8, P3, PT, R20, UR13, RZ ;  /* 0x0000000d14087c10 */ /* 0x000fe4000ff7e0ff */
[----:B-1----:R-:W-:-:S03]  /*ba9c0*/  IADD3.X R9, PT, PT, R117, UR4, RZ, P0, !PT ;  /* 0x0000000475097c10 */ /* 0x002fc600087fe4ff */
[----:B------:R1:W-:Y:S01]  /*ba9d0*/  STL [R1+0x5f4], R8 ;  /* 0x0005f40801007387 */ /* 0x0003e20000100800 */
[----:B------:R-:W-:-:S03]  /*ba9e0*/  IADD3.X R3, PT, PT, R113, UR4, RZ, P1, !PT ;  /* 0x0000000471037c10 */ /* 0x000fc60008ffe4ff */
[----:B------:R-:W-:Y:S04]  /*ba9f0*/  STL [R1+0x5d8], R9 ;  /* 0x0005d80901007387 */ /* 0x000fe80000100800 */
[----:B------:R-:W3:Y:S01]  /*baa00*/  LDL.LU.64 R152, [R1+0x1b18] ;  /* 0x001b180001987983 */ /* 0x000ee20000300a00 */
[----:B-1----:R-:W-:-:S03]  /*baa10*/  IADD3.X R8, PT, PT, R33, UR4, RZ, P2, !PT ;  /* 0x0000000421087c10 */ /* 0x002fc600097fe4ff */
[----:B------:R1:W-:Y:S04]  /*baa20*/  STL [R1+0x5e0], R3 ;  /* 0x0005e00301007387 */ /* 0x0003e80000100800 */
[----:B------:R2:W-:Y:S04]  /*baa30*/  STL [R1+0x5e8], R8 ;  /* 0x0005e80801007387 */ /* 0x0005e80000100800 */
[----:B------:R-:W3:Y:S01]  /*baa40*/  LDL.LU.64 R136, [R1+0x1b10] ;  /* 0x001b100001887983 */ /* 0x000ee20000300a00 */
[----:B-1----:R-:W-:-:S03]  /*baa50*/  IADD3.X R3, PT, PT, R21, UR4, RZ, P3, !PT ;  /* 0x0000000415037c10 */ /* 0x002fc60009ffe4ff */
[----:B------:R-:W3:Y:S04]  /*baa60*/  LDL.LU.64 R132, [R1+0x1b08] ;  /* 0x001b080001847983 */ /* 0x000ee80000300a00 */
[----:B------:R1:W-:Y:S04]  /*baa70*/  STL [R1+0x5f0], R3 ;  /* 0x0005f00301007387 */ /* 0x0003e80000100800 */
[----:B------:R-:W3:Y:S01]  /*baa80*/  LDL.LU.64 R128, [R1+0x1b00] ;  /* 0x001b000001807983 */ /* 0x000ee20000300a00 */
[----:B------:R-:W-:Y:S01]  /*baa90*/  UIADD3 UR11, UPT, UPT, UR11, 0x1, URZ ;  /* 0x000000010b0b7890 */ /* 0x000fe2000fffe0ff */
[----:B------:R-:W-:Y:S01]  /*baaa0*/  BAR.SYNC.DEFER_BLOCKING 0x0 ;  /* 0x0000000000007b1d */ /* 0x000fe20000010000 */
[----:B--2---:R-:W-:-:S05]  /*baab0*/  IADD3 R8, P0, PT, R16, UR13, RZ ;  /* 0x0000000d10087c10 */ /* 0x004fca000ff1e0ff */
[----:B------:R2:W-:Y:S01]  /*baac0*/  STL [R1+0x5cc], R8 ;  /* 0x0005cc0801007387 */ /* 0x0005e20000100800 */
[----:B-1----:R-:W-:Y:S02]  /*baad0*/  IADD3 R3, P1, PT, R12, UR13, RZ ;  /* 0x0000000d0c037c10 */ /* 0x002fe4000ff3e0ff */
[----:B--2---:R-:W-:-:S03]  /*baae0*/  IADD3.X R8, PT, PT, R17, UR4, RZ, P0, !PT ;  /* 0x0000000411087c10 */ /* 0x004fc600087fe4ff */
[----:B------:R1:W-:Y:S04]  /*baaf0*/  STL [R1+0x5d4], R3 ;  /* 0x0005d40301007387 */ /* 0x0003e80000100800 */
[----:B------:R-:W2:Y:S01]  /*bab00*/  LDL.LU.64 R124, [R1+0x1af8] ;  /* 0x001af800017c7983 */ /* 0x000ea20000300a00 */
[----:B-1----:R-:W-:-:S03]  /*bab10*/  IADD3.X R3, PT, PT, R13, UR4, RZ, P1, !PT ;  /* 0x000000040d037c10 */ /* 0x002fc60008ffe4ff */
[----:B------:R1:W-:Y:S04]  /*bab20*/  STL [R1+0x5c8], R8 ;  /* 0x0005c80801007387 */ /* 0x0003e80000100800 */
[----:B------:R-:W2:Y:S04]  /*bab30*/  LDL.LU.64 R112, [R1+0x1af0] ;  /* 0x001af00001707983 */ /* 0x000ea80000300a00 */
[----:B------:R-:W-:Y:S04]  /*bab40*/  STL [R1+0x5d0], R3 ;  /* 0x0005d00301007387 */ /* 0x000fe80000100800 */
[----:B------:R-:W2:Y:S04]  /*bab50*/  LDL.LU.64 R20, [R1+0x19d8] ;  /* 0x0019d80001147983 */ /* 0x000ea80000300a00 */
[----:B-1----:R-:W2:Y:S01]  /*bab60*/  LDL.LU.64 R8, [R1+0x19d0] ;  /* 0x0019d00001087983 */ /* 0x002ea20000300a00 */
[----:B------:R-:W-:Y:S03]  /*bab70*/  HMMA.1688.F32.TF32 R28, R24, R94, R28 ;  /* 0x0000005e181c723c */ /* 0x000fe6000008101c */
[----:B------:R-:W2:Y:S01]  /*bab80*/  LDL.LU.64 R116, [R1+0x19c8] ;  /* 0x0019c80001747983 */ /* 0x000ea20000300a00 */
[----:B----4-:R-:W-:-:S03]  /*bab90*/  IADD3 R213, P2, PT, R172, UR13, RZ ;  /* 0x0000000dacd57c10 */ /* 0x010fc6000ff5e0ff */
[----:B------:R-:W4:Y:S01]  /*baba0*/  LDL.LU.64 R32, [R1+0x19c0] ;  /* 0x0019c00001207983 */ /* 0x000f220000300a00 */
[----:B---3--:R-:W-:-:S03]  /*babb0*/  IADD3 R215, P3, PT, R154, UR13, RZ ;  /* 0x0000000d9ad77c10 */ /* 0x008fc6000ff7e0ff */
[----:B------:R-:W3:Y:S01]  /*babc0*/  LDL.LU.64 R16, [R1+0x19b8] ;  /* 0x0019b80001107983 */ /* 0x000ee20000300a00 */
[----:B------:R-:W-:-:S03]  /*babd0*/  IADD3.X R212, PT, PT, R173, UR4, RZ, P2, !PT ;  /* 0x00000004add47c10 */ /* 0x000fc600097fe4ff */
[----:B------:R-:W3:Y:S01]  /*babe0*/  LDL.LU.64 R12, [R1+0x19b0] ;  /* 0x0019b000010c7983 */ /* 0x000ee20000300a00 */
[----:B------:R-:W-:Y:S02]  /*babf0*/  IADD3.X R214, PT, PT, R155, UR4, RZ, P3, !PT ;  /* 0x000000049bd67c10 */ /* 0x000fe40009ffe4ff */
[----:B------:R-:W-:Y:S01]  /*bac00*/  IADD3 R209, P2, PT, R132, UR13, RZ ;  /* 0x0000000d84d17c10 */ /* 0x000fe2000ff5e0ff */
[----:B------:R2:W-:Y:S03]  /*bac10*/  STL.64 [R1+0x320], R28 ;  /* 0x0003201c01007387 */ /* 0x0005e60000100a00 */
[----:B------:R-:W-:Y:S02]  /*bac20*/  IADD3.X R208, PT, PT, R133, UR4, RZ, P2, !PT ;  /* 0x0000000485d07c10 */ /* 0x000fe400097fe4ff */
[----:B------:R-:W-:-:S04]  /*bac30*/  IADD3 R211, P3, PT, R128, UR13, RZ ;  /* 0x0000000d80d37c10 */ /* 0x000fc8000ff7e0ff */
[----:B------:R-:W-:Y:S01]  /*bac40*/  IADD3.X R210, PT, PT, R129, UR4, RZ, P3, !PT ;  /* 0x0000000481d27c10 */ /* 0x000fe20009ffe4ff */
[----:B------:R1:W-:Y:S01]  /*bac50*/  STL.64 [R1+0x328], R30 ;  /* 0x0003281e01007387 */ /* 0x0003e20000100a00 */
[----:B--2---:R-:W-:Y:S02]  /*bac60*/  IADD3 R28, P2, PT, R20, UR13, RZ ;  /* 0x0000000d141c7c10 */ /* 0x004fe4000ff5e0ff */
[----:B------:R-:W-:-:S03]  /*bac70*/  IADD3 R3, P3, PT, R8, UR13, RZ ;  /* 0x0000000d08037c10 */ /* 0x000fc6000ff7e0ff */
[----:B------:R-:W-:Y:S01]  /*bac80*/  STL [R1+0x228], R28 ;  /* 0x0002281c01007387 */ /* 0x000fe20000100800 */
[----:B------:R-:W-:-:S03]  /*bac90*/  IADD3.X R20, PT, PT, R21, UR4, RZ, P2, !PT ;  /* 0x0000000415147c10 */ /* 0x000fc600097fe4ff */
[----:B------:R2:W-:Y:S04]  /*baca0*/  STL [R1+0x230], R3 ;  /* 0x0002300301007387 */ /* 0x0005e80000100800 */
[----:B-1----:R-:W3:Y:S01]  /*bacb0*/  LDL.LU.64 R30, [R1+0x19a8] ;  /* 0x0019a800011e7983 */ /* 0x002ee20000300a00 */
[----:B--2---:R-:W-:-:S03]  /*bacc0*/  IADD3.X R3, PT, PT, R9, UR4, RZ, P3, !PT ;  /* 0x0000000409037c10 */ /* 0x004fc60009ffe4ff */
[----:B------:R1:W-:Y:S04]  /*bacd0*/  STL [R1+0x224], R20 ;  /* 0x0002241401007387 */ /* 0x0003e80000100800 */
[----:B------:R-:W2:Y:S04]  /*bace0*/  LDL.LU.64 R28, [R1+0x19a0] ;  /* 0x0019a000011c7983 */ /* 0x000ea80000300a00 */
[----:B------:R3:W-:Y:S04]  /*bacf0*/  STL [R1+0x22c], R3 ;  /* 0x00022c0301007387 */ /* 0x0007e80000100800 */
[----:B-1----:R-:W2:Y:S04]  /*bad00*/  LDL.LU.64 R20, [R1+0x18a8] ;  /* 0x0018a80001147983 */ /* 0x002ea80000300a00 */
[----:B------:R-:W2:Y:S01]  /*bad10*/  LDL.LU.64 R8, [R1+0x18a0] ;  /* 0x0018a00001087983 */ /* 0x000ea20000300a00 */
[----:B------:R-:W-:-:S02]  /*bad20*/  IADD3 R207, P1, PT, R136, UR13, RZ ;  /* 0x0000000d88cf7c10 */ /* 0x000fc4000ff3e0ff */
[----:B------:R-:W-:Y:S02]  /*bad30*/  IADD3 R205, P0, PT, R152, UR13, RZ ;  /* 0x0000000d98cd7c10 */ /* 0x000fe4000ff1e0ff */
[----:B------:R-:W-:Y:S02]  /*bad40*/  IADD3.X R206, PT, PT, R137, UR4, RZ, P1, !PT ;  /* 0x0000000489ce7c10 */ /* 0x000fe40008ffe4ff */
[----:B------:R-:W-:Y:S02]  /*bad50*/  IADD3.X R204, PT, PT, R153, UR4, RZ, P0, !PT ;  /* 0x0000000499cc7c10 */ /* 0x000fe400087fe4ff */
[----:B------:R-:W-:Y:S02]  /*bad60*/  IADD3 R203, P1, PT, R112, UR13, RZ ;  /* 0x0000000d70cb7c10 */ /* 0x000fe4000ff3e0ff */
[----:B------:R-:W-:Y:S02]  /*bad70*/  IADD3 R95, P0, PT, R124, UR13, RZ ;  /* 0x0000000d7c5f7c10 */ /* 0x000fe4000ff1e0ff */
[----:B------:R-:W-:-:S02]  /*bad80*/  IADD3.X R202, PT, PT, R113, UR4, RZ, P1, !PT ;  /* 0x0000000471ca7c10 */ /* 0x000fc40008ffe4ff */
[----:B------:R-:W-:Y:S01]  /*bad90*/  IADD3.X R94, PT, PT, R125, UR4, RZ, P0, !PT ;  /* 0x000000047d5e7c10 */ /* 0x000fe200087fe4ff */
[----:B------:R-:W-:Y:S01]  /*bada0*/  HMMA.1688.F32.TF32 R112, R24, R114, R40 ;  /* 0x000000721870723c */ /* 0x000fe20000081028 */
[----:B------:R-:W-:Y:S02]  /*badb0*/  IADD3 R40, P0, PT, R116, UR13, RZ ;  /* 0x0000000d74287c10 */ /* 0x000fe4000ff1e0ff */
[----:B----4-:R-:W-:Y:S02]  /*badc0*/  IADD3 R37, P1, PT, R32, UR13, RZ ;  /* 0x0000000d20257c10 */ /* 0x010fe4000ff3e0ff */
[----:B---3--:R-:W-:Y:S01]  /*badd0*/  IADD3 R3, P2, PT, R16, UR13, RZ ;  /* 0x0000000d10037c10 */ /* 0x008fe2000ff5e0ff */
[----:B------:R1:W-:Y:S04]  /*bade0*/  STL [R1+0x208], R40 ;  /* 0x0002082801007387 */ /* 0x0003e80000100800 */
[----:B------:R3:W-:Y:S01]  /*badf0*/  STL [R1+0x210], R37 ;  /* 0x0002102501007387 */ /* 0x0007e20000100800 */
[----:B------:R-:W-:-:S03]  /*bae00*/  IADD3.X R16, PT, PT, R17, UR4, RZ, P2, !PT ;  /* 0x0000000411107c10 */ /* 0x000fc600097fe4ff */
[----:B------:R4:W-:Y:S01]  /*bae10*/  STL [R1+0x218], R3 ;  /* 0x0002180301007387 */ /* 0x0009e20000100800 */
[----:B-1----:R-:W-:Y:S02]  /*bae20*/  IADD3 R40, P3, PT, R12, UR13, RZ ;  /* 0x0000000d0c287c10 */ /* 0x002fe4000ff7e0ff */
[----:B---3--:R-:W-:-:S03]  /*bae30*/  IADD3.X R37, PT, PT, R117, UR4, RZ, P0, !PT ;  /* 0x0000000475257c10 */ /* 0x008fc600087fe4ff */
[----:B------:R1:W-:Y:S01]  /*bae40*/  STL [R1+0x220], R40 ;  /* 0x0002202801007387 */ /* 0x0003e20000100800 */
[----:B----4-:R-:W-:-:S03]  /*bae50*/  IADD3.X R3, PT, PT, R33, UR4, RZ, P1, !PT ;  /* 0x0000000421037c10 */ /* 0x010fc60008ffe4ff */
[----:B------:R-:W-:Y:S04]  /*bae60*/  STL [R1+0x204], R37 ;  /* 0x0002042501007387 */ /* 0x000fe80000100800 */
[----:B-1----:R-:W3:Y:S04]  /*bae70*/  LDL.LU.64 R40, [R1+0x1898] ;  /* 0x0018980001287983 */ /* 0x002ee80000300a00 */
[----:B------:R1:W-:Y:S04]  /*bae80*/  STL [R1+0x20c], R3 ;  /* 0x00020c0301007387 */ /* 0x0003e80000100800 */
[----:B------:R4:W-:Y:S04]  /*bae90*/  STL [R1+0x214], R16 ;  /* 0x0002141001007387 */ /* 0x0009e80000100800 */
[----:B------:R-:W3:Y:S01]  /*baea0*/  LDL.LU.64 R32, [R1+0x1890] ;  /* 0x0018900001207983 */ /* 0x000ee20000300a00 */
[----:B-1----:R-:W-:-:S03]  /*baeb0*/  IADD3.X R3, PT, PT, R13, UR4, RZ, P3, !PT ;  /* 0x000000040d037c10 */ /* 0x002fc60009ffe4ff */
[----:B----4-:R-:W4:Y:S04]  /*baec0*/  LDL.LU.64 R16, [R1+0x1888] ;  /* 0x0018880001107983 */ /* 0x010f280000300a00 */
[----:B------:R1:W-:Y:S04]  /*baed0*/  STL [R1+0x21c], R3 ;  /* 0x00021c0301007387 */ /* 0x0003e80000100800 */
[----:B------:R-:W4:Y:S01]  /*baee0*/  LDL.LU.64 R12, [R1+0x1880] ;  /* 0x00188000010c7983 */ /* 0x000f220000300a00 */
[----:B------:R-:W-:Y:S01]  /*baef0*/  HMMA.1688.F32.TF32 R180, R24, R38, R84 ;  /* 0x0000002618b4723c */ /* 0x000fe20000081054 */
[----:B------:R-:W-:-:S04]  /*baf00*/  IADD3 R87, P0, PT, R30, UR13, RZ ;  /* 0x0000000d1e577c10 */ /* 0x000fc8000ff1e0ff */
[----:B------:R-:W-:Y:S02]  /*baf10*/  IADD3.X R86, PT, PT, R31, UR4, RZ, P0, !PT ;  /* 0x000000041f567c10 */ /* 0x000fe400087fe4ff */
[----:B--2---:R-:W-:Y:S02]  /*baf20*/  IADD3 R38, P1, PT, R28, UR13, RZ ;  /* 0x0000000d1c267c10 */ /* 0x004fe4000ff3e0ff */
[----:B------:R-:W-:-:S03]  /*baf30*/  IADD3 R37, P2, PT, R20, UR13, RZ ;  /* 0x0000000d14257c10 */ /* 0x000fc6000ff5e0ff */
[----:B------:R-:W-:Y:S01]  /*baf40*/  STL [R1+0x200], R38 ;  /* 0x0002002601007387 */ /* 0x000fe20000100800 */
[----:B-1----:R-:W-:Y:S02]  /*baf50*/  IADD3 R3, P3, PT, R8, UR13, RZ ;  /* 0x0000000d08037c10 */ /* 0x002fe4000ff7e0ff */
[----:B------:R-:W-:Y:S01]  /*baf60*/  IADD3.X R20, PT, PT, R21, UR4, RZ, P2, !PT ;  /* 0x0000000415147c10 */ /* 0x000fe200097fe4ff */
[----:B------:R-:W-:Y:S04]  /*baf70*/  STL [R1+0x5bc], R37 ;  /* 0x0005bc2501007387 */ /* 0x000fe80000100800 */
[----:B------:R1:W-:Y:S04]  /*baf80*/  STL [R1+0x5c4], R3 ;  /* 0x0005c40301007387 */ /* 0x0003e80000100800 */
[----:B------:R-:W2:Y:S04]  /*baf90*/  LDL.LU.64 R30, [R1+0x18b8] ;  /* 0x0018b800011e7983 */ /* 0x000ea80000300a00 */
[----:B------:R1:W-:Y:S02]  /*bafa0*/  STL [R1+0x5b8], R20 ;  /* 0x0005b81401007387 */ /* 0x0003e40000100800 */
[----:B-1----:R-:W-:-:S02]  /*bafb0*/  IADD3.X R3, PT, PT, R9, UR4, RZ, P3, !PT ;  /* 0x0000000409037c10 */ /* 0x002fc40009ffe4ff */
[----:B------:R-:W2:Y:S01]  /*bafc0*/  LDL.LU.64 R8, [R1+0x18b0] ;  /* 0x0018b00001087983 */ /* 0x000ea20000300a00 */
[----:B------:R-:W-:-:S03]  /*bafd0*/  IADD3.X R252, PT, PT, R29, UR4, RZ, P1, !PT ;  /* 0x000000041dfc7c10 */ /* 0x000fc60008ffe4ff */
[----:B------:R4:W-:Y:S04]  /*bafe0*/  STL [R1+0x5c0], R3 ;  /* 0x0005c00301007387 */ /* 0x0009e80000100800 */
[----:B------:R-:W2:Y:S04]  /*baff0*/  LDL.LU.64 R28, [R1+0x1ae8] ;  /* 0x001ae800011c7983 */ /* 0x000ea80000300a00 */
[----:B------:R-:W2:Y:S01]  /*bb000*/  LDL.LU.64 R20, [R1+0x1ae0] ;  /* 0x001ae00001147983 */ /* 0x000ea20000300a00 */
[----:B---3--:R-:W-:-:S05]  /*bb010*/  IADD3 R38, P0, PT, R40, UR13, RZ ;  /* 0x0000000d28267c10 */ /* 0x008fca000ff1e0ff */
[----:B------:R1:W-:Y:S01]  /*bb020*/  STL [R1+0x59c], R38 ;  /* 0x00059c2601007387 */ /* 0x0003e20000100800 */
[----:B------:R-:W-:Y:S02]  /*bb030*/  IADD3 R37, P1, PT, R32, UR13, RZ ;  /* 0x0000000d20257c10 */ /* 0x000fe4000ff3e0ff */
[----:B----4-:R-:W-:-:S03]  /*bb040*/  IADD3 R3, P2, PT, R16, UR13, RZ ;  /* 0x0000000d10037c10 */ /* 0x010fc6000ff5e0ff */
[----:B------:R3:W-:Y:S04]  /*bb050*/  STL [R1+0x5a4], R37 ;  /* 0x0005a42501007387 */ /* 0x0007e80000100800 */
[----:B------:R4:W-:Y:S01]  /*bb060*/  STL [R1+0x5ac], R3 ;  /* 0x0005ac0301007387 */ /* 0x0009e20000100800 */
[----:B-1----:R-:W-:Y:S02]  /*bb070*/  IADD3 R38, P3, PT, R12, UR13, RZ ;  /* 0x0000000d0c267c10 */ /* 0x002fe4000ff7e0ff */
[----:B---3--:R-:W-:-:S03]  /*bb080*/  IADD3.X R37, PT, PT, R41, UR4, RZ, P0, !PT ;  /* 0x0000000429257c10 */ /* 0x008fc600087fe4ff */
[----:B------:R-:W-:Y:S01]  /*bb090*/  STL [R1+0x5b4], R38 ;  /* 0x0005b42601007387 */ /* 0x000fe20000100800 */
[----:B----4-:R-:W-:Y:S02]  /*bb0a0*/  IADD3.X R3, PT, PT, R33, UR4, RZ, P1, !PT ;  /* 0x0000000421037c10 */ /* 0x010fe40008ffe4ff */
[----:B------:R-:W-:Y:S01]  /*bb0b0*/  IADD3.X R32, PT, PT, R17, UR4, RZ, P2, !PT ;  /* 0x0000000411207c10 */ /* 0x000fe200097fe4ff */
[----:B------:R-:W-:Y:S04]  /*bb0c0*/  STL [R1+0x598], R37 ;  /* 0x0005982501007387 */ /* 0x000fe80000100800 */
[----:B------:R-:W3:Y:S01]  /*bb0d0*/  LDL.LU.64 R16, [R1+0x1ad8] ;  /* 0x001ad80001107983 */ /* 0x000ee20000300a00 */
[----:B------:R-:W-:Y:S03]  /*bb0e0*/  HMMA.1688.F32.TF32 R4, R4, R184, R148 ;  /* 0x000000b80404723c */ /* 0x000fe60000081094 */
[----:B------:R1:W-:Y:S04]  /*bb0f0*/  STL [R1+0x5a0], R3 ;  /* 0x0005a00301007387 */ /* 0x0003e80000100800 */
[----:B------:R2:W-:Y:S04]  /*bb100*/  STL [R1+0x5a8], R32 ;  /* 0x0005a82001007387 */ /* 0x0005e80000100800 */
[----:B------:R-:W4:Y:S01]  /*bb110*/  LDL.LU.64 R148, [R1+0x1ad0] ;  /* 0x001ad00001947983 */ /* 0x000f220000300a00 */
[----:B-1----:R-:W-:-:S03]  /*bb120*/  IADD3.X R3, PT, PT, R13, UR4, RZ, P3, !PT ;  /* 0x000000040d037c10 */ /* 0x002fc60009ffe4ff */
[----:B------:R-:W4:Y:S04]  /*bb130*/  LDL.LU.64 R84, [R1+0x1ac8] ;  /* 0x001ac80001547983 */ /* 0x000f280000300a00 */
[----:B------:R1:W-:Y:S04]  /*bb140*/  STL [R1+0x5b0], R3 ;  /* 0x0005b00301007387 */ /* 0x0003e80000100800 */
[----:B------:R-:W4:Y:S01]  /*bb150*/  LDL.LU.64 R12, [R1+0x1ac0] ;  /* 0x001ac000010c7983 */ /* 0x000f220000300a00 */
[----:B------:R-:W-:Y:S01]  /*bb160*/  HMMA.1688.F32.TF32 R124, R24, R126, R140 ;  /* 0x0000007e187c723c */ /* 0x000fe2000008108c */
[----:B--2---:R-:W-:-:S04]  /*bb170*/  IADD3 R32, P0, PT, R30, UR13, RZ ;  /* 0x0000000d1e207c10 */ /* 0x004fc8000ff1e0ff */
[----:B------:R-:W-:Y:S02]  /*bb180*/  IADD3.X R30, PT, PT, R31, UR4, RZ, P0, !PT ;  /* 0x000000041f1e7c10 */ /* 0x000fe400087fe4ff */
[----:B-1----:R-:W-:Y:S01]  /*bb190*/  IADD3 R3, P1, PT, R8, UR13, RZ ;  /* 0x0000000d08037c10 */ /* 0x002fe2000ff3e0ff */
[----:B------:R-:W-:Y:S04]  /*bb1a0*/  STL [R1+0x34c], R32 ;  /* 0x00034c2001007387 */ /* 0x000fe80000100800 */
[----:B------:R1:W-:Y:S02]  /*bb1b0*/  STL [R1+0x594], R3 ;  /* 0x0005940301007387 */ /* 0x0003e40000100800 */
[----:B-1----:R-:W-:Y:S02]  /*bb1c0*/  IADD3.X R3, PT, PT, R9, UR4, RZ, P1, !PT ;  /* 0x0000000409037c10 */ /* 0x002fe40008ffe4ff */
[----:B------:R-:W2:Y:S04]  /*bb1d0*/  LDL.LU.64 R8, [R1+0x1ab8] ;  /* 0x001ab80001087983 */ /* 0x000ea80000300a00 */
[----:B------:R1:W-:Y:S04]  /*bb1e0*/  STL [R1+0x348], R30 ;  /* 0x0003481e01007387 */ /* 0x0003e80000100800 */
[----:B------:R-:W2:Y:S04]  /*bb1f0*/  LDL.LU.64 R140, [R1+0x1ab0] ;  /* 0x001ab000018c7983 */ /* 0x000ea80000300a00 */
[----:B------:R1:W-:Y:S04]  /*bb200*/  STL [R1+0x590], R3 ;  /* 0x0005900301007387 */ /* 0x0003e80000100800 */
[----:B------:R-:W2:Y:S01]  /*bb210*/  LDL.LU.64 R132, [R1+0x1a18] ;  /* 0x001a180001847983 */ /* 0x000ea20000300a00 */
[C---:B------:R-:W-:Y:S03]  /*bb220*/  HMMA.1688.F32.TF32 R116, R24.reuse, R118, R88 ;  /* 0x000000761874723c */ /* 0x040fe60000081058 */
[----:B------:R-:W2:Y:S04]  /*bb230*/  LDL.LU.64 R42, [R1+0x1a10] ;  /* 0x001a1000012a7983 */ /* 0x000ea80000300a00 */
[----:B------:R-:W2:Y:S04]  /*bb240*/  LDL.LU.64 R136, [R1+0x1a08] ;  /* 0x001a080001887983 */ /* 0x000ea80000300a00 */
[----:B------:R-:W2:Y:S04]  /*bb250*/  LDL.LU.64 R90, [R1+0x1a00] ;  /* 0x001a0000015a7983 */ /* 0x000ea80000300a00 */
[----:B------:R-:W2:Y:S01]  /*bb260*/  LDL.LU.64 R88, [R1+0x19f8] ;  /* 0x0019f80001587983 */ /* 0x000ea20000300a00 */
[----:B------:R-:W-:Y:S03]  /*bb270*/  HMMA.1688.F32.TF32 R128, R24, R130, R144 ;  /* 0x000000821880723c */ /* 0x000fe60000081090 */
[----:B------:R-:W2:Y:S04]  /*bb280*/  LDL.LU.64 R40, [R1+0x19e8] ;  /* 0x0019e80001287983 */ /* 0x000ea80000300a00 */
[----:B------:R-:W2:Y:S04]  /*bb290*/  LDL.LU.64 R146, [R1+0x19e0] ;  /* 0x0019e00001927983 */ /* 0x000ea80000300a00 */
[----:B------:R-:W2:Y:S01]  /*bb2a0*/  LDL.LU.64 R144, [R1+0x19f0] ;  /* 0x0019f00001907983 */ /* 0x000ea20000300a00 */
[----:B------:R-:W-:-:S02]  /*bb2b0*/  IADD3 R37, P2, PT, R28, UR13, RZ ;  /* 0x0000000d1c257c10 */ /* 0x000fc4000ff5e0ff */
[----:B------:R-:W-:Y:S01]  /*bb2c0*/  IADD3 R39, P3, PT, R20, UR13, RZ ;  /* 0x0000000d14277c10 */ /* 0x000fe2000ff7e0ff */
[----:B------:R-:W2:Y:S03]  /*bb2d0*/  LDL.LU.64 R142, [R1+0x1918] ;  /* 0x00191800018e7983 */ /* 0x000ea60000300a00 */
[----:B------:R-:W-:Y:S02]  /*bb2e0*/  IADD3.X R38, PT, PT, R21, UR4, RZ, P3, !PT ;  /* 0x0000000415267c10 */ /* 0x000fe40009ffe4ff */
[----:B---3--:R-:W-:Y:S02]  /*bb2f0*/  IADD3 R20, P0, PT, R16, UR13, RZ ;  /* 0x0000000d10147c10 */ /* 0x008fe4000ff1e0ff */
[----:B----4-:R-:W-:-:S04]  /*bb300*/  IADD3 R28, P1, PT, R148, UR13, RZ ;  /* 0x0000000d941c7c10 */ /* 0x010fc8000ff3e0ff */
[----:B------:R-:W-:Y:S02]  /*bb310*/  IADD3.X R21, PT, PT, R149, UR4, RZ, P1, !PT ;  /* 0x0000000495157c10 */ /* 0x000fe40008ffe4ff */
[----:B------:R-:W-:-:S04]  /*bb320*/  IADD3 R32, P3, PT, R12, UR13, RZ ;  /* 0x0000000d0c207c10 */ /* 0x000fc8000ff7e0ff */
[----:B------:R-:W-:Y:S02]  /*bb330*/  IADD3.X R31, PT, PT, R13, UR4, RZ, P3, !PT ;  /* 0x000000040d1f7c10 */ /* 0x000fe40009ffe4ff */
[----:B--2---:R-:W-:-:S04]  /*bb340*/  IADD3 R16, P1, PT, R140, UR13, RZ ;  /* 0x0000000d8c107c10 */ /* 0x004fc8000ff3e0ff */
[----:B------:R-:W-:Y:S02]  /*bb350*/  IADD3.X R13, PT, PT, R141, UR4, RZ, P1, !PT ;  /* 0x000000048d0d7c10 */ /* 0x000fe40008ffe4ff */
[----:B------:R-:W2:Y:S04]  /*bb360*/  LDL.LU.64 R140, [R1+0x1910] ;  /* 0x00191000018c7983 */ /* 0x000ea80000300a00 */
[----:B------:R-:W3:Y:S01]  /*bb370*/  LDL.LU.64 R148, [R1+0x1908] ;  /* 0x0019080001947983 */ /* 0x000ee20000300a00 */
[----:B------:R-:W-:Y:S02]  /*bb380*/  IADD3.X R33, PT, PT, R29, UR4, RZ, P2, !PT ;  /* 0x000000041d217c10 */ /* 0x000fe400097fe4ff */
[----:B-1----:R-:W-:Y:S01]  /*bb390*/  IADD3 R30, P2, PT, R84, UR13, RZ ;  /* 0x0000000d541e7c10 */ /* 0x002fe2000ff5e0ff */
[----:B------:R-:W-:Y:S01]  /*bb3a0*/  HMMA.1688.F32.TF32 R172, R24, R34, R80 ;  /* 0x0000002218ac723c */ /* 0x000fe20000081050 */
[----:B------:R-:W-:Y:S01]  /*bb3b0*/  IADD3.X R17, PT, PT, R17, UR4, RZ, P0, !PT ;  /* 0x0000000411117c10 */ /* 0x000fe200087fe4ff */
[----:B------:R-:W4:Y:S01]  /*bb3c0*/  LDL.LU.64 R184, [R1+0x1900] ;  /* 0x0019000001b87983 */ /* 0x000f220000300a00 */
[----:B------:R-:W-:-:S02]  /*bb3d0*/  IADD3.X R29, PT, PT, R85, UR4, RZ, P2, !PT ;  /* 0x00000004551d7c10 */ /* 0x000fc400097fe4ff */
[----:B------:R-:W-:Y:S01]  /*bb3e0*/  IADD3 R12, P0, PT, R8, UR13, RZ ;  /* 0x0000000d080c7c10 */ /* 0x000fe2000ff1e0ff */
[----:B------:R-:W4:Y:S01]  /*bb3f0*/  LDL.LU.64 R176, [R1+0x18f8] ;  /* 0x0018f80001b07983 */ /* 0x000f220000300a00 */
[----:B------:R-:W-:Y:S02]  /*bb400*/  IADD3 R83, P2, PT, R132, UR13, RZ ;  /* 0x0000000d84537c10 */ /* 0x000fe4000ff5e0ff */
[----:B------:R-:W-:Y:S01]  /*bb410*/  IADD3 R85, P3, PT, R42, UR13, RZ ;  /* 0x0000000d2a557c10 */ /* 0x000fe2000ff7e0ff */
[----:B------:R-:W4:Y:S01]  /*bb420*/  LDL.LU.64 R156, [R1+0x18f0] ;  /* 0x0018f000019c7983 */ /* 0x000f220000300a00 */
[----:B------:R-:W-:Y:S02]  /*bb430*/  IADD3.X R9, PT, PT, R9, UR4, RZ, P0, !PT ;  /* 0x0000000409097c10 */ /* 0x000fe400087fe4ff */
[----:B------:R-:W-:Y:S01]  /*bb440*/  IADD3.X R82, PT, PT, R133, UR4, RZ, P2, !PT ;  /* 0x0000000485527c10 */ /* 0x000fe200097fe4ff */
[----:B------:R-:W4:Y:S01]  /*bb450*/  LDL.LU.64 R154, [R1+0x18e8] ;  /* 0x0018e800019a7983 */ /* 0x000f220000300a00 */
[----:B------:R-:W-:Y:S01]  /*bb460*/  IADD3.X R84, PT, PT, R43, UR4, RZ, P3, !PT ;  /* 0x000000042b547c10 */ /* 0x000fe20009ffe4ff */
[----:B------:R-:W-:Y:S01]  /*bb470*/  HMMA.1688.F32.TF32 R132, R24, R134, R76 ;  /* 0x000000861884723c */ /* 0x000fe2000008104c */
[----:B------:R-:W-:-:S02]  /*bb480*/  IADD3 R43, P0, PT, R136, UR13, RZ ;  /* 0x0000000d882b7c10 */ /* 0x000fc4000ff1e0ff */
[----:B------:R-:W-:Y:S02]  /*bb490*/  IADD3 R77, P1, PT, R90, UR13, RZ ;  /* 0x0000000d5a4d7c10 */ /* 0x000fe4000ff3e0ff */
[----:B------:R-:W-:Y:S02]  /*bb4a0*/  IADD3 R81, P3, PT, R40, UR13, RZ ;  /* 0x0000000d28517c10 */ /* 0x000fe4000ff7e0ff */
[----:B------:R-:W-:Y:S02]  /*bb4b0*/  IADD3.X R42, PT, PT, R137, UR4, RZ, P0, !PT ;  /* 0x00000004892a7c10 */ /* 0x000fe400087fe4ff */
[----:B------:R-:W-:Y:S02]  /*bb4c0*/  IADD3.X R76, PT, PT, R91, UR4, RZ, P1, !PT ;  /* 0x000000045b4c7c10 */ /* 0x000fe40008ffe4ff */
[----:B------:R-:W-:Y:S02]  /*bb4d0*/  IADD3.X R80, PT, PT, R41, UR4, RZ, P3, !PT ;  /* 0x0000000429507c10 */ /* 0x000fe40009ffe4ff */
[----:B------:R-:W-:-:S02]  /*bb4e0*/  IADD3 R35, P0, PT, R146, UR13, RZ ;  /* 0x0000000d92237c10 */ /* 0x000fc4000ff1e0ff */
[----:B------:R-:W-:Y:S02]  /*bb4f0*/  IADD3 R41, P1, PT, R144, UR13, RZ ;  /* 0x0000000d90297c10 */ /* 0x000fe4000ff3e0ff */
[----:B------:R-:W-:Y:S02]  /*bb500*/  IADD3.X R34, PT, PT, R147, UR4, RZ, P0, !PT ;  /* 0x0000000493227c10 */ /* 0x000fe400087fe4ff */
[----:B------:R-:W-:Y:S01]  /*bb510*/  IADD3.X R40, PT, PT, R145, UR4, RZ, P1, !PT ;  /* 0x0000000491287c10 */ /* 0x000fe20008ffe4ff */
[----:B------:R-:W4:Y:S04]  /*bb520*/  LDL.LU.64 R146, [R1+0x18e0] ;  /* 0x0018e00001927983 */ /* 0x000f280000300a00 */
[----:B------:R-:W4:Y:S01]  /*bb530*/  LDL.LU.64 R144, [R1+0x18d8] ;  /* 0x0018d80001907983 */ /* 0x000f220000300a00 */
[----:B------:R-:W-:-:S03]  /*bb540*/  IADD3 R79, P2, PT, R88, UR13, RZ ;  /* 0x0000000d584f7c10 */ /* 0x000fc6000ff5e0ff */
[----:B------:R-:W4:Y:S01]  /*bb550*/  LDL.LU.64 R152, [R1+0x18d0] ;  /* 0x0018d00001987983 */ /* 0x000f220000300a00 */
[----:B------:R-:W-:Y:S02]  /*bb560*/  IADD3.X R78, PT, PT, R89, UR4, RZ, P2, !PT ;  /* 0x00000004594e7c10 */ /* 0x000fe400097fe4ff */
[----:B------:R-:W-:-:S04]  /*bb570*/  IADD3 R89, P2, PT, R142, UR13, RZ ;  /* 0x0000000d8e597c10 */ /* 0x000fc8000ff5e0ff */
[----:B------:R-:W-:Y:S02]  /*bb580*/  IADD3.X R88, PT, PT, R143, UR4, RZ, P2, !PT ;  /* 0x000000048f587c10 */ /* 0x000fe400097fe4ff */
[----:B--2---:R-:W-:Y:S02]  /*bb590*/  IADD3 R91, P3, PT, R140, UR13, RZ ;  /* 0x0000000d8c5b7c10 */ /* 0x004fe4000ff7e0ff */
[----:B---3--:R-:W-:Y:S02]  /*bb5a0*/  IADD3 R3, P0, PT, R148, UR13, RZ ;  /* 0x0000000d94037c10 */ /* 0x008fe4000ff1e0ff */
[----:B------:R-:W-:-:S03]  /*bb5b0*/  IADD3.X R90, PT, PT, R141, UR4, RZ, P3, !PT ;  /* 0x000000048d5a7c10 */ /* 0x000fc60009ffe4ff */
[----:B------:R1:W-:Y:S01]  /*bb5c0*/  STL [R1+0x344], R3 ;  /* 0x0003440301007387 */ /* 0x0003e20000100800 */
[C---:B------:R-:W-:Y:S01]  /*bb5d0*/  HMMA.1688.F32.TF32 R140, R24.reuse, R22, R68 ;  /* 0x00000016188c723c */ /* 0x040fe20000081044 */
[----:B------:R-:W-:Y:S02]  /*bb5e0*/  IADD3.X R68, PT, PT, R149, UR4, RZ, P0, !PT ;  /* 0x0000000495447c10 */ /* 0x000fe400087fe4ff */
[----:B------:R-:W2:Y:S04]  /*bb5f0*/  LDL.LU.64 R150, [R1+0x18c8] ;  /* 0x0018c80001967983 */ /* 0x000ea80000300a00 */
[----:B------:R-:W3:Y:S01]  /*bb600*/  LDL.LU.64 R148, [R1+0x18c0] ;  /* 0x0018c00001947983 */ /* 0x000ee20000300a00 */
[----:B----4-:R-:W-:Y:S01]  /*bb610*/  IADD3 R70, P1, PT, R184, UR13, RZ ;  /* 0x0000000db8467c10 */ /* 0x010fe2000ff3e0ff */
[----:B------:R-:W-:Y:S03]  /*bb620*/  HMMA.1688.F32.TF32 R136, R24, R138, R72 ;  /* 0x0000008a1888723c */ /* 0x000fe60000081048 */
[----:B------:R-:W-:-:S02]  /*bb630*/  IADD3.X R69, PT, PT, R185, UR4, RZ, P1, !PT ;  /* 0x00000004b9457c10 */ /* 0x000fc40008ffe4ff */
[----:B------:R-:W-:Y:S02]  /*bb640*/  IADD3 R75, P1, PT, R154, UR13, RZ ;  /* 0x0000000d9a4b7c10 */ /* 0x000fe4000ff3e0ff */
[----:B------:R-:W-:Y:S02]  /*bb650*/  IADD3 R72, P2, PT, R176, UR13, RZ ;  /* 0x0000000db0487c10 */ /* 0x000fe4000ff5e0ff */
[----:B------:R-:W-:Y:S02]  /*bb660*/  IADD3.X R22, PT, PT, R155, UR4, RZ, P1, !PT ;  /* 0x000000049b167c10 */ /* 0x000fe40008ffe4ff */
[----:B------:R-:W-:Y:S02]  /*bb670*/  IADD3.X R71, PT, PT, R177, UR4, RZ, P2, !PT ;  /* 0x00000004b1477c10 */ /* 0x000fe400097fe4ff */
[----:B------:R-:W-:Y:S01]  /*bb680*/  HMMA.1688.F32.TF32 R176, R24, R178, R64 ;  /* 0x000000b218b0723c */ /* 0x000fe20000081040 */
[----:B-1----:R-:W-:-:S05]  /*bb690*/  IADD3 R3, P1, PT, R144, UR14, RZ ;  /* 0x0000000e90037c10 */ /* 0x002fca000ff3e0ff */
[----:B------:R1:W-:Y:S04]  /*bb6a0*/  STL [R1+0x64c], R3 ;  /* 0x00064c0301007387 */ /* 0x0003e80000100800 */
[----:B------:R-:W4:Y:S01]  /*bb6b0*/  LDL.LU.64 R66, [R1+0x17f8] ;  /* 0x0017f80001427983 */ /* 0x000f220000300a00 */
[----:B------:R-:W-:-:S04]  /*bb6c0*/  IADD3 R74, P0, PT, R156, UR13, RZ ;  /* 0x0000000d9c4a7c10 */ /* 0x000fc8000ff1e0ff */
[----:B------:R-:W-:Y:S02]  /*bb6d0*/  IADD3.X R73, PT, PT, R157, UR4, RZ, P0, !PT ;  /* 0x000000049d497c10 */ /* 0x000fe400087fe4ff */
[----:B-1----:R-:W-:Y:S02]  /*bb6e0*/  IADD3.X R3, PT, PT, R145, UR7, RZ, P1, !PT ;  /* 0x0000000791037c10 */ /* 0x002fe40008ffe4ff */
[----:B------:R-:W-:-:S03]  /*bb6f0*/  IADD3 R64, P0, PT, R146, UR13, RZ ;  /* 0x0000000d92407c10 */ /* 0x000fc6000ff1e0ff */
[----:B------:R1:W-:Y:S01]  /*bb700*/  STL [R1+0x648], R3 ;  /* 0x0006480301007387 */ /* 0x0003e20000100800 */
[----:B------:R-:W-:Y:S02]  /*bb710*/  IADD3.X R23, PT, PT, R147, UR4, RZ, P0, !PT ;  /* 0x0000000493177c10 */ /* 0x000fe400087fe4ff */
[----:B------:R-:W-:Y:S01]  /*bb720*/  HMMA.1688.F32.TF32 R144, R24, R18, R60 ;  /* 0x000000121890723c */ /* 0x000fe2000008103c */
[----:B------:R-:W4:Y:S01]  /*bb730*/  LDL.LU R18, [R1+0x47e0] ;  /* 0x0047e00001127983 */ /* 0x000f220000300800 */
[----:B-1----:R-:W-:-:S05]  /*bb740*/  IADD3 R3, P0, PT, R152, UR14, RZ ;  /* 0x0000000e98037c10 */ /* 0x002fca000ff1e0ff */
[----:B------:R2:W-:Y:S02]  /*bb750*/  STL [R1+0x614], R3 ;  /* 0x0006140301007387 */ /* 0x0005e40000100800 */
[----:B--2---:R-:W-:Y:S02]  /*bb760*/  IADD3 R3, P1, PT, R150, UR14, RZ ;  /* 0x0000000e96037c10 */ /* 0x004fe4000ff3e0ff */
[----:B---3--:R-:W-:-:S03]  /*bb770*/  IADD3 R8, P2, PT, R148, UR14, RZ ;  /* 0x0000000e94087c10 */ /* 0x008fc6000ff5e0ff */
[----:B------:R1:W-:Y:S04]  /*bb780*/  STL [R1+0x61c], R3 ;  /* 0x00061c0301007387 */ /* 0x0003e80000100800 */
[----:B------:R2:W-:Y:S01]  /*bb790*/  STL [R1+0x624], R8 ;  /* 0x0006240801007387 */ /* 0x0005e20000100800 */
[----:B-1----:R-:W-:Y:S02]  /*bb7a0*/  IADD3.X R3, PT, PT, R153, UR7, RZ, P0, !PT ;  /* 0x0000000799037c10 */ /* 0x002fe400087fe4ff */
[----:B--2---:R-:W-:-:S03]  /*bb7b0*/  IADD3.X R8, PT, PT, R151, UR7, RZ, P1, !PT ;  /* 0x0000000797087c10 */ /* 0x004fc60008ffe4ff */
[----:B------:R1:W-:Y:S04]  /*bb7c0*/  STL [R1+0x610], R3 ;  /* 0x0006100301007387 */ /* 0x0003e80000100800 */
[----:B------:R-:W2:Y:S04]  /*bb7d0*/  LDL.LU R63, [R1+0x47dc] ;  /* 0x0047dc00013f7983 */ /* 0x000ea80000300800 */
[----:B------:R-:W-:Y:S01]  /*bb7e0*/  STL [R1+0x618], R8 ;  /* 0x0006180801007387 */ /* 0x000fe20000100800 */
[----:B-1----:R-:W-:-:S03]  /*bb7f0*/  IADD3.X R3, PT, PT, R149, UR7, RZ, P2, !PT ;  /* 0x0000000795037c10 */ /* 0x002fc600097fe4ff */
[----:B------:R-:W3:Y:S04]  /*bb800*/  LDL.LU R62, [R1+0x47e4] ;  /* 0x0047e400013e7983 */ /* 0x000ee80000300800 */
[----:B------:R-:W3:Y:S04]  /*bb810*/  LDL.LU R19, [R1+0x47e8] ;  /* 0x0047e80001137983 */ /* 0x000ee80000300800 */
[----:B------:R4:W-:Y:S04]  /*bb820*/  STL [R1+0x620], R3 ;  /* 0x0006200301007387 */ /* 0x0009e80000100800 */
[----:B------:R-:W3:Y:S04]  /*bb830*/  LDL.LU R61, [R1+0x47ec] ;  /* 0x0047ec00013d7983 */ /* 0x000ee80000300800 */
[----:B------:R-:W3:Y:S01]  /*bb840*/  LDL.LU R60, [R1+0x47f0] ;  /* 0x0047f000013c7983 */ /* 0x000ee20000300800 */
[----:B----4-:R-:W-:-:S05]  /*bb850*/  IADD3 R3, P2, PT, R66, UR14, RZ ;  /* 0x0000000e42037c10 */ /* 0x010fca000ff5e0ff */
[----:B------:R1:W-:Y:S02]  /*bb860*/  STL [R1+0x66c], R3 ;  /* 0x00066c0301007387 */ /* 0x0003e40000100800 */
[----:B-1----:R-:W1:Y:S01]  /*bb870*/  S2R R3, SR_TID.X ;  /* 0x0000000000037919 */ /* 0x002e620000002100 */
[----:B------:R-:W-:Y:S02]  /*bb880*/  IADD3 R18, P1, PT, R18, UR13, RZ ;  /* 0x0000000d12127c10 */ /* 0x000fe4000ff3e0ff */
[----:B------:R-:W-:Y:S01]  /*bb890*/  IADD3.X R8, PT, PT, R67, UR7, RZ, P2, !PT ;  /* 0x0000000743087c10 */ /* 0x000fe200097fe4ff */
[C---:B------:R-:W-:Y:S01]  /*bb8a0*/  HMMA.1688.F32.TF32 R148, R24.reuse, R14, R56 ;  /* 0x0000000e1894723c */ /* 0x040fe20000081038 */
[----:B------:R-:W4:Y:S04]  /*bb8b0*/  LDL.LU R59, [R1+0x47f4] ;  /* 0x0047f400013b7983 */ /* 0x000f280000300800 */
[----:B------:R-:W-:Y:S04]  /*bb8c0*/  STL [R1+0x47e0], R18 ;  /* 0x0047e01201007387 */ /* 0x000fe80000100800 */
[----:B------:R1:W-:Y:S01]  /*bb8d0*/  STL [R1+0x668], R8 ;  /* 0x0006680801007387 */ /* 0x0003e20000100800 */
[----:B------:R-:W-:Y:S01]  /*bb8e0*/  HMMA.1688.F32.TF32 R152, R24, R10, R52 ;  /* 0x0000000a1898723c */ /* 0x000fe20000081034 */
[----:B------:R-:W-:Y:S01]  /*bb8f0*/  IMAD.MOV.U32 R10, RZ, RZ, R18 ;  /* 0x000000ffff0a7224 */ /* 0x000fe200078e0012 */
[----:B-1----:R-:W-:-:S02]  /*bb900*/  LOP3.LUT R8, R3, 0x1f, RZ, 0xc0, !PT ;  /* 0x0000001f03087812 */ /* 0x002fc400078ec0ff */
[----:B------:R-:W4:Y:S04]  /*bb910*/  LDL.LU R3, [R1+0x47f8] ;  /* 0x0047f80001037983 */ /* 0x000f280000300800 */
[----:B------:R-:W4:Y:S04]  /*bb920*/  LDL.LU R57, [R1+0x4800] ;  /* 0x0048000001397983 */ /* 0x000f280000300800 */
[----:B------:R-:W4:Y:S04]  /*bb930*/  LDL.LU R56, [R1+0x4808] ;  /* 0x0048080001387983 */ /* 0x000f280000300800 */
[----:B------:R-:W4:Y:S01]  /*bb940*/  LDL.LU R58, [R1+0x47fc] ;  /* 0x0047fc00013a7983 */ /* 0x000f220000300800 */
[----:B--2---:R-:W-:-:S02]  /*bb950*/  IADD3.X R63, PT, PT, R63, UR4, RZ, P1, !PT ;  /* 0x000000043f3f7c10 */ /* 0x004fc40008ffe4ff */
[----:B---3--:R-:W-:-:S04]  /*bb960*/  IADD3 R19, P2, PT, R19, UR13, RZ ;  /* 0x0000000d13137c10 */ /* 0x008fc8000ff5e0ff */
[----:B------:R-:W-:Y:S01]  /*bb970*/  IADD3.X R62, PT, PT, R62, UR4, RZ, P2, !PT ;  /* 0x000000043e3e7c10 */ /* 0x000fe200097fe4ff */
[----:B------:R1:W-:Y:S04]  /*bb980*/  STL [R1+0x47e8], R19 ;  /* 0x0047e81301007387 */ /* 0x0003e80000100800 */
[----:B------:R-:W-:Y:S01]  /*bb990*/  STL [R1+0x47dc], R63 ;  /* 0x0047dc3f01007387 */ /* 0x000fe20000100800 */
[----:B------:R-:W-:-:S03]  /*bb9a0*/  IADD3 R60, P1, PT, R60, UR13, RZ ;  /* 0x0000000d3c3c7c10 */ /* 0x000fc6000ff3e0ff */
[----:B------:R-:W2:Y:S04]  /*bb9b0*/  LDL.LU R52, [R1+0x4804] ;  /* 0x0048040001347983 */ /* 0x000ea80000300800 */
[----:B------:R-:W-:Y:S04]  /*bb9c0*/  STL [R1+0x47f0], R60 ;  /* 0x0047f03c01007387 */ /* 0x000fe80000100800 */
[----:B------:R-:W-:Y:S04]  /*bb9d0*/  STL [R1+0x47e4], R62 ;  /* 0x0047e43e01007387 */ /* 0x000fe80000100800 */
[----:B------:R-:W3:Y:S01]  /*bb9e0*/  LDL.LU R18, [R1+0x4810] ;  /* 0x0048100001127983 */ /* 0x000ee20000300800 */
[----:B------:R-:W-:-:S02]  /*bb9f0*/  UISETP.GT.AND UP1, UPT, UR15, URZ, UPT ;  /* 0x000000ff0f00728c */ /* 0x000fc4000bf24270 */
[----:B------:R-:W-:Y:S02]  /*bba00*/  UISETP.GE.AND UP0, UPT, UR5, UR12, UPT ;  /* 0x0000000c0500728c */ /* 0x000fe4000bf06270 */
[----:B------:R-:W-:Y:S02]  /*bba10*/  USEL UR12, URZ, 0x4, !UP1 ;  /* 0x00000004ff0c7887 */ /* 0x000fe4000c800000 */
[----:B------:R-:W-:Y:S02]  /*bba20*/  UISETP.GT.AND UP1, UPT, UR11, 0x1, UPT ;  /* 0x000000010b00788c */ /* 0x000fe4000bf24270 */
[----:B------:R-:W-:Y:S02]  /*bba30*/  USEL UR12, UR12, URZ, !UP0 ;  /* 0x000000ff0c0c7287 */ /* 0x000fe4000c000000 */
[----:B------:R-:W-:Y:S01]  /*bba40*/  USEL UR11, UR11, URZ, !UP1 ;  /* 0x000000ff0b0b7287 */ /* 0x000fe2000c800000 */
[----:B------:R-:W-:-:S03]  /*bba50*/  IMAD.SHL.U32 R14, R8, 0x4, RZ ;  /* 0x00000004080e7824 */ /* 0x000fc600078e00ff */
[----:B------:R-:W-:Y:S01]  /*bba60*/  ISETP.NE.U32.AND P0, PT, RZ, UR12, PT ;  /* 0x0000000cff007c0c */ /* 0x000fe2000bf05070 */
[----:B------:R-:W-:Y:S01]  /*bba70*/  ULEA UR17, UR11, UR8, 0x11 ;  /* 0x000000080b117291 */ /* 0x000fe2000f8e88ff */
[----:B------:R-:W-:Y:S01]  /*bba80*/  IMAD.MOV.U32 R11, RZ, RZ, R63 ;  /* 0x000000ffff0b7224 */ /* 0x000fe200078e003f */
[----:B------:R-:W-:-:S04]  /*bba90*/  IADD3.X R61, PT, PT, R61, UR4, RZ, P1, !PT ;  /* 0x000000043d3d7c10 */ /* 0x000fc80008ffe4ff */
[----:B------:R-:W-:Y:S01]  /*bbaa0*/  IADD3 R8, PT, PT, R14, UR17, RZ ;  /* 0x000000110e087c10 */ /* 0x000fe2000fffe0ff */
[----:B------:R-:W-:Y:S05]  /*bbab0*/  HMMA.1688.F32.TF32 R156, R24, R158, R48 ;  /* 0x0000009e189c723c */ /* 0x000fea0000081030 */
[----:B------:R-:W-:Y:S01]  /*bbac0*/  @!PT LDS RZ, [RZ] ;  /* 0x00000000fffff984 */ /* 0x000fe20000000800 */
[----:B------:R-:W-:Y:S01]  /*bbad0*/  @!PT LDS RZ, [RZ] ;  /* 0x00000000fffff984 */ /* 0x000fe20000000800 */
[----:B------:R-:W-:Y:S01]  /*bbae0*/  @!PT LDS RZ, [RZ] ;  /* 0x00000000fffff984 */ /* 0x000fe20000000800 */
[----:B------:R1:W-:Y:S02]  /*bbaf0*/  LDGSTS.E [R8], desc[UR76][R10.64], P0 ;  /* 0x000000000a087fae */ /* 0x0003e400081a104c */
[----:B-1----:R-:W-:Y:S02]  /*bbb00*/  IMAD.MOV.U32 R10, RZ, RZ, R19 ;  /* 0x000000ffff0a7224 */ /* 0x002fe400078e0013 */
[----:B------:R-:W3:Y:S01]  /*bbb10*/  LDL.LU R19, [R1+0x480c] ;  /* 0x00480c0001137983 */ /* 0x000ee20000300800 */
[----:B----4-:R-:W-:-:S03]  /*bbb20*/  IADD3 R3, P1, PT, R3, UR13, RZ ;  /* 0x0000000d03037c10 */ /* 0x010fc6000ff3e0ff */
[----:B------:R-:W-:Y:S04]  /*bbb30*/  STL [R1+0x47ec], R61 ;  /* 0x0047ec3d01007387 */ /* 0x000fe80000100800 */
[----:B------:R-:W4:Y:S01]  /*bbb40*/  LDL.LU R48, [R1+0x4818] ;  /* 0x0048180001307983 */ /* 0x000f220000300800 */
[----:B------:R-:W-:-:S03]  /*bbb50*/  IADD3 R57, P2, PT, R57, UR13, RZ ;  /* 0x0000000d39397c10 */ /* 0x000fc6000ff5e0ff */
[----:B------:R-:W4:Y:S01]  /*bbb60*/  LDL.LU R49, [R1+0x4720] ;  /* 0x0047200001317983 */ /* 0x000f220000300800 */
[----:B------:R-:W-:-:S03]  /*bbb70*/  IADD3.X R59, PT, PT, R59, UR4, RZ, P1, !PT ;  /* 0x000000043b3b7c10 */ /* 0x000fc60008ffe4ff */
[----:B------:R-:W4:Y:S01]  /*bbb80*/  LDL.LU R51, [R1+0x4814] ;  /* 0x0048140001337983 */ /* 0x000f220000300800 */
[----:B------:R-:W-:Y:S02]  /*bbb90*/  IADD3 R56, P1, PT, R56, UR13, RZ ;  /* 0x0000000d38387c10 */ /* 0x000fe4000ff3e0ff */
[----:B------:R-:W-:Y:S01]  /*bbba0*/  IADD3.X R58, PT, PT, R58, UR4, RZ, P2, !PT ;  /* 0x000000043a3a7c10 */ /* 0x000fe200097fe4ff */
[----:B------:R-:W4:Y:S04]  /*bbbb0*/  LDL.LU R50, [R1+0x4714] ;  /* 0x0047140001327983 */ /* 0x000f280000300800 */
[----:B------:R1:W-:Y:S04]  /*bbbc0*/  STL [R1+0x47f8], R3 ;  /* 0x0047f80301007387 */ /* 0x0003e80000100800 */
[----:B------:R-:W4:Y:S01]  /*bbbd0*/  LDL.LU R15, [R1+0x4718] ;  /* 0x00471800010f7983 */ /* 0x000f220000300800 */
[----:B------:R-:W-:Y:S03]  /*bbbe0*/  HMMA.1688.F32.TF32 R184, R24, R186, R4 ;  /* 0x000000ba18b8723c */ /* 0x000fe60000081004 */
[----:B------:R-:W-:Y:S01]  /*bbbf0*/  STL [R1+0x4800], R57 ;  /* 0x0048003901007387 */ /* 0x000fe20000100800 */
[----:B------:R-:W-:-:S03]  /*bbc00*/  IMAD.MOV.U32 R4, RZ, RZ, R3 ;  /* 0x000000ffff047224 */ /* 0x000fc600078e0003 */
[----:B------:R-:W-:Y:S04]  /*bbc10*/  STL [R1+0x47f4], R59 ;  /* 0x0047f43b01007387 */ /* 0x000fe80000100800 */
[----:B------:R-:W-:Y:S04]  /*bbc20*/  STL [R1+0x4808], R56 ;  /* 0x0048083801007387 */ /* 0x000fe80000100800 */
[----:B------:R-:W-:Y:S04]  /*bbc30*/  STL [R1+0x47fc], R58 ;  /* 0x0047fc3a01007387 */ /* 0x000fe80000100800 */
[----:B------:R-:W4:Y:S04]  /*bbc40*/  LDL.LU R25, [R1+0x470c] ;  /* 0x00470c0001197983 */ /* 0x000f280000300800 */
[----:B-1----:R-:W4:Y:S01]  /*bbc50*/  LDL.LU R3, [R1+0x4710] ;  /* 0x0047100001037983 */ /* 0x002f220000300800 */
[----:B--2---:R-:W-:-:S02]  /*bbc60*/  IADD3.X R52, PT, PT, R52, UR4, RZ, P1, !PT ;  /* 0x0000000434347c10 */ /* 0x004fc40008ffe4ff */
[----:B---3--:R-:W-:-:S05]  /*bbc70*/  IADD3 R18, P2, PT, R18, UR13, RZ ;  /* 0x0000000d12127c10 */ /* 0x008fca000ff5e0ff */
[----:B------:R-:W-:Y:S04]  /*bbc80*/  STL [R1+0x4810], R18 ;  /* 0x0048101201007387 */ /* 0x000fe80000100800 */
[----:B------:R-:W-:Y:S04]  /*bbc90*/  STL [R1+0x4804], R52 ;  /* 0x0048043401007387 */ /* 0x000fe80000100800 */
[----:B------:R-:W2:Y:S04]  /*bbca0*/  LDL.LU R26, [R1+0x4704] ;  /* 0x00470400011a7983 */ /* 0x000ea80000300800 */
[----:B------:R-:W3:Y:S01]  /*bbcb0*/  LDL.LU R6, [R1+0x4708] ;  /* 0x0047080001067983 */ /* 0x000ee20000300800 */
[----:B------:R-:W-:-:S02]  /*bbcc0*/  MOV R11, R62 ;  /* 0x0000003e000b7202 */ /* 0x000fc40000000f00 */
[----:B------:R-:W-:Y:S01]  /*bbcd0*/  MOV R5, R59 ;  /* 0x0000003b00057202 */ /* 0x000fe20000000f00 */
[----:B------:R-:W-:Y:S01]  /*bbce0*/  UISETP.GT.AND UP1, UPT, UR15, 0x4, UPT ;  /* 0x000000040f00788c */ /* 0x000fe2000bf24270 */
[----:B------:R-:W3:Y:S04]  /*bbcf0*/  LDL.LU R24, [R1+0x46fc] ;  /* 0x0046fc0001187983 */ /* 0x000ee80000300800 */
[----:B------:R1:W-:Y:S02]  /*bbd00*/  LDGSTS.E [R8+0x80], desc[UR76][R10.64], P0 ;  /* 0x000800000a087fae */ /* 0x0003e400081a104c */
[----:B-1----:R-:W-:Y:S02]  /*bbd10*/  IMAD.MOV.U32 R10, RZ, RZ, R60 ;  /* 0x000000ffff0a7224 */ /* 0x002fe400078e003c */
[----:B------:R-:W-:-:S05]  /*bbd20*/  IMAD.MOV.U32 R11, RZ, RZ, R61 ;  /* 0x000000ffff0b7224 */ /* 0x000fca00078e003d */
[----:B------:R-:W-:Y:S04]  /*bbd30*/  LDGSTS.E [R8+0x100], desc[UR76][R10.64], P0 ;  /* 0x001000000a087fae */ /* 0x000fe800081a104c */
[----:B------:R1:W-:Y:S01]  /*bbd40*/  LDGSTS.E [R8+0x180], desc[UR76][R4.64], P0 ;  /* 0x0018000004087fae */ /* 0x0003e200081a104c */
[----:B------:R-:W-:Y:S02]  /*bbd50*/  IADD3.X R19, PT, PT, R19, UR4, RZ, P2, !PT ;  /* 0x0000000413137c10 */ /* 0x000fe400097fe4ff */
[----:B----4-:R-:W-:Y:S01]  /*bbd60*/  IADD3 R48, P3, PT, R48, UR13, RZ ;  /* 0x0000000d30307c10 */ /* 0x010fe2000ff7e0ff */
[----:B-1----:R-:W-:Y:S02]  /*bbd70*/  IMAD.MOV.U32 R4, RZ, RZ, R57 ;  /* 0x000000ffff047224 */ /* 0x002fe400078e0039 */
[----:B------:R-:W-:-:S05]  /*bbd80*/  IMAD.MOV.U32 R5, RZ, RZ, R58 ;  /* 0x000000ffff057224 */ /* 0x000fca00078e003a */
[----:B------:R1:W-:Y:S01]  /*bbd90*/  LDGSTS.E [R8+0x200], desc[UR76][R4.64], P0 ;  /* 0x0020000004087fae */ /* 0x0003e200081a104c */
[----:B------:R-:W-:Y:S01]  /*bbda0*/  USEL UR12, URZ, 0x4, !UP1 ;  /* 0x00000004ff0c7887 */ /* 0x000fe2000c800000 */
[----:B------:R-:W-:Y:S02]  /*bbdb0*/  IADD3 R49, P2, PT, R49, UR13, RZ ;  /* 0x0000000d31317c10 */ /* 0x000fe4000ff5e0ff */
[----:B------:R-:W-:Y:S01]  /*bbdc0*/  STL [R1+0x4818], R48 ;  /* 0x0048183001007387 */ /* 0x000fe20000100800 */
[----:B-1----:R-:W-:Y:S01]  /*bbdd0*/  IMAD.MOV.U32 R4, RZ, RZ, R56 ;  /* 0x000000ffff047224 */ /* 0x002fe200078e0038 */
[----:B------:R-:W-:Y:S02]  /*bbde0*/  MOV R5, R52 ;  /* 0x0000003400057202 */ /* 0x000fe40000000f00 */
[----:B------:R1:W-:Y:S01]  /*bbdf0*/  STL [R1+0x480c], R19 ;  /* 0x00480c1301007387 */ /* 0x0003e20000100800 */
[----:B------:R-:W-:-:S03]  /*bbe00*/  IADD3.X R51, PT, PT, R51, UR4, RZ, P3, !PT ;  /* 0x0000000433337c10 */ /* 0x000fc60009ffe4ff */
[----:B------:R4:W-:Y:S01]  /*bbe10*/  LDGSTS.E [R8+0x280], desc[UR76][R4.64], P0 ;  /* 0x0028000004087fae */ /* 0x0009e200081a104c */
[----:B------:R-:W-:-:S03]  /*bbe20*/  USEL UR12, UR12, URZ, !UP0 ;  /* 0x000000ff0c0c7287 */ /* 0x000fc6000c000000 */
[----:B------:R-:W3:Y:S01]  /*bbe30*/  LDL.LU R10, [R1+0x4700] ;  /* 0x00470000010a7983 */ /* 0x000ee20000300800 */
[----:B------:R-:W-:Y:S01]  /*bbe40*/  IADD3 R15, P3, PT, R15, UR13, RZ ;  /* 0x0000000d0f0f7c10 */ /* 0x000fe2000ff7e0ff */
[----:B----4-:R-:W-:Y:S02]  /*bbe50*/  IMAD.MOV.U32 R4, RZ, RZ, R18 ;  /* 0x000000ffff047224 */ /* 0x010fe400078e0012 */
[----:B------:R-:W-:Y:S02]  /*bbe60*/  IMAD.MOV.U32 R5, RZ, RZ, R19 ;  /* 0x000000ffff057224 */ /* 0x000fe400078e0013 */
[----:B-1----:R-:W4:Y:S01]  /*bbe70*/  LDL.LU R19, [R1+0x46f4] ;  /* 0x0046f40001137983 */ /* 0x002f220000300800 */
[----:B------:R-:W-:-:S03]  /*bbe80*/  IADD3.X R50, PT, PT, R50, UR4, RZ, P2, !PT ;  /* 0x0000000432327c10 */ /* 0x000fc600097fe4ff */
[----:B------:R1:W-:Y:S01]  /*bbe90*/  LDGSTS.E [R8+0x300], desc[UR76][R4.64], P0 ;  /* 0x0030000004087fae */ /* 0x0003e200081a104c */
[----:B------:R-:W-:-:S03]  /*bbea0*/  ISETP.NE.U32.AND P1, PT, RZ, UR12, PT ;  /* 0x0000000cff007c0c */ /* 0x000fc6000bf25070 */
[----:B------:R-:W-:Y:S04]  /*bbeb0*/  STL [R1+0x4720], R49 ;  /* 0x0047203101007387 */ /* 0x000fe80000100800 */
[----:B------:R-:W-:Y:S01]  /*bbec0*/  STL [R1+0x4814], R51 ;  /* 0x0048143301007387 */ /* 0x000fe20000100800 */
[----:B-1----:R-:W-:Y:S01]  /*bbed0*/  IMAD.MOV.U32 R4, RZ, RZ, R48 ;  /* 0x000000ffff047224 */ /* 0x002fe200078e0030 */
[----:B------:R-:W-:Y:S02]  /*bbee0*/  MOV R5, R51 ;  /* 0x0000003300057202 */ /* 0x000fe40000000f00 */
[----:B------:R-:W4:Y:S01]  /*bbef0*/  LDL.LU R18, [R1+0x46f8] ;  /* 0x0046f80001127983 */ /* 0x000f220000300800 */
[----:B------:R-:W-:-:S03]  /*bbf00*/  IADD3.X R25, PT, PT, R25, UR4, RZ, P3, !PT ;  /* 0x0000000419197c10 */ /* 0x000fc60009ffe4ff */
[----:B------:R-:W4:Y:S04]  /*bbf10*/  LDL.LU R48, [R1+0x46ec] ;  /* 0x0046ec0001307983 */ /* 0x000f280000300800 */
[----:B------:R1:W-:Y:S01]  /*bbf20*/  LDGSTS.E [R8+0x380], desc[UR76][R4.64], P0 ;  /* 0x0038000004087fae */ /* 0x0003e200081a104c */
[----:B------:R-:W-:-:S03]  /*bbf30*/  IADD3 R3, P0, PT, R3, UR13, RZ ;  /* 0x0000000d03037c10 */ /* 0x000fc6000ff1e0ff */
[----:B------:R-:W-:Y:S04]  /*bbf40*/  STL [R1+0x4718], R15 ;  /* 0x0047180f01007387 */ /* 0x000fe80000100800 */
[----:B------:R-:W-:Y:S04]  /*bbf50*/  STL [R1+0x4714], R50 ;  /* 0x0047143201007387 */ /* 0x000fe80000100800 */
[----:B------:R-:W4:Y:S01]  /*bbf60*/  LDL.LU R11, [R1+0x46f0] ;  /* 0x0046f000010b7983 */ /* 0x000f220000300800 */
[----:B-1----:R-:W-:-:S03]  /*bbf70*/  IMAD.MOV.U32 R4, RZ, RZ, R49 ;  /* 0x000000ffff047224 */ /* 0x002fc600078e0031 */
[----:B------:R-:W4:Y:S01]  /*bbf80*/  LDL.LU R27, [R1+0x46e4] ;  /* 0x0046e400011b7983 */ /* 0x000f220000300800 */
[----:B------:R-:W-:-:S03]  /*bbf90*/  IMAD.MOV.U32 R5, RZ, RZ, R50 ;  /* 0x000000ffff057224 */ /* 0x000fc600078e0032 */
[----:B------:R-:W-:Y:S04]  /*bbfa0*/  STL [R1+0x4710], R3 ;  /* 0x0047100301007387 */ /* 0x000fe80000100800 */
[----:B------:R1:W-:Y:S04]  /*bbfb0*/  STL [R1+0x470c], R25 ;  /* 0x00470c1901007387 */ /* 0x0003e80000100800 */
[----:B------:R-:W4:Y:S04]  /*bbfc0*/  LDL.LU R7, [R1+0x46e8] ;  /* 0x0046e80001077983 */ /* 0x000f280000300800 */
[----:B------:R1:W-:Y:S02]  /*bbfd0*/  LDGSTS.E [R8+0x1000], desc[UR76][R4.64], P1 ;  /* 0x0100000004087fae */ /* 0x0003e400089a104c */
[----:B-1----:R-:W-:-:S02]  /*bbfe0*/  MOV R5, R25 ;  /* 0x0000001900057202 */ /* 0x002fc40000000f00 */
[----:B------:R-:W4:Y:S01]  /*bbff0*/  LDL.LU R25, [R1+0x46dc] ;  /* 0x0046dc0001197983 */ /* 0x000f220000300800 */
[----:B------:R-:W-:-:S05]  /*bc000*/  IMAD.MOV.U32 R4, RZ, RZ, R15 ;  /* 0x000000ffff047224 */ /* 0x000fca00078e000f */
[----:B------:R1:W-:Y:S01]  /*bc010*/  LDGSTS.E [R8+0x1080], desc[UR76][R4.64], P1 ;  /* 0x0108000004087fae */ /* 0x0003e200089a104c */
[----:B--2---:R-:W-:Y:S02]  /*bc020*/  IADD3.X R26, PT, PT, R26, UR4, RZ, P0, !PT ;  /* 0x000000041a1a7c10 */ /* 0x004fe400087fe4ff */
[----:B---3--:R-:W-:-:S05]  /*bc030*/  IADD3 R6, P2, PT, R6, UR13, RZ ;  /* 0x0000000d06067c10 */ /* 0x008fca000ff5e0ff */
[----:B------:R-:W-:Y:S04]  /*bc040*/  STL [R1+0x4708], R6 ;  /* 0x0047080601007387 */ /* 0x000fe80000100800 */
[----:B------:R2:W-:Y:S04]  /*bc050*/  STL [R1+0x4704], R26 ;  /* 0x0047041a01007387 */ /* 0x0005e80000100800 */
[----:B------:R-:W3:Y:S01]  /*bc060*/  LDL.LU R15, [R1+0x4620] ;  /* 0x00462000010f7983 */ /* 0x000ee20000300800 */
[----:B-1----:R-:W-:Y:S01]  /*bc070*/  IMAD.MOV.U32 R4, RZ, RZ, R3 ;  /* 0x000000ffff047224 */ /* 0x002fe200078e0003 */
[----:B------:R-:W-:Y:S01]  /*bc080*/  IADD3.X R24, PT, PT, R24, UR4, RZ, P2, !PT ;  /* 0x0000000418187c10 */ /* 0x000fe200097fe4ff */
[----:B------:R-:W-:-:S05]  /*bc090*/  IMAD.MOV.U32 R5, RZ, RZ, R26 ;  /* 0x000000ffff057224 */ /* 0x000fca00078e001a */
[----:B------:R1:W-:Y:S02]  /*bc0a0*/  LDGSTS.E [R8+0x1100], desc[UR76][R4.64], P1 ;  /* 0x0110000004087fae */ /* 0x0003e400089a104c */
[----:B-1----:R-:W-:Y:S01]  /*bc0b0*/  IMAD.MOV.U32 R4, RZ, RZ, R6 ;  /* 0x000000ffff047224 */ /* 0x002fe200078e0006 */
[----:B------:R-:W-:-:S05]  /*bc0c0*/  MOV R5, R24 ;  /* 0x0000001800057202 */ /* 0x000fca0000000f00 */
[----:B------:R1:W-:Y:S01]  /*bc0d0*/  LDGSTS.E [R8+0x1180], desc[UR76][R4.64], P1 ;  /* 0x0118000004087fae */ /* 0x0003e200089a104c */
[----:B------:R-:W-:-:S05]  /*bc0e0*/  IADD3 R10, P0, PT, R10, UR13, RZ ;  /* 0x0000000d0a0a7c10 */ /* 0x000fca000ff1e0ff */
[----:B------:R-:W-:Y:S04]  /*bc0f0*/  STL [R1+0x4700], R10 ;  /* 0x0047000a01007387 */ /* 0x000fe80000100800 */
[----:B------:R1:W-:Y:S01]  /*bc100*/  STL [R1+0x46fc], R24 ;  /* 0x0046fc1801007387 */ /* 0x0003e20000100800 */
[----:B----4-:R-:W-:-:S03]  /*bc110*/  IADD3.X R19, PT, PT, R19, UR4, RZ, P0, !PT ;  /* 0x0000000413137c10 */ /* 0x010fc600087fe4ff */
[----:B--2---:R-:W2:Y:S04]  /*bc120*/  LDL.LU R26, [R1+0x4614] ;  /* 0x00461400011a7983 */ /* 0x004ea80000300800 */
[----:B------:R-:W4:Y:S01]  /*bc130*/  LDL.LU R3, [R1+0x4618] ;  /* 0x0046180001037983 */ /* 0x000f220000300800 */
[----:B-1----:R-:W-:Y:S02]  /*bc140*/  IMAD.MOV.U32 R4, RZ, RZ, R10 ;  /* 0x000000ffff047224 */ /* 0x002fe400078e000a */
[----:B------:R-:W-:-:S05]  /*bc150*/  IMAD.MOV.U32 R5, RZ, RZ, R19 ;  /* 0x000000ffff057224 */ /* 0x000fca00078e0013 */
[----:B------:R1:W-:Y:S01]  /*bc160*/  LDGSTS.E [R8+0x1200], desc[UR76][R4.64], P1 ;  /* 0x0120000004087fae */ /* 0x0003e200089a104c */
[----:B------:R-:W-:-:S04]  /*bc170*/  IADD3 R18, P2, PT, R18, UR13, RZ ;  /* 0x0000000d12127c10 */ /* 0x000fc8000ff5e0ff */
[----:B------:R-:W-:Y:S01]  /*bc180*/  IADD3.X R48, PT, PT, R48, UR4, RZ, P2, !PT ;  /* 0x0000000430307c10 */ /* 0x000fe200097fe4ff */
[----:B------:R-:W-:Y:S04]  /*bc190*/  STL [R1+0x46f8], R18 ;  /* 0x0046f81201007387 */ /* 0x000fe80000100800 */
[----:B------:R1:W-:Y:S04]  /*bc1a0*/  STL [R1+0x46f4], R19 ;  /* 0x0046f41301007387 */ /* 0x0003e80000100800 */
[----:B------:R-:W4:Y:S04]  /*bc1b0*/  LDL.LU R24, [R1+0x460c] ;  /* 0x00460c0001187983 */ /* 0x000f280000300800 */
[----:B------:R-:W4:Y:S01]  /*bc1c0*/  LDL.LU R6, [R1+0x4610] ;  /* 0x0046100001067983 */ /* 0x000f220000300800 */
[----:B------:R-:W-:-:S02]  /*bc1d0*/  IADD3 R11, P0, PT, R11, UR13, RZ ;  /* 0x0000000d0b0b7c10 */ /* 0x000fc4000ff1e0ff */
[----:B-1----:R-:W-:Y:S02]  /*bc1e0*/  MOV R5, R48 ;  /* 0x0000003000057202 */ /* 0x002fe40000000f00 */
[----:B------:R-:W-:Y:S01]  /*bc1f0*/  IADD3.X R27, PT, PT, R27, UR4, RZ, P0, !PT ;  /* 0x000000041b1b7c10 */ /* 0x000fe200087fe4ff */
[----:B------:R-:W-:Y:S04]  /*bc200*/  STL [R1+0x46f0], R11 ;  /* 0x0046f00b01007387 */ /* 0x000fe80000100800 */
[----:B------:R1:W-:Y:S04]  /*bc210*/  STL [R1+0x46ec], R48 ;  /* 0x0046ec3001007387 */ /* 0x0003e80000100800 */
[----:B------:R-:W4:Y:S01]  /*bc220*/  LDL.LU R19, [R1+0x4604] ;  /* 0x0046040001137983 */ /* 0x000f220000300800 */
[----:B------:R-:W-:-:S03]  /*bc230*/  IADD3 R7, P2, PT, R7, UR13, RZ ;  /* 0x0000000d07077c10 */ /* 0x000fc6000ff5e0ff */
[----:B------:R-:W4:Y:S01]  /*bc240*/  LDL.LU R10, [R1+0x4608] ;  /* 0x00460800010a7983 */ /* 0x000f220000300800 */
[----:B------:R-:W-:-:S03]  /*bc250*/  IMAD.MOV.U32 R4, RZ, RZ, R18 ;  /* 0x000000ffff047224 */ /* 0x000fc600078e0012 */
[----:B-1----:R-:W4:Y:S04]  /*bc260*/  LDL.LU R48, [R1+0x45fc] ;  /* 0x0045fc0001307983 */ /* 0x002f280000300800 */
[----:B------:R-:W-:Y:S04]  /*bc270*/  STL [R1+0x46e8], R7 ;  /* 0x0046e80701007387 */ /* 0x000fe80000100800 */
[----:B------:R1:W-:Y:S04]  /*bc280*/  STL [R1+0x46e4], R27 ;  /* 0x0046e41b01007387 */ /* 0x0003e80000100800 */
[----:B------:R-:W4:Y:S01]  /*bc290*/  LDL.LU R18, [R1+0x4600] ;  /* 0x0046000001127983 */ /* 0x000f220000300800 */
[----:B------:R-:W-:-:S03]  /*bc2a0*/  IADD3.X R25, PT, PT, R25, UR4, RZ, P2, !PT ;  /* 0x0000000419197c10 */ /* 0x000fc600097fe4ff */
[----:B------:R1:W-:Y:S02]  /*bc2b0*/  LDGSTS.E [R8+0x1280], desc[UR76][R4.64], P1 ;  /* 0x0128000004087fae */ /* 0x0003e400089a104c */
[----:B-1----:R-:W-:Y:S02]  /*bc2c0*/  IMAD.MOV.U32 R5, RZ, RZ, R27 ;  /* 0x000000ffff057224 */ /* 0x002fe400078e001b */
[----:B------:R-:W4:Y:S01]  /*bc2d0*/  LDL.LU R27, [R1+0x45f4] ;  /* 0x0045f400011b7983 */ /* 0x000f220000300800 */
[----:B------:R-:W-:Y:S01]  /*bc2e0*/  IMAD.MOV.U32 R4, RZ, RZ, R11 ;  /* 0x000000ffff047224 */ /* 0x000fe200078e000b */
[----:B------:R-:W-:Y:S01]  /*bc2f0*/  UISETP.GT.AND UP1, UPT, UR15, 0x8, UPT ;  /* 0x000000080f00788c */ /* 0x000fe2000bf24270 */
[----:B---3--:R-:W-:-:S03]  /*bc300*/  IADD3 R15, P3, PT, R15, UR13, RZ ;  /* 0x0000000d0f0f7c10 */ /* 0x008fc6000ff7e0ff */
[----:B------:R1:W-:Y:S04]  /*bc310*/  LDGSTS.E [R8+0x1300], desc[UR76][R4.64], P1 ;  /* 0x0130000004087fae */ /* 0x0003e800089a104c */
[----:B------:R-:W-:Y:S04]  /*bc320*/  STL [R1+0x4620], R15 ;  /* 0x0046200f01007387 */ /* 0x000fe80000100800 */
[----:B------:R3:W-:Y:S04]  /*bc330*/  STL [R1+0x46dc], R25 ;  /* 0x0046dc1901007387 */ /* 0x0007e80000100800 */
[----:B------:R-:W4:Y:S01]  /*bc340*/  LDL.LU R11, [R1+0x45f8] ;  /* 0x0045f800010b7983 */ /* 0x000f220000300800 */
[----:B------:R-:W-:-:S04]  /*bc350*/  USEL UR12, URZ, 0x4, !UP1 ;  /* 0x00000004ff0c7887 */ /* 0x000fc8000c800000 */
[----:B------:R-:W-:Y:S01]  /*bc360*/  USEL UR12, UR12, URZ, !UP0 ;  /* 0x000000ff0c0c7287 */ /* 0x000fe2000c000000 */
[----:B-1----:R-:W-:Y:S01]  /*bc370*/  IMAD.MOV.U32 R4, RZ, RZ, R7 ;  /* 0x000000ffff047224 */ /* 0x002fe200078e0007 */
[----:B------:R-:W-:Y:S02]  /*bc380*/  MOV R5, R25 ;  /* 0x0000001900057202 */ /* 0x000fe40000000f00 */
[----:B---3--:R-:W3:Y:S02]  /*bc390*/  LDL.LU R25, [R1+0x45ec] ;  /* 0x0045ec0001197983 */ /* 0x008ee40000300800 */
[----:B------:R-:W-:Y:S02]  /*bc3a0*/  ISETP.NE.U32.AND P0, PT, RZ, UR12, PT ;  /* 0x0000000cff007c0c */ /* 0x000fe4000bf05070 */
[----:B------:R1:W-:Y:S02]  /*bc3b0*/  LDGSTS.E [R8+0x1380], desc[UR76][R4.64], P1 ;  /* 0x0138000004087fae */ /* 0x0003e400089a104c */
[----:B-1----:R-:W-:Y:S01]  /*bc3c0*/  IMAD.MOV.U32 R4, RZ, RZ, R15 ;  /* 0x000000ffff047224 */ /* 0x002fe200078e000f */
[----:B--2---:R-:W-:-:S02]  /*bc3d0*/  IADD3.X R26, PT, PT, R26, UR4, RZ, P3, !PT ;  /* 0x000000041a1a7c10 */ /* 0x004fc40009ffe4ff */
[----:B----4-:R-:W-:-:S03]  /*bc3e0*/  IADD3 R3, P2, PT, R3, UR13, RZ ;  /* 0x0000000d03037c10 */ /* 0x010fc6000ff5e0ff */
[----:B------:R-:W-:Y:S02]  /*bc3f0*/  IMAD.MOV.U32 R5, RZ, RZ, R26 ;  /* 0x000000ffff057224 */ /* 0x000fe400078e001a */
[----:B------:R-:W-:Y:S04]  /*bc400*/  STL [R1+0x4618], R3 ;  /* 0x0046180301007387 */ /* 0x000fe80000100800 */
[----:B------:R1:W-:Y:S04]  /*bc410*/  STL [R1+0x4614], R26 ;  /* 0x0046141a01007387 */ /* 0x0003e80000100800 */
[----:B------:R-:W2:Y:S04]  /*bc420*/  LDL.LU R7, [R1+0x45f0] ;  /* 0x0045f00001077983 */ /* 0x000ea80000300800 */
[----:B------:R4:W-:Y:S04]  /*bc430*/  LDGSTS.E [R8+0x2000], desc[UR76][R4.64], P0 ;  /* 0x0200000004087fae */ /* 0x0009e800081a104c */
[----:B-1----:R-:W2:Y:S01]  /*bc440*/  LDL.LU R26, [R1+0x45e4] ;  /* 0x0045e400011a7983 */ /* 0x002ea20000300800 */
[----:B------:R-:W-:-:S02]  /*bc450*/  IADD3.X R24, PT, PT, R24, UR4, RZ, P2, !PT ;  /* 0x0000000418187c10 */ /* 0x000fc400097fe4ff */
[----:B------:R-:W-:Y:S01]  /*bc460*/  IADD3 R6, P1, PT, R6, UR13, RZ ;  /* 0x0000000d06067c10 */ /* 0x000fe2000ff3e0ff */
[----:B----4-:R-:W-:Y:S01]  /*bc470*/  IMAD.MOV.U32 R4, RZ, RZ, R3 ;  /* 0x000000ffff047224 */ /* 0x010fe200078e0003 */
[----:B------:R-:W-:-:S03]  /*bc480*/  MOV R5, R24 ;  /* 0x0000001800057202 */ /* 0x000fc60000000f00 */
[----:B------:R-:W-:Y:S04]  /*bc490*/  STL [R1+0x4610], R6 ;  /* 0x0046100601007387 */ /* 0x000fe80000100800 */
[----:B------:R1:W-:Y:S04]  /*bc4a0*/  STL [R1+0x460c], R24 ;  /* 0x00460c1801007387 */ /* 0x0003e80000100800 */
[----:B------:R-:W4:Y:S01]  /*bc4b0*/  LDL.LU R15, [R1+0x45e8] ;  /* 0x0045e800010f7983 */ /* 0x000f220000300800 */
[----:B------:R-:W-:-:S03]  /*bc4c0*/  IADD3.X R19, PT, PT, R19, UR4, RZ, P1, !PT ;  /* 0x0000000413137c10 */ /* 0x000fc60008ffe4ff */
[----:B------:R1:W-:Y:S01]  /*bc4d0*/  LDGSTS.E [R8+0x2080], desc[UR76][R4.64], P0 ;  /* 0x0208000004087fae */ /* 0x0003e200081a104c */
[----:B------:R-:W-:-:S03]  /*bc4e0*/  IADD3 R10, P2, PT, R10, UR13, RZ ;  /* 0x0000000d0a0a7c10 */ /* 0x000fc6000ff5e0ff */
[----:B-1----:R-:W4:Y:S01]  /*bc4f0*/  LDL.LU R24, [R1+0x45dc] ;  /* 0x0045dc0001187983 */ /* 0x002f220000300800 */
[----:B------:R-:W-:-:S03]  /*bc500*/  IADD3.X R48, PT, PT, R48, UR4, RZ, P2, !PT ;  /* 0x0000000430307c10 */ /* 0x000fc600097fe4ff */
[----:B------:R-:W-:Y:S04]  /*bc510*/  STL [R1+0x4608], R10 ;  /* 0x0046080a01007387 */ /* 0x000fe80000100800 */
[----:B------:R1:W-:Y:S01]  /*bc520*/  STL [R1+0x4604], R19 ;  /* 0x0046041301007387 */ /* 0x0003e20000100800 */
[----:B------:R-:W-:-:S03]  /*bc530*/  IMAD.MOV.U32 R5, RZ, RZ, R19 ;  /* 0x000000ffff057224 */ /* 0x000fc600078e0013 */
[----:B------:R-:W4:Y:S01]  /*bc540*/  LDL.LU R3, [R1+0x451c] ;  /* 0x00451c0001037983 */ /* 0x000f220000300800 */
[----:B------:R-:W-:Y:S01]  /*bc550*/  IADD3 R18, P1, PT, R18, UR13, RZ ;  /* 0x0000000d12127c10 */ /* 0x000fe2000ff3e0ff */
[----:B------:R-:W-:-:S04]  /*bc560*/  IMAD.MOV.U32 R4, RZ, RZ, R6 ;  /* 0x000000ffff047224 */ /* 0x000fc800078e0006 */
[----:B------:R-:W-:Y:S04]  /*bc570*/  STL [R1+0x4600], R18 ;  /* 0x0046001201007387 */ /* 0x000fe80000100800 */
[----:B------:R3:W-:Y:S04]  /*bc580*/  STL [R1+0x45fc], R48 ;  /* 0x0045fc3001007387 */ /* 0x0007e80000100800 */
[----:B-1----:R-:W4:Y:S04]  /*bc590*/  LDL.LU R19, [R1+0x4518] ;  /* 0x0045180001137983 */ /* 0x002f280000300800 */
[----:B------:R-:W4:Y:S01]  /*bc5a0*/  LDL.LU R6, [R1+0x4520] ;  /* 0x0045200001067983 */ /* 0x000f220000300800 */
[----:B------:R-:W-:-:S03]  /*bc5b0*/  IADD3.X R27, PT, PT, R27, UR4, RZ, P1, !PT ;  /* 0x000000041b1b7c10 */ /* 0x000fc60008ffe4ff */
[----:B------:R1:W-:Y:S02]  /*bc5c0*/  LDGSTS.E [R8+0x2100], desc[UR76][R4.64], P0 ;  /* 0x0210000004087fae */ /* 0x0003e400081a104c */
[----:B-1----:R-:W-:Y:S01]  /*bc5d0*/  MOV R5, R48 ;  /* 0x0000003000057202 */ /* 0x002fe20000000f00 */
[----:B------:R-:W-:-:S05]  /*bc5e0*/  IMAD.MOV.U32 R4, RZ, RZ, R10 ;  /* 0x000000ffff047224 */ /* 0x000fca00078e000a */
[----:B------:R1:W-:Y:S01]  /*bc5f0*/  LDGSTS.E [R8+0x2180], desc[UR76][R4.64], P0 ;  /* 0x0218000004087fae */ /* 0x0003e200081a104c */
[----:B------:R-:W-:-:S05]  /*bc600*/  IADD3 R11, P2, PT, R11, UR13, RZ ;  /* 0x0000000d0b0b7c10 */ /* 0x000fca000ff5e0ff */
[----:B------:R-:W-:Y:S04]  /*bc610*/  STL [R1+0x45f8], R11 ;  /* 0x0045f80b01007387 */ /* 0x000fe80000100800 */
[----:B------:R2:W-:Y:S04]  /*bc620*/  STL [R1+0x45f4], R27 ;  /* 0x0045f41b01007387 */ /* 0x0005e80000100800 */
[----:B---3--:R-:W3:Y:S04]  /*bc630*/  LDL.LU R48, [R1+0x450c] ;  /* 0x00450c0001307983 */ /* 0x008ee80000300800 */
        /* <DEDUP_REMOVED lines=8> */
[----:B--2---:R-:W-:-:S05]  /*bc6c0*/  IADD3 R7, P1, PT, R7, UR13, RZ ;  /* 0x0000000d07077c10 */ /* 0x004fca000ff3e0ff */
[----:B------:R-:W-:Y:S01]  /*bc6d0*/  STL [R1+0x45f0], R7 ;  /* 0x0045f00701007387 */ /* 0x000fe20000100800 */
[----:B------:R-:W-:-:S03]  /*bc6e0*/  IADD3.X R26, PT, PT, R26, UR4, RZ, P1, !PT ;  /* 0x000000041a1a7c10 */ /* 0x000fc60008ffe4ff */
[----:B------:R2:W-:Y:S04]  /*bc6f0*/  STL [R1+0x45ec], R25 ;  /* 0x0045ec1901007387 */ /* 0x0005e80000100800 */
[----:B------:R-:W3:Y:S04]  /*bc700*/  LDL.LU R27, [R1+0x4504] ;  /* 0x00450400011b7983 */ /* 0x000ee80000300800 */
[----:B------:R-:W3:Y:S01]  /*bc710*/  LDL.LU R18, [R1+0x4508] ;  /* 0x0045080001127983 */ /* 0x000ee20000300800 */
[----:B-1----:R-:W-:-:S03]  /*bc720*/  IMAD.MOV.U32 R4, RZ, RZ, R7 ;  /* 0x000000ffff047224 */ /* 0x002fc600078e0007 */
[----:B--2---:R-:W2:Y:S01]  /*bc730*/  LDL.LU R25, [R1+0x44fc] ;  /* 0x0044fc0001197983 */ /* 0x004ea20000300800 */
[----:B------:R-:W-:-:S05]  /*bc740*/  IMAD.MOV.U32 R5, RZ, RZ, R26 ;  /* 0x000000ffff057224 */ /* 0x000fca00078e001a */
[----:B------:R1:W-:Y:S01]  /*bc750*/  LDGSTS.E [R8+0x2300], desc[UR76][R4.64], P0 ;  /* 0x0230000004087fae */ /* 0x0003e200081a104c */
[----:B----4-:R-:W-:-:S05]  /*bc760*/  IADD3 R15, P2, PT, R15, UR13, RZ ;  /* 0x0000000d0f0f7c10 */ /* 0x010fca000ff5e0ff */
[----:B------:R-:W-:Y:S01]  /*bc770*/  STL [R1+0x45e8], R15 ;  /* 0x0045e80f01007387 */ /* 0x000fe20000100800 */
[----:B------:R-:W-:-:S03]  /*bc780*/  IADD3.X R24, PT, PT, R24, UR4, RZ, P2, !PT ;  /* 0x0000000418187c10 */ /* 0x000fc600097fe4ff */
[----:B------:R4:W-:Y:S04]  /*bc790*/  STL [R1+0x45e4], R26 ;  /* 0x0045e41a01007387 */ /* 0x0009e80000100800 */
[----:B------:R-:W2:Y:S01]  /*bc7a0*/  LDL.LU R11, [R1+0x4500] ;  /* 0x00450000010b7983 */ /* 0x000ea20000300800 */
[----:B------:R-:W-:-:S03]  /*bc7b0*/  IADD3 R3, P3, PT, R3, UR13, RZ ;  /* 0x0000000d03037c10 */ /* 0x000fc6000ff7e0ff */
[----:B----4-:R-:W4:Y:S01]  /*bc7c0*/  LDL.LU R26, [R1+0x44f4] ;  /* 0x0044f400011a7983 */ /* 0x010f220000300800 */
[----:B-1----:R-:W-:-:S03]  /*bc7d0*/  IMAD.MOV.U32 R4, RZ, RZ, R15 ;  /* 0x000000ffff047224 */ /* 0x002fc600078e000f */
[----:B------:R-:W-:Y:S01]  /*bc7e0*/  STL [R1+0x451c], R3 ;  /* 0x00451c0301007387 */ /* 0x000fe20000100800 */
[----:B------:R-:W-:-:S03]  /*bc7f0*/  MOV R5, R24 ;  /* 0x0000001800057202 */ /* 0x000fc60000000f00 */
[----:B------:R1:W-:Y:S04]  /*bc800*/  STL [R1+0x45dc], R24 ;  /* 0x0045dc1801007387 */ /* 0x0003e80000100800 */
[----:B------:R-:W4:Y:S01]  /*bc810*/  LDL.LU R7, [R1+0x44f8] ;  /* 0x0044f80001077983 */ /* 0x000f220000300800 */
[----:B------:R-:W-:-:S03]  /*bc820*/  IADD3.X R19, PT, PT, R19, UR4, RZ, P3, !PT ;  /* 0x0000000413137c10 */ /* 0x000fc60009ffe4ff */
[----:B------:R1:W-:Y:S01]  /*bc830*/  LDGSTS.E [R8+0x2380], desc[UR76][R4.64], P0 ;  /* 0x0238000004087fae */ /* 0x0003e200081a104c */
[----:B------:R-:W-:-:S03]  /*bc840*/  IADD3 R6, P2, PT, R6, UR13, RZ ;  /* 0x0000000d06067c10 */ /* 0x000fc6000ff5e0ff */
[----:B-1----:R-:W4:Y:S04]  /*bc850*/  LDL.LU R24, [R1+0x44ec] ;  /* 0x0044ec0001187983 */ /* 0x002f280000300800 */
[----:B------:R-:W-:Y:S04]  /*bc860*/  STL [R1+0x4520], R6 ;  /* 0x0045200601007387 */ /* 0x000fe80000100800 */
[----:B------:R1:W-:Y:S04]  /*bc870*/  STL [R1+0x4518], R19 ;  /* 0x0045181301007387 */ /* 0x0003e80000100800 */
[----:B------:R-:W4:Y:S01]  /*bc880*/  LDL.LU R15, [R1+0x44f0] ;  /* 0x0044f000010f7983 */ /* 0x000f220000300800 */
[----:B------:R-:W-:-:S02]  /*bc890*/  IMAD.MOV.U32 R5, RZ, RZ, R19 ;  /* 0x000000ffff057224 */ /* 0x000fc400078e0013 */
[----:B------:R-:W-:Y:S01]  /*bc8a0*/  IMAD.MOV.U32 R4, RZ, RZ, R3 ;  /* 0x000000ffff047224 */ /* 0x000fe200078e0003 */
[----:B-1----:R-:W4:Y:S01]  /*bc8b0*/  LDL.LU R19, [R1+0x44e4] ;  /* 0x0044e40001137983 */ /* 0x002f220000300800 */
[----:B---3--:R-:W-:Y:S02]  /*bc8c0*/  IADD3.X R48, PT, PT, R48, UR4, RZ, P2, !PT ;  /* 0x0000000430307c10 */ /* 0x008fe400097fe4ff */
[----:B------:R-:W-:-:S05]  /*bc8d0*/  IADD3 R10, P0, PT, R10, UR13, RZ ;  /* 0x0000000d0a0a7c10 */ /* 0x000fca000ff1e0ff */
[----:B------:R-:W-:Y:S04]  /*bc8e0*/  STL [R1+0x4510], R10 ;  /* 0x0045100a01007387 */ /* 0x000fe80000100800 */
[----:B------:R1:W-:Y:S04]  /*bc8f0*/  STL [R1+0x450c], R48 ;  /* 0x00450c3001007387 */ /* 0x0003e80000100800 */
[----:B------:R-:W3:Y:S01]  /*bc900*/  LDL.LU R3, [R1+0x44e8] ;  /* 0x0044e80001037983 */ /* 0x000ee20000300800 */
[----:B------:R-:W-:-:S04]  /*bc910*/  UISETP.GT.AND UP1, UPT, UR15, 0xc, UPT ;  /* 0x0000000c0f00788c */ /* 0x000fc8000bf24270 */
[----:B------:R-:W-:-:S04]  /*bc920*/  USEL UR12, URZ, 0x4, !UP1 ;  /* 0x00000004ff0c7887 */ /* 0x000fc8000c800000 */
[----:B------:R-:W-:-:S06]  /*bc930*/  USEL UR12, UR12, URZ, !UP0 ;  /* 0x000000ff0c0c7287 */ /* 0x000fcc000c000000 */
[----:B------:R-:W-:-:S13]  /*bc940*/  ISETP.NE.U32.AND P1, PT, RZ, UR12, PT ;  /* 0x0000000cff007c0c */ /* 0x000fda000bf25070 */
[----:B------:R1:W-:Y:S02]  /*bc950*/  LDGSTS.E [R8+0x3000], desc[UR76][R4.64], P1 ;  /* 0x0300000004087fae */ /* 0x0003e400089a104c */
[----:B-1----:R-:W-:Y:S01]  /*bc960*/  IMAD.MOV.U32 R4, RZ, RZ, R6 ;  /* 0x000000ffff047224 */ /* 0x002fe200078e0006 */
[----:B------:R-:W-:Y:S02]  /*bc970*/  MOV R5, R48 ;  /* 0x0000003000057202 */ /* 0x000fe40000000f00 */
[----:B------:R-:W3:Y:S04]  /*bc980*/  LDL.LU R48, [R1+0x44d4] ;  /* 0x0044d40001307983 */ /* 0x000ee80000300800 */
[----:B------:R1:W-:Y:S01]  /*bc990*/  LDGSTS.E [R8+0x3080], desc[UR76][R4.64], P1 ;  /* 0x0308000004087fae */ /* 0x0003e200089a104c */
[----:B------:R-:W-:-:S02]  /*bc9a0*/  IADD3.X R27, PT, PT, R27, UR4, RZ, P0, !PT ;  /* 0x000000041b1b7c10 */ /* 0x000fc400087fe4ff */
[----:B------:R-:W-:Y:S01]  /*bc9b0*/  IADD3 R18, P2, PT, R18, UR13, RZ ;  /* 0x0000000d12127c10 */ /* 0x000fe2000ff5e0ff */
[----:B-1----:R-:W-:-:S03]  /*bc9c0*/  IMAD.MOV.U32 R4, RZ, RZ, R10 ;  /* 0x000000ffff047224 */ /* 0x002fc600078e000a */
[----:B--2---:R-:W-:Y:S01]  /*bc9d0*/  IADD3.X R25, PT, PT, R25, UR4, RZ, P2, !PT ;  /* 0x0000000419197c10 */ /* 0x004fe200097fe4ff */
[----:B------:R-:W-:Y:S01]  /*bc9e0*/  STL [R1+0x4508], R18 ;  /* 0x0045081201007387 */ /* 0x000fe20000100800 */
[----:B------:R-:W-:-:S03]  /*bc9f0*/  IMAD.MOV.U32 R5, RZ, RZ, R27 ;  /* 0x000000ffff057224 */ /* 0x000fc600078e001b */
[----:B------:R1:W-:Y:S04]  /*bca00*/  STL [R1+0x4504], R27 ;  /* 0x0045041b01007387 */ /* 0x0003e80000100800 */
[----:B------:R-:W2:Y:S04]  /*bca10*/  LDL.LU R6, [R1+0x441c] ;  /* 0x00441c0001067983 */ /* 0x000ea80000300800 */
[----:B------:R1:W-:Y:S01]  /*bca20*/  LDGSTS.E [R8+0x3100], desc[UR76][R4.64], P1 ;  /* 0x0310000004087fae */ /* 0x0003e200089a104c */
[----:B------:R-:W-:-:S05]  /*bca30*/  IADD3 R11, P0, PT, R11, UR13, RZ ;  /* 0x0000000d0b0b7c10 */ /* 0x000fca000ff1e0ff */
[----:B------:R-:W-:Y:S01]  /*bca40*/  STL [R1+0x4500], R11 ;  /* 0x0045000b01007387 */ /* 0x000fe20000100800 */
[----:B----4-:R-:W-:-:S03]  /*bca50*/  IADD3.X R26, PT, PT, R26, UR4, RZ, P0, !PT ;  /* 0x000000041a1a7c10 */ /* 0x010fc600087fe4ff */
[----:B------:R4:W-:Y:S01]  /*bca60*/  STL [R1+0x44fc], R25 ;  /* 0x0044fc1901007387 */ /* 0x0009e20000100800 */
[----:B-1----:R-:W-:-:S03]  /*bca70*/  IMAD.MOV.U32 R4, RZ, RZ, R18 ;  /* 0x000000ffff047224 */ /* 0x002fc600078e0012 */
[----:B------:R-:W2:Y:S01]  /*bca80*/  LDL.LU R27, [R1+0x4418] ;  /* 0x00441800011b7983 */ /* 0x000ea20000300800 */
[----:B------:R-:W-:-:S03]  /*bca90*/  MOV R5, R25 ;  /* 0x0000001900057202 */ /* 0x000fc60000000f00 */
[----:B------:R-:W2:Y:S01]  /*bcaa0*/  LDL.LU R10, [R1+0x4420] ;  /* 0x00442000010a7983 */ /* 0x000ea20000300800 */
[----:B------:R-:W-:-:S03]  /*bcab0*/  IADD3 R7, P2, PT, R7, UR13, RZ ;  /* 0x0000000d07077c10 */ /* 0x000fc6000ff5e0ff */
[----:B------:R1:W-:Y:S04]  /*bcac0*/  LDGSTS.E [R8+0x3180], desc[UR76][R4.64], P1 ;  /* 0x0318000004087fae */ /* 0x0003e800089a104c */
[----:B------:R-:W-:Y:S01]  /*bcad0*/  STL [R1+0x44f8], R7 ;  /* 0x0044f80701007387 */ /* 0x000fe20000100800 */
[----:B------:R-:W-:-:S03]  /*bcae0*/  IADD3.X R24, PT, PT, R24, UR4, RZ, P2, !PT ;  /* 0x0000000418187c10 */ /* 0x000fc600097fe4ff */
[----:B------:R4:W-:Y:S04]  /*bcaf0*/  STL [R1+0x44f4], R26 ;  /* 0x0044f41a01007387 */ /* 0x0009e80000100800 */
[----:B----4-:R-:W4:Y:S01]  /*bcb00*/  LDL.LU R25, [R1+0x440c] ;  /* 0x00440c0001197983 */ /* 0x010f220000300800 */
[----:B-1----:R-:W-:-:S03]  /*bcb10*/  IMAD.MOV.U32 R4, RZ, RZ, R11 ;  /* 0x000000ffff047224 */ /* 0x002fc600078e000b */
[----:B------:R-:W4:Y:S01]  /*bcb20*/  LDL.LU R18, [R1+0x4410] ;  /* 0x0044100001127983 */ /* 0x000f220000300800 */
[----:B------:R-:W-:Y:S01]  /*bcb30*/  IADD3 R15, P0, PT, R15, UR13, RZ ;  /* 0x0000000d0f0f7c10 */ /* 0x000fe2000ff1e0ff */
[----:B------:R-:W-:-:S04]  /*bcb40*/  IMAD.MOV.U32 R5, RZ, RZ, R26 ;  /* 0x000000ffff057224 */ /* 0x000fc800078e001a */
[----:B------:R-:W-:Y:S04]  /*bcb50*/  STL [R1+0x44f0], R15 ;  /* 0x0044f00f01007387 */ /* 0x000fe80000100800 */
[----:B------:R1:W-:Y:S01]  /*bcb60*/  STL [R1+0x44ec], R24 ;  /* 0x0044ec1801007387 */ /* 0x0003e20000100800 */
[----:B------:R-:W-:-:S03]  /*bcb70*/  IADD3.X R19, PT, PT, R19, UR4, RZ, P0, !PT ;  /* 0x0000000413137c10 */ /* 0x000fc600087fe4ff */
[----:B------:R-:W4:Y:S04]  /*bcb80*/  LDL.LU R26, [R1+0x4404] ;  /* 0x00440400011a7983 */ /* 0x000f280000300800 */
[----:B------:R-:W4:Y:S04]  /*bcb90*/  LDL.LU R11, [R1+0x4408] ;  /* 0x00440800010b7983 */ /* 0x000f280000300800 */
[----:B------:R1:W-:Y:S02]  /*bcba0*/  LDGSTS.E [R8+0x3200], desc[UR76][R4.64], P1 ;  /* 0x0320000004087fae */ /* 0x0003e400089a104c */
[----:B-1----:R-:W-:-:S02]  /*bcbb0*/  MOV R5, R24 ;  /* 0x0000001800057202 */ /* 0x002fc40000000f00 */
        /* <DEDUP_REMOVED lines=8> */
[----:B------:R-:W-:Y:S01]  /*bcc40*/  USEL UR12, URZ, 0x4, !UP1 ;  /* 0x00000004ff0c7887 */ /* 0x000fe2000c800000 */
[----:B-1----:R-:W-:-:S02]  /*bcc50*/  IMAD.MOV.U32 R4, RZ, RZ, R15 ;  /* 0x000000ffff047224 */ /* 0x002fc400078e000f */
[----:B------:R-:W-:Y:S01]  /*bcc60*/  IMAD.MOV.U32 R5, RZ, RZ, R19 ;  /* 0x000000ffff057224 */ /* 0x000fe200078e0013 */
[----:B------:R-:W-:Y:S01]  /*bcc70*/  USEL UR12, UR12, URZ, !UP0 ;  /* 0x000000ff0c0c7287 */ /* 0x000fe2000c000000 */
[----:B---3--:R-:W3:Y:S04]  /*bcc80*/  LDL.LU R19, [R1+0x43f4] ;  /* 0x0043f40001137983 */ /* 0x008ee80000300800 */
[----:B------:R1:W-:Y:S01]  /*bcc90*/  LDGSTS.E [R8+0x3300], desc[UR76][R4.64], P1 ;  /* 0x0330000004087fae */ /* 0x0003e200089a104c */
[----:B------:R-:W-:Y:S01]  /*bcca0*/  ISETP.NE.U32.AND P0, PT, RZ, UR12, PT ;  /* 0x0000000cff007c0c */ /* 0x000fe2000bf05070 */
[----:B-1----:R-:W-:Y:S01]  /*bccb0*/  IMAD.MOV.U32 R4, RZ, RZ, R3 ;  /* 0x000000ffff047224 */ /* 0x002fe200078e0003 */
[----:B------:R-:W-:-:S04]  /*bccc0*/  IADD3.X R48, PT, PT, R48, UR4, RZ, P2, !PT ;  /* 0x0000000430307c10 */ /* 0x000fc800097fe4ff */
[----:B------:R-:W-:-:S05]  /*bccd0*/  MOV R5, R48 ;  /* 0x0000003000057202 */ /* 0x000fca0000000f00 */
[----:B------:R1:W-:Y:S01]  /*bcce0*/  LDGSTS.E [R8+0x3380], desc[UR76][R4.64], P1 ;  /* 0x0338000004087fae */ /* 0x0003e200089a104c */
[----:B--2---:R-:W-:-:S05]  /*bccf0*/  IADD3 R6, P3, PT, R6, UR13, RZ ;  /* 0x0000000d06067c10 */ /* 0x004fca000ff7e0ff */
[----:B------:R-:W-:Y:S04]  /*bcd00*/  STL [R1+0x441c], R6 ;  /* 0x00441c0601007387 */ /* 0x000fe80000100800 */
[----:B------:R2:W-:Y:S04]  /*bcd10*/  STL [R1+0x44d4], R48 ;  /* 0x0044d43001007387 */ /* 0x0005e80000100800 */
[----:B------:R-:W3:Y:S01]  /*bcd20*/  LDL.LU R15, [R1+0x43f8] ;  /* 0x0043f800010f7983 */ /* 0x000ee20000300800 */
[----:B-1----:R-:W-:-:S03]  /*bcd30*/  IMAD.MOV.U32 R4, RZ, RZ, R6 ;  /* 0x000000ffff047224 */ /* 0x002fc600078e0006 */
[----:B--2---:R-:W2:Y:S01]  /*bcd40*/  LDL.LU R48, [R1+0x43ec] ;  /* 0x0043ec0001307983 */ /* 0x004ea20000300800 */
[----:B------:R-:W-:Y:S02]  /*bcd50*/  IADD3.X R27, PT, PT, R27, UR4, RZ, P3, !PT ;  /* 0x000000041b1b7c10 */ /* 0x000fe40009ffe4ff */
[----:B------:R-:W-:-:S03]  /*bcd60*/  IADD3 R10, P2, PT, R10, UR13, RZ ;  /* 0x0000000d0a0a7c10 */ /* 0x000fc6000ff5e0ff */
[----:B------:R-:W-:Y:S02]  /*bcd70*/  IMAD.MOV.U32 R5, RZ, RZ, R27 ;  /* 0x000000ffff057224 */ /* 0x000fe400078e001b */
[----:B------:R-:W-:Y:S04]  /*bcd80*/  STL [R1+0x4420], R10 ;  /* 0x0044200a01007387 */ /* 0x000fe80000100800 */
[----:B------:R1:W-:Y:S04]  /*bcd90*/  STL [R1+0x4418], R27 ;  /* 0x0044181b01007387 */ /* 0x0003e80000100800 */
[----:B------:R-:W2:Y:S01]  /*bcda0*/  LDL.LU R3, [R1+0x43f0] ;  /* 0x0043f00001037983 */ /* 0x000ea20000300800 */
[----:B----4-:R-:W-:-:S03]  /*bcdb0*/  IADD3.X R25, PT, PT, R25, UR4, RZ, P2, !PT ;  /* 0x0000000419197c10 */ /* 0x010fc600097fe4ff */
[----:B------:R4:W-:Y:S01]  /*bcdc0*/  LDGSTS.E [R8+0x4000], desc[UR76][R4.64], P0 ;  /* 0x0400000004087fae */ /* 0x0009e200081a104c */
[----:B------:R-:W-:-:S03]  /*bcdd0*/  IADD3 R18, P1, PT, R18, UR13, RZ ;  /* 0x0000000d12127c10 */ /* 0x000fc6000ff3e0ff */
[----:B-1----:R-:W2:Y:S04]  /*bcde0*/  LDL.LU R27, [R1+0x43e4] ;  /* 0x0043e400011b7983 */ /* 0x002ea80000300800 */
[----:B------:R-:W-:Y:S04]  /*bcdf0*/  STL [R1+0x4410], R18 ;  /* 0x0044101201007387 */ /* 0x000fe80000100800 */
[----:B------:R1:W-:Y:S01]  /*bce00*/  STL [R1+0x440c], R25 ;  /* 0x00440c1901007387 */ /* 0x0003e20000100800 */
[----:B----4-:R-:W-:-:S03]  /*bce10*/  MOV R5, R25 ;  /* 0x0000001900057202 */ /* 0x010fc60000000f00 */
[----:B------:R-:W4:Y:S01]  /*bce20*/  LDL.LU R6, [R1+0x43e8] ;  /* 0x0043e80001067983 */ /* 0x000f220000300800 */
[----:B------:R-:W-:Y:S02]  /*bce30*/  IADD3.X R26, PT, PT, R26, UR4, RZ, P1, !PT ;  /* 0x000000041a1a7c10 */ /* 0x000fe40008ffe4ff */
[----:B------:R-:W-:Y:S01]  /*bce40*/  IADD3 R11, P2, PT, R11, UR13, RZ ;  /* 0x0000000d0b0b7c10 */ /* 0x000fe2000ff5e0ff */
[----:B-1----:R-:W4:Y:S01]  /*bce50*/  LDL.LU R25, [R1+0x43d4] ;  /* 0x0043d40001197983 */ /* 0x002f220000300800 */
[----:B------:R-:W-:-:S03]  /*bce60*/  IMAD.MOV.U32 R4, RZ, RZ, R10 ;  /* 0x000000ffff047224 */ /* 0x000fc600078e000a */
[----:B------:R-:W-:Y:S04]  /*bce70*/  STL [R1+0x4408], R11 ;  /* 0x0044080b01007387 */ /* 0x000fe80000100800 */
[----:B------:R1:W-:Y:S04]  /*bce80*/  STL [R1+0x4404], R26 ;  /* 0x0044041a01007387 */ /* 0x0003e80000100800 */
[----:B------:R-:W4:Y:S04]  /*bce90*/  LDL.LU R10, [R1+0x431c] ;  /* 0x00431c00010a7983 */ /* 0x000f280000300800 */
[----:B------:R1:W-:Y:S01]  /*bcea0*/  LDGSTS.E [R8+0x4080], desc[UR76][R4.64], P0 ;  /* 0x0408000004087fae */ /* 0x0003e200081a104c */
[----:B------:R-:W-:Y:S01]  /*bceb0*/  IADD3.X R24, PT, PT, R24, UR4, RZ, P2, !PT ;  /* 0x0000000418187c10 */ /* 0x000fe200097fe4ff */
[----:B-1----:R-:W-:-:S02]  /*bcec0*/  IMAD.MOV.U32 R5, RZ, RZ, R26 ;  /* 0x000000ffff057224 */ /* 0x002fc400078e001a */
[----:B------:R-:W-:-:S05]  /*bced0*/  IMAD.MOV.U32 R4, RZ, RZ, R18 ;  /* 0x000000ffff047224 */ /* 0x000fca00078e0012 */
[----:B------:R1:W-:Y:S01]  /*bcee0*/  LDGSTS.E [R8+0x4100], desc[UR76][R4.64], P0 ;  /* 0x0410000004087fae */ /* 0x0003e200081a104c */
[----:B------:R-:W-:-:S05]  /*bcef0*/  IADD3 R7, P1, PT, R7, UR13, RZ ;  /* 0x0000000d07077c10 */ /* 0x000fca000ff3e0ff */
[----:B------:R-:W-:Y:S04]  /*bcf00*/  STL [R1+0x4400], R7 ;  /* 0x0044000701007387 */ /* 0x000fe80000100800 */
[----:B------:R2:W-:Y:S04]  /*bcf10*/  STL [R1+0x43fc], R24 ;  /* 0x0043fc1801007387 */ /* 0x0005e80000100800 */
[----:B------:R-:W4:Y:S04]  /*bcf20*/  LDL.LU R26, [R1+0x4318] ;  /* 0x00431800011a7983 */ /* 0x000f280000300800 */
[----:B------:R-:W4:Y:S01]  /*bcf30*/  LDL.LU R18, [R1+0x4320] ;  /* 0x0043200001127983 */ /* 0x000f220000300800 */
[----:B-1----:R-:W-:Y:S01]  /*bcf40*/  IMAD.MOV.U32 R4, RZ, RZ, R11 ;  /* 0x000000ffff047224 */ /* 0x002fe200078e000b */
[----:B------:R-:W-:-:S02]  /*bcf50*/  MOV R5, R24 ;  /* 0x0000001800057202 */ /* 0x000fc40000000f00 */
[----:B---3--:R-:W-:-:S03]  /*bcf60*/  IADD3.X R19, PT, PT, R19, UR4, RZ, P1, !PT ;  /* 0x0000000413137c10 */ /* 0x008fc60008ffe4ff */
[----:B------:R1:W-:Y:S02]  /*bcf70*/  LDGSTS.E [R8+0x4180], desc[UR76][R4.64], P0 ;  /* 0x0418000004087fae */ /* 0x0003e400081a104c */
[----:B-1----:R-:W-:Y:S02]  /*bcf80*/  IMAD.MOV.U32 R4, RZ, RZ, R7 ;  /* 0x000000ffff047224 */ /* 0x002fe400078e0007 */
[----:B------:R-:W-:-:S05]  /*bcf90*/  IMAD.MOV.U32 R5, RZ, RZ, R19 ;  /* 0x000000ffff057224 */ /* 0x000fca00078e0013 */
[----:B------:R1:W-:Y:S01]  /*bcfa0*/  LDGSTS.E [R8+0x4200], desc[UR76][R4.64], P0 ;  /* 0x0420000004087fae */ /* 0x0003e200081a104c */
[----:B------:R-:W-:-:S05]  /*bcfb0*/  IADD3 R15, P2, PT, R15, UR13, RZ ;  /* 0x0000000d0f0f7c10 */ /* 0x000fca000ff5e0ff */
[----:B------:R-:W-:Y:S01]  /*bcfc0*/  STL [R1+0x43f8], R15 ;  /* 0x0043f80f01007387 */ /* 0x000fe20000100800 */
[----:B--2---:R-:W-:-:S03]  /*bcfd0*/  IADD3.X R48, PT, PT, R48, UR4, RZ, P2, !PT ;  /* 0x0000000430307c10 */ /* 0x004fc600097fe4ff */
[----:B------:R2:W-:Y:S04]  /*bcfe0*/  STL [R1+0x43f4], R19 ;  /* 0x0043f41301007387 */ /* 0x0005e80000100800 */
[----:B------:R-:W3:Y:S04]  /*bcff0*/  LDL.LU R24, [R1+0x430c] ;  /* 0x00430c0001187983 */ /* 0x000ee80000300800 */
[----:B------:R-:W3:Y:S01]  /*bd000*/  LDL.LU R11, [R1+0x4310] ;  /* 0x00431000010b7983 */ /* 0x000ee20000300800 */
[----:B-1----:R-:W-:Y:S01]  /*bd010*/  IMAD.MOV.U32 R4, RZ, RZ, R15 ;  /* 0x000000ffff047224 */ /* 0x002fe200078e000f */
[----:B------:R-:W-:-:S05]  /*bd020*/  MOV R5, R48 ;  /* 0x0000003000057202 */ /* 0x000fca0000000f00 */
[----:B------:R1:W-:Y:S01]  /*bd030*/  LDGSTS.E [R8+0x4280], desc[UR76][R4.64], P0 ;  /* 0x0428000004087fae */ /* 0x0003e200081a104c */
[----:B------:R-:W-:-:S05]  /*bd040*/  IADD3 R3, P1, PT, R3, UR13, RZ ;  /* 0x0000000d03037c10 */ /* 0x000fca000ff3e0ff */
[----:B------:R-:W-:Y:S01]  /*bd050*/  STL [R1+0x43f0], R3 ;  /* 0x0043f00301007387 */ /* 0x000fe20000100800 */
[----:B------:R-:W-:-:S03]  /*bd060*/  IADD3.X R27, PT, PT, R27, UR4, RZ, P1, !PT ;  /* 0x000000041b1b7c10 */ /* 0x000fc60008ffe4ff */
[----:B------:R1:W-:Y:S04]  /*bd070*/  STL [R1+0x43ec], R48 ;  /* 0x0043ec3001007387 */ /* 0x0003e80000100800 */
[----:B--2---:R-:W2:Y:S04]  /*bd080*/  LDL.LU R19, [R1+0x4304] ;  /* 0x0043040001137983 */ /* 0x004ea80000300800 */
[----:B------:R-:W2:Y:S01]  /*bd090*/  LDL.LU R7, [R1+0x4308] ;  /* 0x0043080001077983 */ /* 0x000ea20000300800 */
[----:B----4-:R-:W-:-:S03]  /*bd0a0*/  IADD3 R6, P2, PT, R6, UR13, RZ ;  /* 0x0000000d06067c10 */ /* 0x010fc6000ff5e0ff */
[----:B-1----:R-:W4:Y:S01]  /*bd0b0*/  LDL.LU R48, [R1+0x42fc] ;  /* 0x0042fc0001307983 */ /* 0x002f220000300800 */
[----:B------:R-:W-:-:S03]  /*bd0c0*/  IMAD.MOV.U32 R5, RZ, RZ, R27 ;  /* 0x000000ffff057224 */ /* 0x000fc600078e001b */
[----:B------:R-:W-:Y:S01]  /*bd0d0*/  STL [R1+0x43e8], R6 ;  /* 0x0043e80601007387 */ /* 0x000fe20000100800 */
[----:B------:R-:W-:-:S03]  /*bd0e0*/  IADD3.X R25, PT, PT, R25, UR4, RZ, P2, !PT ;  /* 0x0000000419197c10 */ /* 0x000fc600097fe4ff */
[----:B------:R1:W-:Y:S04]  /*bd0f0*/  STL [R1+0x43e4], R27 ;  /* 0x0043e41b01007387 */ /* 0x0003e80000100800 */
[----:B------:R-:W4:Y:S01]  /*bd100*/  LDL.LU R15, [R1+0x4300] ;  /* 0x00430000010f7983 */ /* 0x000f220000300800 */
[----:B------:R-:W-:-:S03]  /*bd110*/  IMAD.MOV.U32 R4, RZ, RZ, R3 ;  /* 0x000000ffff047224 */ /* 0x000fc600078e0003 */
[----:B-1----:R-:W4:Y:S01]  /*bd120*/  LDL.LU R27, [R1+0x42f4] ;  /* 0x0042f400011b7983 */ /* 0x002f220000300800 */
[----:B------:R-:W-:-:S03]  /*bd130*/  IADD3 R10, P3, PT, R10, UR13, RZ ;  /* 0x0000000d0a0a7c10 */ /* 0x000fc6000ff7e0ff */
[----:B------:R1:W-:Y:S04]  /*bd140*/  LDGSTS.E [R8+0x4300], desc[UR76][R4.64], P0 ;  /* 0x0430000004087fae */ /* 0x0003e800081a104c */
[----:B------:R-:W-:Y:S04]  /*bd150*/  STL [R1+0x431c], R10 ;  /* 0x00431c0a01007387 */ /* 0x000fe80000100800 */
[----:B------:R1:W-:Y:S04]  /*bd160*/  STL [R1+0x43d4], R25 ;  /* 0x0043d41901007387 */ /* 0x0003e80000100800 */
[----:B------:R-:W4:Y:S01]  /*bd170*/  LDL.LU R3, [R1+0x42f8] ;  /* 0x0042f80001037983 */ /* 0x000f220000300800 */
[----:B-1----:R-:W-:Y:S01]  /*bd180*/  MOV R5, R25 ;  /* 0x0000001900057202 */ /* 0x002fe20000000f00 */
[----:B------:R-:W-:-:S02]  /*bd190*/  IMAD.MOV.U32 R4, RZ, RZ, R6 ;  /* 0x000000ffff047224 */ /* 0x000fc400078e0006 */
[----:B------:R-:W4:Y:S01]  /*bd1a0*/  LDL.LU R25, [R1+0x42ec] ;  /* 0x0042ec0001197983 */ /* 0x000f220000300800 */
[----:B------:R-:W-:-:S03]  /*bd1b0*/  UISETP.GT.AND UP1, UPT, UR15, 0x14, UPT ;  /* 0x000000140f00788c */ /* 0x000fc6000bf24270 */
[----:B------:R1:W-:Y:S01]  /*bd1c0*/  LDGSTS.E [R8+0x4380], desc[UR76][R4.64], P0 ;  /* 0x0438000004087fae */ /* 0x0003e200081a104c */
[----:B------:R-:W-:Y:S02]  /*bd1d0*/  IADD3.X R26, PT, PT, R26, UR4, RZ, P3, !PT ;  /* 0x000000041a1a7c10 */ /* 0x000fe40009ffe4ff */
[----:B------:R-:W-:-:S05]  /*bd1e0*/  IADD3 R18, P2, PT, R18, UR13, RZ ;  /* 0x0000000d12127c10 */ /* 0x000fca000ff5e0ff */
[----:B------:R-:W-:Y:S04]  /*bd1f0*/  STL [R1+0x4320], R18 ;  /* 0x0043201201007387 */ /* 0x000fe80000100800 */
[----:B------:R1:W-:Y:S04]  /*bd200*/  STL [R1+0x4318], R26 ;  /* 0x0043181a01007387 */ /* 0x0003e80000100800 */
[----:B------:R-:W4:Y:S01]  /*bd210*/  LDL.LU R6, [R1+0x42f0] ;  /* 0x0042f00001067983 */ /* 0x000f220000300800 */
[----:B------:R-:W-:-:S04]  /*bd220*/  USEL UR12, URZ, 0x4, !UP1 ;  /* 0x00000004ff0c7887 */ /* 0x000fc8000c800000 */
[----:B------:R-:W-:-:S06]  /*bd230*/  USEL UR12, UR12, URZ, !UP0 ;  /* 0x000000ff0c0c7287 */ /* 0x000fcc000c000000 */
[----:B------:R-:W-:Y:S01]  /*bd240*/  ISETP.NE.U32.AND P1, PT, RZ, UR12, PT ;  /* 0x0000000cff007c0c */ /* 0x000fe2000bf25070 */
[----:B-1----:R-:W-:Y:S02]  /*bd250*/  IMAD.MOV.U32 R4, RZ, RZ, R10 ;  /* 0x000000ffff047224 */ /* 0x002fe400078e000a */
[----:B------:R-:W-:Y:S02]  /*bd260*/  IMAD.MOV.U32 R5, RZ, RZ, R26 ;  /* 0x000000ffff057224 */ /* 0x000fe400078e001a */
[----:B------:R-:W4:Y:S08]  /*bd270*/  LDL.LU R26, [R1+0x42e4] ;  /* 0x0042e400011a7983 */ /* 0x000f300000300800 */
[----:B------:R1:W-:Y:S02]  /*bd280*/  LDGSTS.E [R8+0x5000], desc[UR76][R4.64], P1 ;  /* 0x0500000004087fae */ /* 0x0003e400089a104c */
[----:B-1----:R-:W-:Y:S01]  /*bd290*/  IMAD.MOV.U32 R4, RZ, RZ, R18 ;  /* 0x000000ffff047224 */ /* 0x002fe200078e0012 */
[----:B---3--:R-:W-:-:S02]  /*bd2a0*/  IADD3.X R24, PT, PT, R24, UR4, RZ, P2, !PT ;  /* 0x0000000418187c10 */ /* 0x008fc400097fe4ff */
[----:B------:R-:W-:Y:S02]  /*bd2b0*/  IADD3 R11, P0, PT, R11, UR13, RZ ;  /* 0x0000000d0b0b7c10 */ /* 0x000fe4000ff1e0ff */
[----:B------:R-:W-:-:S03]  /*bd2c0*/  MOV R5, R24 ;  /* 0x0000001800057202 */ /* 0x000fc60000000f00 */
[----:B------:R-:W-:Y:S04]  /*bd2d0*/  STL [R1+0x4310], R11 ;  /* 0x0043100b01007387 */ /* 0x000fe80000100800 */
[----:B------:R1:W-:Y:S04]  /*bd2e0*/  STL [R1+0x430c], R24 ;  /* 0x00430c1801007387 */ /* 0x0003e80000100800 */
[----:B------:R-:W3:Y:S04]  /*bd2f0*/  LDL.LU R10, [R1+0x42e8] ;  /* 0x0042e800010a7983 */ /* 0x000ee80000300800 */
[----:B------:R2:W-:Y:S04]  /*bd300*/  LDGSTS.E [R8+0x5080], desc[UR76][R4.64], P1 ;  /* 0x0508000004087fae */ /* 0x0005e800089a104c */
[----:B-1----:R-:W3:Y:S01]  /*bd310*/  LDL.LU R24, [R1+0x42d4] ;  /* 0x0042d40001187983 */ /* 0x002ee20000300800 */
[----:B--2---:R-:W-:-:S02]  /*bd320*/  IADD3.X R19, PT, PT, R19, UR4, RZ, P0, !PT ;  /* 0x0000000413137c10 */ /* 0x004fc400087fe4ff */
[----:B------:R-:W-:-:S04]  /*bd330*/  IADD3 R7, P2, PT, R7, UR13, RZ ;  /* 0x0000000d07077c10 */ /* 0x000fc8000ff5e0ff */
[----:B----4-:R-:W-:Y:S01]  /*bd340*/  IADD3.X R48, PT, PT, R48, UR4, RZ, P2, !PT ;  /* 0x0000000430307c10 */ /* 0x010fe200097fe4ff */
[----:B------:R-:W-:Y:S01]  /*bd350*/  STL [R1+0x4308], R7 ;  /* 0x0043080701007387 */ /* 0x000fe20000100800 */
[----:B------:R-:W-:-:S03]  /*bd360*/  IMAD.MOV.U32 R4, RZ, RZ, R11 ;  /* 0x000000ffff047224 */ /* 0x000fc600078e000b */
[----:B------:R1:W-:Y:S01]  /*bd370*/  STL [R1+0x4304], R19 ;  /* 0x0043041301007387 */ /* 0x0003e20000100800 */
[----:B------:R-:W-:-:S03]  /*bd380*/  IMAD.MOV.U32 R5, RZ, RZ, R19 ;  /* 0x000000ffff057224 */ /* 0x000fc600078e0013 */
[----:B------:R-:W2:Y:S01]  /*bd390*/  LDL.LU R18, [R1+0x421c] ;  /* 0x00421c0001127983 */ /* 0x000ea20000300800 */
[----:B------:R-:W-:-:S03]  /*bd3a0*/  IADD3 R15, P0, PT, R15, UR13, RZ ;  /* 0x0000000d0f0f7c10 */ /* 0x000fc6000ff1e0ff */
[----:B------:R4:W-:Y:S04]  /*bd3b0*/  LDGSTS.E [R8+0x5100], desc[UR76][R4.64], P1 ;  /* 0x0510000004087fae */ /* 0x0009e800089a104c */
[----:B------:R-:W-:Y:S01]  /*bd3c0*/  STL [R1+0x4300], R15 ;  /* 0x0043000f01007387 */ /* 0x000fe20000100800 */
[----:B------:R-:W-:-:S03]  /*bd3d0*/  IADD3.X R27, PT, PT, R27, UR4, RZ, P0, !PT ;  /* 0x000000041b1b7c10 */ /* 0x000fc600087fe4ff */
[----:B------:R4:W-:Y:S04]  /*bd3e0*/  STL [R1+0x42fc], R48 ;  /* 0x0042fc3001007387 */ /* 0x0009e80000100800 */
[----:B-1----:R-:W2:Y:S01]  /*bd3f0*/  LDL.LU R19, [R1+0x4218] ;  /* 0x0042180001137983 */ /* 0x002ea20000300800 */
[----:B----4-:R-:W-:-:S03]  /*bd400*/  MOV R5, R48 ;  /* 0x0000003000057202 */ /* 0x010fc60000000f00 */
        /* <DEDUP_REMOVED lines=9> */
[----:B-1----:R-:W-:-:S02]  /*bd4a0*/  IMAD.MOV.U32 R5, RZ, RZ, R27 ;  /* 0x000000ffff057224 */ /* 0x002fc400078e001b */
[----:B------:R-:W-:Y:S01]  /*bd4b0*/  IMAD.MOV.U32 R4, RZ, RZ, R15 ;  /* 0x000000ffff047224 */ /* 0x000fe200078e000f */
[----:B------:R-:W-:-:S04]  /*bd4c0*/  UISETP.GT.AND UP1, UPT, UR15, 0x18, UPT ;  /* 0x000000180f00788c */ /* 0x000fc8000bf24270 */
        /* <DEDUP_REMOVED lines=8> */
[----:B------:R-:W-:Y:S01]  /*bd550*/  IADD3.X R26, PT, PT, R26, UR4, RZ, P0, !PT ;  /* 0x000000041a1a7c10 */ /* 0x000fe200087fe4ff */
[----:B------:R-:W-:Y:S01]  /*bd560*/  USEL UR12, URZ, 0x4, !UP1 ;  /* 0x00000004ff0c7887 */ /* 0x000fe2000c800000 */
[----:B------:R-:W4:Y:S04]  /*bd570*/  LDL.LU R25, [R1+0x41fc] ;  /* 0x0041fc0001197983 */ /* 0x000f280000300800 */
[----:B------:R1:W-:Y:S01]  /*bd580*/  LDGSTS.E [R8+0x5280], desc[UR76][R4.64], P1 ;  /* 0x0528000004087fae */ /* 0x0003e200089a104c */
[----:B------:R-:W-:Y:S01]  /*bd590*/  USEL UR12, UR12, URZ, !UP0 ;  /* 0x000000ff0c0c7287 */ /* 0x000fe2000c000000 */
[----:B-1----:R-:W-:Y:S02]  /*bd5a0*/  IMAD.MOV.U32 R4, RZ, RZ, R6 ;  /* 0x000000ffff047224 */ /* 0x002fe400078e0006 */
[----:B------:R-:W-:-:S05]  /*bd5b0*/  IMAD.MOV.U32 R5, RZ, RZ, R26 ;  /* 0x000000ffff057224 */ /* 0x000fca00078e001a */
[----:B------:R1:W-:Y:S01]  /*bd5c0*/  LDGSTS.E [R8+0x5300], desc[UR76][R4.64], P1 ;  /* 0x0530000004087fae */ /* 0x0003e200089a104c */
[----:B------:R-:W-:Y:S02]  /*bd5d0*/  ISETP.NE.U32.AND P0, PT, RZ, UR12, PT ;  /* 0x0000000cff007c0c */ /* 0x000fe4000bf05070 */
[----:B---3--:R-:W-:-:S05]  /*bd5e0*/  IADD3 R10, P2, PT, R10, UR13, RZ ;  /* 0x0000000d0a0a7c10 */ /* 0x008fca000ff5e0ff */
[----:B------:R-:W-:Y:S01]  /*bd5f0*/  STL [R1+0x42e8], R10 ;  /* 0x0042e80a01007387 */ /* 0x000fe20000100800 */
[----:B------:R-:W-:-:S03]  /*bd600*/  IADD3.X R24, PT, PT, R24, UR4, RZ, P2, !PT ;  /* 0x0000000418187c10 */ /* 0x000fc600097fe4ff */
[----:B------:R3:W-:Y:S01]  /*bd610*/  STL [R1+0x42e4], R26 ;  /* 0x0042e41a01007387 */ /* 0x0007e20000100800 */
[----:B-1----:R-:W-:-:S03]  /*bd620*/  IMAD.MOV.U32 R4, RZ, RZ, R10 ;  /* 0x000000ffff047224 */ /* 0x002fc600078e000a */
[----:B------:R-:W4:Y:S01]  /*bd630*/  LDL.LU R3, [R1+0x4200] ;  /* 0x0042000001037983 */ /* 0x000f220000300800 */
[----:B------:R-:W-:-:S03]  /*bd640*/  MOV R5, R24 ;  /* 0x0000001800057202 */ /* 0x000fc60000000f00 */
[----:B---3--:R-:W3:Y:S04]  /*bd650*/  LDL.LU R26, [R1+0x41f4] ;  /* 0x0041f400011a7983 */ /* 0x008ee80000300800 */
[----:B------:R1:W-:Y:S01]  /*bd660*/  LDGSTS.E [R8+0x5380], desc[UR76][R4.64], P1 ;  /* 0x0538000004087fae */ /* 0x0003e200089a104c */
[----:B--2---:R-:W-:-:S05]  /*bd670*/  IADD3 R18, P3, PT, R18, UR13, RZ ;  /* 0x0000000d12127c10 */ /* 0x004fca000ff7e0ff */
[----:B------:R-:W-:Y:S04]  /*bd680*/  STL [R1+0x421c], R18 ;  /* 0x00421c1201007387 */ /* 0x000fe80000100800 */
[----:B------:R2:W-:Y:S04]  /*bd690*/  STL [R1+0x42d4], R24 ;  /* 0x0042d41801007387 */ /* 0x0005e80000100800 */
[----:B------:R-:W3:Y:S01]  /*bd6a0*/  LDL.LU R6, [R1+0x41f8] ;  /* 0x0041f80001067983 */ /* 0x000ee20000300800 */
[----:B------:R-:W-:-:S03]  /*bd6b0*/  IADD3.X R19, PT, PT, R19, UR4, RZ, P3, !PT ;  /* 0x0000000413137c10 */ /* 0x000fc60009ffe4ff */
[----:B--2---:R-:W2:Y:S01]  /*bd6c0*/  LDL.LU R24, [R1+0x41ec] ;  /* 0x0041ec0001187983 */ /* 0x004ea20000300800 */
[----:B----4-:R-:W-:Y:S01]  /*bd6d0*/  IADD3 R11, P2, PT, R11, UR13, RZ ;  /* 0x0000000d0b0b7c10 */ /* 0x010fe2000ff5e0ff */
[----:B-1----:R-:W-:-:S04]  /*bd6e0*/  IMAD.MOV.U32 R5, RZ, RZ, R19 ;  /* 0x000000ffff057224 */ /* 0x002fc800078e0013 */
[----:B------:R-:W-:Y:S04]  /*bd6f0*/  STL [R1+0x4220], R11 ;  /* 0x0042200b01007387 */ /* 0x000fe80000100800 */
[----:B------:R1:W-:Y:S04]  /*bd700*/  STL [R1+0x4218], R19 ;  /* 0x0042181301007387 */ /* 0x0003e80000100800 */
[----:B------:R-:W4:Y:S01]  /*bd710*/  LDL.LU R10, [R1+0x41f0] ;  /* 0x0041f000010a7983 */ /* 0x000f220000300800 */
[----:B------:R-:W-:-:S03]  /*bd720*/  IADD3.X R48, PT, PT, R48, UR4, RZ, P2, !PT ;  /* 0x0000000430307c10 */ /* 0x000fc600097fe4ff */
[----:B-1----:R-:W4:Y:S01]  /*bd730*/  LDL.LU R19, [R1+0x41e4] ;  /* 0x0041e40001137983 */ /* 0x002f220000300800 */
[----:B------:R-:W-:Y:S01]  /*bd740*/  IADD3 R7, P1, PT, R7, UR13, RZ ;  /* 0x0000000d07077c10 */ /* 0x000fe2000ff3e0ff */
[----:B------:R-:W-:-:S04]  /*bd750*/  IMAD.MOV.U32 R4, RZ, RZ, R18 ;  /* 0x000000ffff047224 */ /* 0x000fc800078e0012 */
        /* <DEDUP_REMOVED lines=8> */
[----:B------:R-:W-:Y:S02]  /*bd7e0*/  IADD3.X R27, PT, PT, R27, UR4, RZ, P1, !PT ;  /* 0x000000041b1b7c10 */ /* 0x000fe40008ffe4ff */
[----:B------:R-:W-:-:S05]  /*bd7f0*/  IADD3 R15, P2, PT, R15, UR13, RZ ;  /* 0x0000000d0f0f7c10 */ /* 0x000fca000ff5e0ff */
[----:B------:R-:W-:Y:S04]  /*bd800*/  STL [R1+0x4208], R15 ;  /* 0x0042080f01007387 */ /* 0x000fe80000100800 */
[----:B------:R3:W-:Y:S04]  /*bd810*/  STL [R1+0x4204], R27 ;  /* 0x0042041b01007387 */ /* 0x0007e80000100800 */
[----:B------:R-:W4:Y:S01]  /*bd820*/  LDL.LU R11, [R1+0x411c] ;  /* 0x00411c00010b7983 */ /* 0x000f220000300800 */
        /* <DEDUP_REMOVED lines=8> */
[----:B------:R-:W-:Y:S01]  /*bd8b0*/  STL [R1+0x4200], R3 ;  /* 0x0042000301007387 */ /* 0x000fe20000100800 */
[----:B---3--:R-:W-:-:S03]  /*bd8c0*/  IADD3.X R26, PT, PT, R26, UR4, RZ, P1, !PT ;  /* 0x000000041a1a7c10 */ /* 0x008fc60008ffe4ff */
[----:B------:R3:W-:Y:S04]  /*bd8d0*/  STL [R1+0x41fc], R25 ;  /* 0x0041fc1901007387 */ /* 0x0007e80000100800 */
[----:B------:R-:W4:Y:S04]  /*bd8e0*/  LDL.LU R27, [R1+0x4118] ;  /* 0x00411800011b7983 */ /* 0x000f280000300800 */
[----:B------:R-:W4:Y:S01]  /*bd8f0*/  LDL.LU R7, [R1+0x4120] ;  /* 0x0041200001077983 */ /* 0x000f220000300800 */
[----:B-1----:R-:W-:Y:S02]  /*bd900*/  IMAD.MOV.U32 R4, RZ, RZ, R3 ;  /* 0x000000ffff047224 */ /* 0x002fe400078e0003 */
[----:B------:R-:W-:-:S05]  /*bd910*/  IMAD.MOV.U32 R5, RZ, RZ, R26 ;  /* 0x000000ffff057224 */ /* 0x000fca00078e001a */
[----:B------:R1:W-:Y:S01]  /*bd920*/  LDGSTS.E [R8+0x6200], desc[UR76][R4.64], P0 ;  /* 0x0620000004087fae */ /* 0x0003e200081a104c */
[----:B------:R-:W-:-:S05]  /*bd930*/  IADD3 R6, P2, PT, R6, UR13, RZ ;  /* 0x0000000d06067c10 */ /* 0x000fca000ff5e0ff */
[----:B------:R-:W-:Y:S01]  /*bd940*/  STL [R1+0x41f8], R6 ;  /* 0x0041f80601007387 */ /* 0x000fe20000100800 */
[----:B--2---:R-:W-:-:S03]  /*bd950*/  IADD3.X R24, PT, PT, R24, UR4, RZ, P2, !PT ;  /* 0x0000000418187c10 */ /* 0x004fc600097fe4ff */
[----:B------:R2:W-:Y:S04]  /*bd960*/  STL [R1+0x41f4], R26 ;  /* 0x0041f41a01007387 */ /* 0x0005e80000100800 */
[----:B---3--:R-:W3:Y:S04]  /*bd970*/  LDL.LU R25, [R1+0x410c] ;  /* 0x00410c0001197983 */ /* 0x008ee80000300800 */
[----:B------:R-:W3:Y:S01]  /*bd980*/  LDL.LU R15, [R1+0x4110] ;  /* 0x00411000010f7983 */ /* 0x000ee20000300800 */
[----:B----4-:R-:W-:Y:S02]  /*bd990*/  IADD3 R10, P1, PT, R10, UR13, RZ ;  /* 0x0000000d0a0a7c10 */ /* 0x010fe4000ff3e0ff */
[----:B-1----:R-:W-:-:S03]  /*bd9a0*/  MOV R5, R24 ;  /* 0x0000001800057202 */ /* 0x002fc60000000f00 */
[----:B------:R-:W-:Y:S01]  /*bd9b0*/  STL [R1+0x41f0], R10 ;  /* 0x0041f00a01007387 */ /* 0x000fe20000100800 */
[----:B------:R-:W-:-:S03]  /*bd9c0*/  IADD3.X R19, PT, PT, R19, UR4, RZ, P1, !PT ;  /* 0x0000000413137c10 */ /* 0x000fc60008ffe4ff */
[----:B------:R1:W-:Y:S04]  /*bd9d0*/  STL [R1+0x41ec], R24 ;  /* 0x0041ec1801007387 */ /* 0x0003e80000100800 */
[----:B--2---:R-:W2:Y:S01]  /*bd9e0*/  LDL.LU R26, [R1+0x4104] ;  /* 0x00410400011a7983 */ /* 0x004ea20000300800 */
[----:B------:R-:W-:-:S03]  /*bd9f0*/  IMAD.MOV.U32 R4, RZ, RZ, R6 ;  /* 0x000000ffff047224 */ /* 0x000fc600078e0006 */
[----:B------:R-:W4:Y:S04]  /*bda00*/  LDL.LU R3, [R1+0x4108] ;  /* 0x0041080001037983 */ /* 0x000f280000300800 */
[----:B-1----:R-:W4:Y:S01]  /*bda10*/  LDL.LU R24, [R1+0x40fc] ;  /* 0x0040fc0001187983 */ /* 0x002f220000300800 */
[----:B------:R-:W-:-:S03]  /*bda20*/  IADD3 R18, P2, PT, R18, UR13, RZ ;  /* 0x0000000d12127c10 */ /* 0x000fc6000ff5e0ff */
[----:B------:R1:W-:Y:S04]  /*bda30*/  LDGSTS.E [R8+0x6280], desc[UR76][R4.64], P0 ;  /* 0x0628000004087fae */ /* 0x0003e800081a104c */
[----:B------:R-:W-:Y:S04]  /*bda40*/  STL [R1+0x41e8], R18 ;  /* 0x0041e81201007387 */ /* 0x000fe80000100800 */
[----:B------:R1:W-:Y:S04]  /*bda50*/  STL [R1+0x41e4], R19 ;  /* 0x0041e41301007387 */ /* 0x0003e80000100800 */
[----:B------:R-:W4:Y:S01]  /*bda60*/  LDL.LU R6, [R1+0x4100] ;  /* 0x0041000001067983 */ /* 0x000f220000300800 */
[----:B-1----:R-:W-:Y:S01]  /*bda70*/  IMAD.MOV.U32 R5, RZ, RZ, R19 ;  /* 0x000000ffff057224 */ /* 0x002fe200078e0013 */
[----:B------:R-:W-:Y:S01]  /*bda80*/  IADD3.X R48, PT, PT, R48, UR4, RZ, P2, !PT ;  /* 0x0000000430307c10 */ /* 0x000fe200097fe4ff */
[----:B------:R-:W-:Y:S01]  /*bda90*/  IMAD.MOV.U32 R4, RZ, RZ, R10 ;  /* 0x000000ffff047224 */ /* 0x000fe200078e000a */
[----:B------:R-:W4:Y:S01]  /*bdaa0*/  LDL.LU R19, [R1+0x40f4] ;  /* 0x0040f40001137983 */ /* 0x000f220000300800 */
[----:B------:R-:W-:-:S03]  /*bdab0*/  UISETP.GT.AND UP1, UPT, UR15, 0x1c, UPT ;  /* 0x0000001c0f00788c */ /* 0x000fc6000bf24270 */
[----:B------:R1:W-:Y:S01]  /*bdac0*/  LDGSTS.E [R8+0x6300], desc[UR76][R4.64], P0 ;  /* 0x0630000004087fae */ /* 0x0003e200081a104c */
[----:B------:R-:W-:-:S05]  /*bdad0*/  IADD3 R11, P3, PT, R11, UR13, RZ ;  /* 0x0000000d0b0b7c10 */ /* 0x000fca000ff7e0ff */
[----:B------:R-:W-:Y:S04]  /*bdae0*/  STL [R1+0x411c], R11 ;  /* 0x00411c0b01007387 */ /* 0x000fe80000100800 */
[----:B------:R1:W-:Y:S04]  /*bdaf0*/  STL [R1+0x41d4], R48 ;  /* 0x0041d43001007387 */ /* 0x0003e80000100800 */
[----:B------:R-:W4:Y:S01]  /*bdb00*/  LDL.LU R10, [R1+0x40f8] ;  /* 0x0040f800010a7983 */ /* 0x000f220000300800 */
[----:B------:R-:W-:-:S04]  /*bdb10*/  USEL UR12, URZ, 0x4, !UP1 ;  /* 0x00000004ff0c7887 */ /* 0x000fc8000c800000 */
[----:B------:R-:W-:Y:S01]  /*bdb20*/  USEL UR12, UR12, URZ, !UP0 ;  /* 0x000000ff0c0c7287 */ /* 0x000fe2000c000000 */
[----:B-1----:R-:W-:Y:S01]  /*bdb30*/  IMAD.MOV.U32 R4, RZ, RZ, R18 ;  /* 0x000000ffff047224 */ /* 0x002fe200078e0012 */
[----:B------:R-:W-:Y:S02]  /*bdb40*/  MOV R5, R48 ;  /* 0x0000003000057202 */ /* 0x000fe40000000f00 */
[----:B------:R-:W4:Y:S02]  /*bdb50*/  LDL.LU R48, [R1+0x40ec] ;  /* 0x0040ec0001307983 */ /* 0x000f240000300800 */
[----:B------:R-:W-:Y:S02]  /*bdb60*/  ISETP.NE.U32.AND P1, PT, RZ, UR12, PT ;  /* 0x0000000cff007c0c */ /* 0x000fe4000bf25070 */
[----:B------:R1:W-:Y:S02]  /*bdb70*/  LDGSTS.E [R8+0x6380], desc[UR76][R4.64], P0 ;  /* 0x0638000004087fae */ /* 0x0003e400081a104c */
[----:B-1----:R-:W-:Y:S01]  /*bdb80*/  IMAD.MOV.U32 R4, RZ, RZ, R11 ;  /* 0x000000ffff047224 */ /* 0x002fe200078e000b */
[----:B------:R-:W-:-:S02]  /*bdb90*/  IADD3.X R27, PT, PT, R27, UR4, RZ, P3, !PT ;  /* 0x000000041b1b7c10 */ /* 0x000fc40009ffe4ff */
[----:B------:R-:W-:-:S03]  /*bdba0*/  IADD3 R7, P2, PT, R7, UR13, RZ ;  /* 0x0000000d07077c10 */ /* 0x000fc6000ff5e0ff */
[----:B------:R-:W-:Y:S02]  /*bdbb0*/  IMAD.MOV.U32 R5, RZ, RZ, R27 ;  /* 0x000000ffff057224 */ /* 0x000fe400078e001b */
[----:B------:R-:W-:Y:S04]  /*bdbc0*/  STL [R1+0x4120], R7 ;  /* 0x0041200701007387 */ /* 0x000fe80000100800 */
[----:B------:R1:W-:Y:S04]  /*bdbd0*/  STL [R1+0x4118], R27 ;  /* 0x0041181b01007387 */ /* 0x0003e80000100800 */
[----:B------:R-:W4:Y:S04]  /*bdbe0*/  LDL.LU R18, [R1+0x40f0] ;  /* 0x0040f00001127983 */ /* 0x000f280000300800 */
[----:B------:R3:W-:Y:S04]  /*bdbf0*/  LDGSTS.E [R8+0x7000], desc[UR76][R4.64], P1 ;  /* 0x0700000004087fae */ /* 0x0007e800089a104c */
[----:B-1----:R-:W4:Y:S01]  /*bdc00*/  LDL.LU R27, [R1+0x40e4] ;  /* 0x0040e400011b7983 */ /* 0x002f220000300800 */
[----:B---3--:R-:W-:-:S02]  /*bdc10*/  IADD3.X R25, PT, PT, R25, UR4, RZ, P2, !PT ;  /* 0x0000000419197c10 */ /* 0x008fc400097fe4ff */
[----:B------:R-:W-:Y:S01]  /*bdc20*/  IADD3 R15, P0, PT, R15, UR13, RZ ;  /* 0x0000000d0f0f7c10 */ /* 0x000fe2000ff1e0ff */
[----:B------:R-:W-:Y:S01]  /*bdc30*/  IMAD.MOV.U32 R4, RZ, RZ, R7 ;  /* 0x000000ffff047224 */ /* 0x000fe200078e0007 */
[----:B------:R-:W-:-:S03]  /*bdc40*/  MOV R5, R25 ;  /* 0x0000001900057202 */ /* 0x000fc60000000f00 */
[----:B------:R-:W-:Y:S04]  /*bdc50*/  STL [R1+0x4110], R15 ;  /* 0x0041100f01007387 */ /* 0x000fe80000100800 */
[----:B------:R1:W-:Y:S04]  /*bdc60*/  STL [R1+0x410c], R25 ;  /* 0x00410c1901007387 */ /* 0x0003e80000100800 */
[----:B------:R-:W3:Y:S01]  /*bdc70*/  LDL.LU R11, [R1+0x40e8] ;  /* 0x0040e800010b7983 */ /* 0x000ee20000300800 */
[----:B--2---:R-:W-:-:S03]  /*bdc80*/  IADD3.X R26, PT, PT, R26, UR4, RZ, P0, !PT ;  /* 0x000000041a1a7c10 */ /* 0x004fc600087fe4ff */
[----:B------:R2:W-:Y:S01]  /*bdc90*/  LDGSTS.E [R8+0x7080], desc[UR76][R4.64], P1 ;  /* 0x0708000004087fae */ /* 0x0005e200089a104c */
[----:B----4-:R-:W-:-:S03]  /*bdca0*/  IADD3 R3, P2, PT, R3, UR13, RZ ;  /* 0x0000000d03037c10 */ /* 0x010fc6000ff5e0ff */
[----:B-1----:R-:W4:Y:S01]  /*bdcb0*/  LDL.LU R25, [R1+0x40d4] ;  /* 0x0040d40001197983 */ /* 0x002f220000300800 */
[----:B------:R-:W-:-:S03]  /*bdcc0*/  IADD3.X R24, PT, PT, R24, UR4, RZ, P2, !PT ;  /* 0x0000000418187c10 */ /* 0x000fc600097fe4ff */
[----:B------:R-:W-:Y:S04]  /*bdcd0*/  STL [R1+0x4108], R3 ;  /* 0x0041080301007387 */ /* 0x000fe80000100800 */
[----:B------:R1:W-:Y:S01]  /*bdce0*/  STL [R1+0x4104], R26 ;  /* 0x0041041a01007387 */ /* 0x0003e20000100800 */
[----:B--2---:R-:W-:-:S03]  /*bdcf0*/  IMAD.MOV.U32 R5, RZ, RZ, R26 ;  /* 0x000000ffff057224 */ /* 0x004fc600078e001a */
[----:B------:R-:W2:Y:S01]  /*bdd00*/  LDL.LU R7, [R1+0x401c] ;  /* 0x00401c0001077983 */ /* 0x000ea20000300800 */
[----:B------:R-:W-:Y:S01]  /*bdd10*/  IADD3 R6, P0, PT, R6, UR13, RZ ;  /* 0x0000000d06067c10 */ /* 0x000fe2000ff1e0ff */
[----:B------:R-:W-:-:S04]  /*bdd20*/  IMAD.MOV.U32 R4, RZ, RZ, R15 ;  /* 0x000000ffff047224 */ /* 0x000fc800078e000f */
[----:B------:R-:W-:Y:S04]  /*bdd30*/  STL [R1+0x4100], R6 ;  /* 0x0041000601007387 */ /* 0x000fe80000100800 */
[----:B------:R1:W-:Y:S01]  /*bdd40*/  STL [R1+0x40fc], R24 ;  /* 0x0040fc1801007387 */ /* 0x0003e20000100800 */
[----:B------:R-:W-:-:S03]  /*bdd50*/  IADD3.X R19, PT, PT, R19, UR4, RZ, P0, !PT ;  /* 0x0000000413137c10 */ /* 0x000fc600087fe4ff */
[----:B-1----:R-:W2:Y:S04]  /*bdd60*/  LDL.LU R26, [R1+0x4018] ;  /* 0x00401800011a7983 */ /* 0x002ea80000300800 */
[----:B------:R-:W2:Y:S04]  /*bdd70*/  LDL.LU R15, [R1+0x4020] ;  /* 0x00402000010f7983 */ /* 0x000ea80000300800 */
[----:B------:R1:W-:Y:S02]  /*bdd80*/  LDGSTS.E [R8+0x7100], desc[UR76][R4.64], P1 ;  /* 0x0710000004087fae */ /* 0x0003e400089a104c */
[----:B-1----:R-:W-:Y:S01]  /*bdd90*/  MOV R5, R24 ;  /* 0x0000001800057202 */ /* 0x002fe20000000f00 */
[----:B------:R-:W-:-:S05]  /*bdda0*/  IMAD.MOV.U32 R4, RZ, RZ, R3 ;  /* 0x000000ffff047224 */ /* 0x000fca00078e0003 */
[----:B------:R1:W-:Y:S01]  /*bddb0*/  LDGSTS.E [R8+0x7180], desc[UR76][R4.64], P1 ;  /* 0x0718000004087fae */ /* 0x0003e200089a104c */
[----:B------:R-:W-:-:S05]  /*bddc0*/  IADD3 R10, P2, PT, R10, UR13, RZ ;  /* 0x0000000d0a0a7c10 */ /* 0x000fca000ff5e0ff */
[----:B------:R-:W-:Y:S04]  /*bddd0*/  STL [R1+0x40f8], R10 ;  /* 0x0040f80a01007387 */ /* 0x000fe80000100800 */
[----:B------:R1:W-:Y:S04]  /*bdde0*/  STL [R1+0x40f4], R19 ;  /* 0x0040f41301007387 */ /* 0x0003e80000100800 */
[----:B------:R-:W2:Y:S04]  /*bddf0*/  LDL.LU R24, [R1+0x400c] ;  /* 0x00400c0001187983 */ /* 0x000ea80000300800 */
[----:B------:R-:W2:Y:S01]  /*bde00*/  LDL.LU R3, [R1+0x4010] ;  /* 0x0040100001037983 */ /* 0x000ea20000300800 */
        /* <DEDUP_REMOVED lines=9> */
[----:B------:R-:W-:-:S03]  /*bdea0*/  IADD3.X R27, PT, PT, R27, UR4, RZ, P0, !PT ;  /* 0x000000041b1b7c10 */ /* 0x000fc600087fe4ff */
[----:B------:R1:W-:Y:S04]  /*bdeb0*/  STL [R1+0x40ec], R48 ;  /* 0x0040ec3001007387 */ /* 0x0003e80000100800 */
[----:B------:R-:W2:Y:S04]  /*bdec0*/  LDL.LU R19, [R1+0x4004] ;  /* 0x0040040001137983 */ /* 0x000ea80000300800 */
[----:B------:R-:W2:Y:S01]  /*bded0*/  LDL.LU R6, [R1+0x4008] ;  /* 0x0040080001067983 */ /* 0x000ea20000300800 */
[----:B-1----:R-:W-:-:S03]  /*bdee0*/  IMAD.MOV.U32 R4, RZ, RZ, R18 ;  /* 0x000000ffff047224 */ /* 0x002fc600078e0012 */
[----:B------:R-:W2:Y:S01]  /*bdef0*/  LDL.LU R48, [R1+0x3ffc] ;  /* 0x003ffc0001307983 */ /* 0x000ea20000300800 */
[----:B------:R-:W-:-:S05]  /*bdf00*/  IMAD.MOV.U32 R5, RZ, RZ, R27 ;  /* 0x000000ffff057224 */ /* 0x000fca00078e001b */
[----:B------:R1:W-:Y:S01]  /*bdf10*/  LDGSTS.E [R8+0x7300], desc[UR76][R4.64], P1 ;  /* 0x0730000004087fae */ /* 0x0003e200089a104c */
[----:B---3--:R-:W-:-:S05]  /*bdf20*/  IADD3 R11, P2, PT, R11, UR13, RZ ;  /* 0x0000000d0b0b7c10 */ /* 0x008fca000ff5e0ff */
[----:B------:R-:W-:Y:S01]  /*bdf30*/  STL [R1+0x40e8], R11 ;  /* 0x0040e80b01007387 */ /* 0x000fe20000100800 */
[----:B----4-:R-:W-:-:S03]  /*bdf40*/  IADD3.X R25, PT, PT, R25, UR4, RZ, P2, !PT ;  /* 0x0000000419197c10 */ /* 0x010fc600097fe4ff */
[----:B------:R3:W-:Y:S04]  /*bdf50*/  STL [R1+0x40e4], R27 ;  /* 0x0040e41b01007387 */ /* 0x0007e80000100800 */
[----:B------:R-:W4:Y:S01]  /*bdf60*/  LDL.LU R10, [R1+0x4000] ;  /* 0x00400000010a7983 */ /* 0x000f220000300800 */
[----:B--2---:R-:W-:-:S03]  /*bdf70*/  IADD3 R7, P3, PT, R7, UR13, RZ ;  /* 0x0000000d07077c10 */ /* 0x004fc6000ff7e0ff */
[----:B---3--:R-:W2:Y:S01]  /*bdf80*/  LDL.LU R27, [R1+0x3ff4] ;  /* 0x003ff400011b7983 */ /* 0x008ea20000300800 */
[----:B-1----:R-:W-:-:S03]  /*bdf90*/  IMAD.MOV.U32 R4, RZ, RZ, R11 ;  /* 0x000000ffff047224 */ /* 0x002fc600078e000b */
[----:B------:R-:W-:Y:S01]  /*bdfa0*/  STL [R1+0x401c], R7 ;  /* 0x00401c0701007387 */ /* 0x000fe20000100800 */
[----:B------:R-:W-:-:S03]  /*bdfb0*/  MOV R5, R25 ;  /* 0x0000001900057202 */ /* 0x000fc60000000f00 */
[----:B------:R1:W-:Y:S04]  /*bdfc0*/  STL [R1+0x40d4], R25 ;  /* 0x0040d41901007387 */ /* 0x0003e80000100800 */
[----:B------:R-:W3:Y:S04]  /*bdfd0*/  LDL.LU R18, [R1+0x3ff8] ;  /* 0x003ff80001127983 */ /* 0x000ee80000300800 */
[----:B------:R1:W-:Y:S01]  /*bdfe0*/  LDGSTS.E [R8+0x7380], desc[UR76][R4.64], P1 ;  /* 0x0738000004087fae */ /* 0x0003e200089a104c */
[----:B------:R-:W-:-:S03]  /*bdff0*/  IADD3.X R26, PT, PT, R26, UR4, RZ, P3, !PT ;  /* 0x000000041a1a7c10 */ /* 0x000fc60009ffe4ff */
[----:B-1----:R-:W3:Y:S01]  /*be000*/  LDL.LU R25, [R1+0x3fec] ;  /* 0x003fec0001197983 */ /* 0x002ee20000300800 */
[----:B------:R-:W-:-:S05]  /*be010*/  IADD3 R15, P2, PT, R15, UR13, RZ ;  /* 0x0000000d0f0f7c10 */ /* 0x000fca000ff5e0ff */
[----:B------:R-:W-:Y:S04]  /*be020*/  STL [R1+0x4020], R15 ;  /* 0x0040200f01007387 */ /* 0x000fe80000100800 */
[----:B------:R1:W-:Y:S04]  /*be030*/  STL [R1+0x4018], R26 ;  /* 0x0040181a01007387 */ /* 0x0003e80000100800 */
[----:B------:R-:W3:Y:S01]  /*be040*/  LDL.LU R11, [R1+0x3ff0] ;  /* 0x003ff000010b7983 */ /* 0x000ee20000300800 */
[----:B------:R-:W-:Y:S02]  /*be050*/  IMAD.MOV.U32 R5, RZ, RZ, R26 ;  /* 0x000000ffff057224 */ /* 0x000fe400078e001a */
[----:B------:R-:W-:Y:S01]  /*be060*/  IMAD.MOV.U32 R4, RZ, RZ, R7 ;  /* 0x000000ffff047224 */ /* 0x000fe200078e0007 */
[----:B-1----:R-:W3:Y:S01]  /*be070*/  LDL.LU R26, [R1+0x2bf8] ;  /* 0x002bf800011a7983 */ /* 0x002ee20000300800 */
[----:B------:R-:W-:-:S02]  /*be080*/  IADD3.X R24, PT, PT, R24, UR4, RZ, P2, !PT ;  /* 0x0000000418187c10 */ /* 0x000fc400097fe4ff */
        /* <DEDUP_REMOVED lines=16> */
[----:B------:R-:W-:Y:S01]  /*be190*/  IADD3.X R48, PT, PT, R48, UR4, RZ, P2, !PT ;  /* 0x0000000430307c10 */ /* 0x000fe200097fe4ff */
[----:B------:R-:W-:Y:S01]  /*be1a0*/  STL [R1+0x4008], R6 ;  /* 0x0040080601007387 */ /* 0x000fe20000100800 */
[----:B------:R-:W-:-:S03]  /*be1b0*/  IMAD.MOV.U32 R5, RZ, RZ, R19 ;  /* 0x000000ffff057224 */ /* 0x000fc600078e0013 */
[----:B------:R1:W-:Y:S04]  /*be1c0*/  STL [R1+0x4004], R19 ;  /* 0x0040041301007387 */ /* 0x0003e80000100800 */
[----:B------:R-:W3:Y:S04]  /*be1d0*/  LDL.LU R15, [R1+0x2cc8] ;  /* 0x002cc800010f7983 */ /* 0x000ee80000300800 */
[----:B------:R1:W-:Y:S01]  /*be1e0*/  LDGSTS.E [R8+0x8100], desc[UR76][R4.64], P0 ;  /* 0x0810000004087fae */ /* 0x0003e200081a104c */
[----:B----4-:R-:W-:-:S05]  /*be1f0*/  IADD3 R10, P1, PT, R10, UR13, RZ ;  /* 0x0000000d0a0a7c10 */ /* 0x010fca000ff3e0ff */
[----:B------:R-:W-:Y:S01]  /*be200*/  STL [R1+0x4000], R10 ;  /* 0x0040000a01007387 */ /* 0x000fe20000100800 */
[----:B--2---:R-:W-:-:S03]  /*be210*/  IADD3.X R27, PT, PT, R27, UR4, RZ, P1, !PT ;  /* 0x000000041b1b7c10 */ /* 0x004fc60008ffe4ff */
[----:B------:R2:W-:Y:S01]  /*be220*/  STL [R1+0x3ffc], R48 ;  /* 0x003ffc3001007387 */ /* 0x0005e20000100800 */
[----:B-1----:R-:W-:-:S03]  /*be230*/  IMAD.MOV.U32 R4, RZ, RZ, R6 ;  /* 0x000000ffff047224 */ /* 0x002fc600078e0006 */
[----:B------:R-:W4:Y:S01]  /*be240*/  LDL.LU R19, [R1+0x2cc4] ;  /* 0x002cc40001137983 */ /* 0x000f220000300800 */
[----:B------:R-:W-:-:S03]  /*be250*/  MOV R5, R48 ;  /* 0x0000003000057202 */ /* 0x000fc60000000f00 */
[----:B------:R-:W4:Y:S01]  /*be260*/  LDL.LU R3, [R1+0x2cd0] ;  /* 0x002cd00001037983 */ /* 0x000f220000300800 */
[----:B---3--:R-:W-:-:S03]  /*be270*/  IADD3 R18, P2, PT, R18, UR13, RZ ;  /* 0x0000000d12127c10 */ /* 0x008fc6000ff5e0ff */
[----:B------:R1:W-:Y:S04]  /*be280*/  LDGSTS.E [R8+0x8180], desc[UR76][R4.64], P0 ;  /* 0x0818000004087fae */ /* 0x0003e800081a104c */
[----:B------:R-:W-:Y:S01]  /*be290*/  STL [R1+0x3ff8], R18 ;  /* 0x003ff81201007387 */ /* 0x000fe20000100800 */
[----:B------:R-:W-:-:S03]  /*be2a0*/  IADD3.X R25, PT, PT, R25, UR4, RZ, P2, !PT ;  /* 0x0000000419197c10 */ /* 0x000fc600097fe4ff */
[----:B------:R3:W-:Y:S04]  /*be2b0*/  STL [R1+0x3ff4], R27 ;  /* 0x003ff41b01007387 */ /* 0x0007e80000100800 */
[----:B--2---:R-:W2:Y:S01]  /*be2c0*/  LDL.LU R48, [R1+0x2ccc] ;  /* 0x002ccc0001307983 */ /* 0x004ea20000300800 */
[----:B-1----:R-:W-:-:S03]  /*be2d0*/  IMAD.MOV.U32 R4, RZ, RZ, R10 ;  /* 0x000000ffff047224 */ /* 0x002fc600078e000a */
[----:B------:R-:W2:Y:S01]  /*be2e0*/  LDL.LU R6, [R1+0x2cd8] ;  /* 0x002cd80001067983 */ /* 0x000ea20000300800 */
[----:B------:R-:W-:-:S05]  /*be2f0*/  IMAD.MOV.U32 R5, RZ, RZ, R27 ;  /* 0x000000ffff057224 */ /* 0x000fca00078e001b */
[----:B------:R1:W-:Y:S01]  /*be300*/  LDGSTS.E [R8+0x8200], desc[UR76][R4.64], P0 ;  /* 0x0820000004087fae */ /* 0x0003e200081a104c */
[----:B------:R-:W-:-:S05]  /*be310*/  IADD3 R11, P1, PT, R11, UR13, RZ ;  /* 0x0000000d0b0b7c10 */ /* 0x000fca000ff3e0ff */
[----:B------:R-:W-:Y:S04]  /*be320*/  STL [R1+0x3ff0], R11 ;  /* 0x003ff00b01007387 */ /* 0x000fe80000100800 */
[----:B------:R3:W-:Y:S01]  /*be330*/  STL [R1+0x3fec], R25 ;  /* 0x003fec1901007387 */ /* 0x0007e20000100800 */
[----:B------:R-:W-:-:S03]  /*be340*/  IADD3.X R26, PT, PT, R26, UR4, RZ, P1, !PT ;  /* 0x000000041a1a7c10 */ /* 0x000fc60008ffe4ff */
[----:B---3--:R-:W3:Y:S04]  /*be350*/  LDL.LU R27, [R1+0x2cd4] ;  /* 0x002cd400011b7983 */ /* 0x008ee80000300800 */
[----:B------:R-:W3:Y:S01]  /*be360*/  LDL.LU R10, [R1+0x2ce0] ;  /* 0x002ce000010a7983 */ /* 0x000ee20000300800 */
[----:B-1----:R-:W-:Y:S01]  /*be370*/  MOV R5, R25 ;  /* 0x0000001900057202 */ /* 0x002fe20000000f00 */
[----:B------:R-:W-:Y:S02]  /*be380*/  IMAD.MOV.U32 R4, RZ, RZ, R18 ;  /* 0x000000ffff047224 */ /* 0x000fe400078e0012 */
[----:B------:R-:W3:Y:S01]  /*be390*/  LDL.LU R25, [R1+0x2cdc] ;  /* 0x002cdc0001197983 */ /* 0x000ee20000300800 */
[----:B------:R-:W-:-:S03]  /*be3a0*/  UISETP.GT.AND UP1, UPT, UR15, 0x24, UPT ;  /* 0x000000240f00788c */ /* 0x000fc6000bf24270 */
[----:B------:R1:W-:Y:S01]  /*be3b0*/  LDGSTS.E [R8+0x8280], desc[UR76][R4.64], P0 ;  /* 0x0828000004087fae */ /* 0x0003e200081a104c */
[----:B------:R-:W-:-:S05]  /*be3c0*/  IADD3 R7, P2, PT, R7, UR13, RZ ;  /* 0x0000000d07077c10 */ /* 0x000fca000ff5e0ff */
[----:B------:R-:W-:Y:S04]  /*be3d0*/  STL [R1+0x2c00], R7 ;  /* 0x002c000701007387 */ /* 0x000fe80000100800 */
[----:B------:R1:W-:Y:S04]  /*be3e0*/  STL [R1+0x2bf8], R26 ;  /* 0x002bf81a01007387 */ /* 0x0003e80000100800 */
[----:B------:R-:W3:Y:S01]  /*be3f0*/  LDL.LU R18, [R1+0x2ce8] ;  /* 0x002ce80001127983 */ /* 0x000ee20000300800 */
[----:B------:R-:W-:Y:S01]  /*be400*/  USEL UR12, URZ, 0x4, !UP1 ;  /* 0x00000004ff0c7887 */ /* 0x000fe2000c800000 */
[----:B-1----:R-:W-:-:S02]  /*be410*/  IMAD.MOV.U32 R4, RZ, RZ, R11 ;  /* 0x000000ffff047224 */ /* 0x002fc400078e000b */
[----:B------:R-:W-:Y:S01]  /*be420*/  IMAD.MOV.U32 R5, RZ, RZ, R26 ;  /* 0x000000ffff057224 */ /* 0x000fe200078e001a */
[----:B------:R-:W-:Y:S01]  /*be430*/  USEL UR12, UR12, URZ, !UP0 ;  /* 0x000000ff0c0c7287 */ /* 0x000fe2000c000000 */
[----:B------:R-:W3:Y:S04]  /*be440*/  LDL.LU R26, [R1+0x2ce4] ;  /* 0x002ce400011a7983 */ /* 0x000ee80000300800 */
[----:B------:R1:W-:Y:S01]  /*be450*/  LDGSTS.E [R8+0x8300], desc[UR76][R4.64], P0 ;  /* 0x0830000004087fae */ /* 0x0003e200081a104c */
[----:B------:R-:W-:Y:S01]  /*be460*/  ISETP.NE.U32.AND P1, PT, RZ, UR12, PT ;  /* 0x0000000cff007c0c */ /* 0x000fe2000bf25070 */
[----:B-1----:R-:W-:Y:S01]  /*be470*/  IMAD.MOV.U32 R4, RZ, RZ, R7 ;  /* 0x000000ffff047224 */ /* 0x002fe200078e0007 */
[----:B------:R-:W-:-:S04]  /*be480*/  IADD3.X R24, PT, PT, R24, UR4, RZ, P2, !PT ;  /* 0x0000000418187c10 */ /* 0x000fc800097fe4ff */
[----:B------:R-:W-:-:S05]  /*be490*/  MOV R5, R24 ;  /* 0x0000001800057202 */ /* 0x000fca0000000f00 */
[----:B------:R1:W-:Y:S01]  /*be4a0*/  LDGSTS.E [R8+0x8380], desc[UR76][R4.64], P0 ;  /* 0x0838000004087fae */ /* 0x0003e200081a104c */
[----:B------:R-:W-:-:S05]  /*be4b0*/  IADD3 R15, P3, PT, R15, UR13, RZ ;  /* 0x0000000d0f0f7c10 */ /* 0x000fca000ff7e0ff */
[----:B------:R-:W-:Y:S04]  /*be4c0*/  STL [R1+0x2cc8], R15 ;  /* 0x002cc80f01007387 */ /* 0x000fe80000100800 */
[----:B------:R1:W-:Y:S04]  /*be4d0*/  STL [R1+0x2bfc], R24 ;  /* 0x002bfc1801007387 */ /* 0x0003e80000100800 */
[----:B------:R-:W3:Y:S01]  /*be4e0*/  LDL.LU R11, [R1+0x2cf0] ;  /* 0x002cf000010b7983 */ /* 0x000ee20000300800 */
[----:B-1----:R-:W-:-:S03]  /*be4f0*/  IMAD.MOV.U32 R4, RZ, RZ, R15 ;  /* 0x000000ffff047224 */ /* 0x002fc600078e000f */
[----:B------:R-:W3:Y:S01]  /*be500*/  LDL.LU R24, [R1+0x2cec] ;  /* 0x002cec0001187983 */ /* 0x000ee20000300800 */
[----:B----4-:R-:W-:Y:S02]  /*be510*/  IADD3.X R19, PT, PT, R19, UR4, RZ, P3, !PT ;  /* 0x0000000413137c10 */ /* 0x010fe40009ffe4ff */
[----:B------:R-:W-:-:S03]  /*be520*/  IADD3 R3, P2, PT, R3, UR13, RZ ;  /* 0x0000000d03037c10 */ /* 0x000fc6000ff5e0ff */
[----:B------:R-:W-:Y:S02]  /*be530*/  IMAD.MOV.U32 R5, RZ, RZ, R19 ;  /* 0x000000ffff057224 */ /* 0x000fe400078e0013 */
[----:B------:R-:W-:Y:S04]  /*be540*/  STL [R1+0x2cd0], R3 ;  /* 0x002cd00301007387 */ /* 0x000fe80000100800 */
[----:B------:R1:W-:Y:S04]  /*be550*/  STL [R1+0x2cc4], R19 ;  /* 0x002cc41301007387 */ /* 0x0003e80000100800 */
[----:B------:R-:W4:Y:S01]  /*be560*/  LDL.LU R7, [R1+0x2cf8] ;  /* 0x002cf80001077983 */ /* 0x000f220000300800 */
[----:B--2---:R-:W-:-:S03]  /*be570*/  IADD3.X R48, PT, PT, R48, UR4, RZ, P2, !PT ;  /* 0x0000000430307c10 */ /* 0x004fc600097fe4ff */
[----:B------:R2:W-:Y:S01]  /*be580*/  LDGSTS.E [R8+0x9000], desc[UR76][R4.64], P1 ;  /* 0x0900000004087fae */ /* 0x0005e200089a104c */
[----:B------:R-:W-:-:S03]  /*be590*/  IADD3 R6, P0, PT, R6, UR13, RZ ;  /* 0x0000000d06067c10 */ /* 0x000fc6000ff1e0ff */
[----:B-1----:R-:W4:Y:S04]  /*be5a0*/  LDL.LU R19, [R1+0x2cf4] ;  /* 0x002cf40001137983 */ /* 0x002f280000300800 */
[----:B------:R-:W-:Y:S04]  /*be5b0*/  STL [R1+0x2cd8], R6 ;  /* 0x002cd80601007387 */ /* 0x000fe80000100800 */
[----:B------:R1:W-:Y:S01]  /*be5c0*/  STL [R1+0x2ccc], R48 ;  /* 0x002ccc3001007387 */ /* 0x0003e20000100800 */
[----:B--2---:R-:W-:-:S03]  /*be5d0*/  MOV R5, R48 ;  /* 0x0000003000057202 */ /* 0x004fc60000000f00 */
[----:B------:R-:W2:Y:S01]  /*be5e0*/  LDL.LU R15, [R1+0x2d00] ;  /* 0x002d0000010f7983 */ /* 0x000ea20000300800 */
[----:B------:R-:W-:-:S03]  /*be5f0*/  IMAD.MOV.U32 R4, RZ, RZ, R3 ;  /* 0x000000ffff047224 */ /* 0x000fc600078e0003 */
[----:B-1----:R-:W2:Y:S01]  /*be600*/  LDL.LU R48, [R1+0x2cfc] ;  /* 0x002cfc0001307983 */ /* 0x002ea20000300800 */
[----:B---3--:R-:W-:-:S03]  /*be610*/  IADD3.X R27, PT, PT, R27, UR4, RZ, P0, !PT ;  /* 0x000000041b1b7c10 */ /* 0x008fc600087fe4ff */
[----:B------:R1:W-:Y:S01]  /*be620*/  LDGSTS.E [R8+0x9080], desc[UR76][R4.64], P1 ;  /* 0x0908000004087fae */ /* 0x0003e200089a104c */
[----:B------:R-:W-:-:S05]  /*be630*/  IADD3 R10, P2, PT, R10, UR13, RZ ;  /* 0x0000000d0a0a7c10 */ /* 0x000fca000ff5e0ff */
[----:B------:R-:W-:Y:S01]  /*be640*/  STL [R1+0x2ce0], R10 ;  /* 0x002ce00a01007387 */ /* 0x000fe20000100800 */
[----:B------:R-:W-:-:S03]  /*be650*/  IADD3.X R25, PT, PT, R25, UR4, RZ, P2, !PT ;  /* 0x0000000419197c10 */ /* 0x000fc600097fe4ff */
[----:B------:R3:W-:Y:S04]  /*be660*/  STL [R1+0x2cd4], R27 ;  /* 0x002cd41b01007387 */ /* 0x0007e80000100800 */
[----:B------:R-:W2:Y:S01]  /*be670*/  LDL.LU R3, [R1+0x2dc8] ;  /* 0x002dc80001037983 */ /* 0x000ea20000300800 */
[----:B-1----:R-:W-:Y:S02]  /*be680*/  IMAD.MOV.U32 R5, RZ, RZ, R27 ;  /* 0x000000ffff057224 */ /* 0x002fe400078e001b */
        /* <DEDUP_REMOVED lines=8> */
[----:B------:R-:W-:-:S02]  /*be710*/  MOV R5, R25 ;  /* 0x0000001900057202 */ /* 0x000fc40000000f00 */
[----:B------:R-:W-:-:S03]  /*be720*/  IADD3.X R26, PT, PT, R26, UR4, RZ, P0, !PT ;  /* 0x000000041a1a7c10 */ /* 0x000fc600087fe4ff */
[----:B------:R1:W-:Y:S02]  /*be730*/  LDGSTS.E [R8+0x9180], desc[UR76][R4.64], P1 ;  /* 0x0918000004087fae */ /* 0x0003e400089a104c */
[----:B-1----:R-:W-:Y:S02]  /*be740*/  IMAD.MOV.U32 R4, RZ, RZ, R18 ;  /* 0x000000ffff047224 */ /* 0x002fe400078e0012 */
[----:B------:R-:W-:-:S05]  /*be750*/  IMAD.MOV.U32 R5, RZ, RZ, R26 ;  /* 0x000000ffff057224 */ /* 0x000fca00078e001a */
[----:B------:R1:W-:Y:S01]  /*be760*/  LDGSTS.E [R8+0x9200], desc[UR76][R4.64], P1 ;  /* 0x0920000004087fae */ /* 0x0003e200089a104c */
[----:B------:R-:W-:-:S05]  /*be770*/  IADD3 R11, P2, PT, R11, UR13, RZ ;  /* 0x0000000d0b0b7c10 */ /* 0x000fca000ff5e0ff */
[----:B------:R-:W-:Y:S01]  /*be780*/  STL [R1+0x2cf0], R11 ;  /* 0x002cf00b01007387 */ /* 0x000fe20000100800 */
[----:B------:R-:W-:-:S03]  /*be790*/  IADD3.X R24, PT, PT, R24, UR4, RZ, P2, !PT ;  /* 0x0000000418187c10 */ /* 0x000fc600097fe4ff */
[----:B------:R4:W-:Y:S04]  /*be7a0*/  STL [R1+0x2ce4], R26 ;  /* 0x002ce41a01007387 */ /* 0x0009e80000100800 */
[----:B------:R-:W3:Y:S04]  /*be7b0*/  LDL.LU R25, [R1+0x2dcc] ;  /* 0x002dcc0001197983 */ /* 0x000ee80000300800 */
[----:B------:R-:W3:Y:S01]  /*be7c0*/  LDL.LU R10, [R1+0x2dd8] ;  /* 0x002dd800010a7983 */ /* 0x000ee20000300800 */
[----:B-1----:R-:W-:Y:S01]  /*be7d0*/  IMAD.MOV.U32 R4, RZ, RZ, R11 ;  /* 0x000000ffff047224 */ /* 0x002fe200078e000b */
[----:B------:R-:W-:-:S05]  /*be7e0*/  MOV R5, R24 ;  /* 0x0000001800057202 */ /* 0x000fca0000000f00 */
[----:B------:R1:W-:Y:S01]  /*be7f0*/  LDGSTS.E [R8+0x9280], desc[UR76][R4.64], P1 ;  /* 0x0928000004087fae */ /* 0x0003e200089a104c */
[----:B----4-:R-:W-:-:S05]  /*be800*/  IADD3 R7, P0, PT, R7, UR13, RZ ;  /* 0x0000000d07077c10 */ /* 0x010fca000ff1e0ff */
[----:B------:R-:W-:Y:S01]  /*be810*/  STL [R1+0x2cf8], R7 ;  /* 0x002cf80701007387 */ /* 0x000fe20000100800 */
[----:B------:R-:W-:-:S03]  /*be820*/  IADD3.X R19, PT, PT, R19, UR4, RZ, P0, !PT ;  /* 0x0000000413137c10 */ /* 0x000fc600087fe4ff */
[----:B------:R4:W-:Y:S04]  /*be830*/  STL [R1+0x2cec], R24 ;  /* 0x002cec1801007387 */ /* 0x0009e80000100800 */
[----:B------:R-:W3:Y:S04]  /*be840*/  LDL.LU R26, [R1+0x2dd4] ;  /* 0x002dd400011a7983 */ /* 0x000ee80000300800 */
[----:B------:R-:W3:Y:S01]  /*be850*/  LDL.LU R18, [R1+0x2de0] ;  /* 0x002de00001127983 */ /* 0x000ee20000300800 */
[----:B--2---:R-:W-:-:S03]  /*be860*/  IADD3 R15, P2, PT, R15, UR13, RZ ;  /* 0x0000000d0f0f7c10 */ /* 0x004fc6000ff5e0ff */
[----:B----4-:R-:W2:Y:S01]  /*be870*/  LDL.LU R24, [R1+0x2ddc] ;  /* 0x002ddc0001187983 */ /* 0x010ea20000300800 */
[----:B-1----:R-:W-:-:S03]  /*be880*/  IMAD.MOV.U32 R5, RZ, RZ, R19 ;  /* 0x000000ffff057224 */ /* 0x002fc600078e0013 */
[----:B------:R-:W-:Y:S01]  /*be890*/  STL [R1+0x2d00], R15 ;  /* 0x002d000f01007387 */ /* 0x000fe20000100800 */
[----:B------:R-:W-:-:S03]  /*be8a0*/  IADD3.X R48, PT, PT, R48, UR4, RZ, P2, !PT ;  /* 0x0000000430307c10 */ /* 0x000fc600097fe4ff */
[----:B------:R1:W-:Y:S04]  /*be8b0*/  STL [R1+0x2cf4], R19 ;  /* 0x002cf41301007387 */ /* 0x0003e80000100800 */
[----:B------:R-:W4:Y:S01]  /*be8c0*/  LDL.LU R11, [R1+0x2de8] ;  /* 0x002de800010b7983 */ /* 0x000f220000300800 */
[----:B------:R-:W-:-:S03]  /*be8d0*/  IMAD.MOV.U32 R4, RZ, RZ, R7 ;  /* 0x000000ffff047224 */ /* 0x000fc600078e0007 */
[----:B-1----:R-:W4:Y:S04]  /*be8e0*/  LDL.LU R19, [R1+0x2de4] ;  /* 0x002de40001137983 */ /* 0x002f280000300800 */
[----:B------:R1:W-:Y:S01]  /*be8f0*/  LDGSTS.E [R8+0x9300], desc[UR76][R4.64], P1 ;  /* 0x0930000004087fae */ /* 0x0003e200089a104c */
[----:B------:R-:W-:-:S05]  /*be900*/  IADD3 R3, P3, PT, R3, UR13, RZ ;  /* 0x0000000d03037c10 */ /* 0x000fca000ff7e0ff */
        /* <DEDUP_REMOVED lines=8> */
[----:B---3--:R-:W-:Y:S02]  /*be990*/  IADD3.X R27, PT, PT, R27, UR4, RZ, P3, !PT ;  /* 0x000000041b1b7c10 */ /* 0x008fe40009ffe4ff */
        /* <DEDUP_REMOVED lines=9> */
[----:B---3--:R-:W3:Y:S08]  /*bea30*/  LDL.LU R27, [R1+0x2df4] ;  /* 0x002df400011b7983 */ /* 0x008ef00000300800 */
[----:B------:R1:W-:Y:S02]  /*bea40*/  LDGSTS.E [R8+0xa000], desc[UR76][R4.64], P0 ;  /* 0x0a00000004087fae */ /* 0x0003e400081a104c */
[----:B-1----:R-:W-:Y:S01]  /*bea50*/  IMAD.MOV.U32 R4, RZ, RZ, R6 ;  /* 0x000000ffff047224 */ /* 0x002fe200078e0006 */
[----:B------:R-:W-:-:S02]  /*bea60*/  IADD3.X R25, PT, PT, R25, UR4, RZ, P2, !PT ;  /* 0x0000000419197c10 */ /* 0x000fc400097fe4ff */
[----:B------:R-:W-:Y:S02]  /*bea70*/  IADD3 R10, P1, PT, R10, UR13, RZ ;  /* 0x0000000d0a0a7c10 */ /* 0x000fe4000ff3e0ff */
[----:B------:R-:W-:-:S03]  /*bea80*/  MOV R5, R25 ;  /* 0x0000001900057202 */ /* 0x000fc60000000f00 */
[----:B------:R-:W-:Y:S04]  /*bea90*/  STL [R1+0x2dd8], R10 ;  /* 0x002dd80a01007387 */ /* 0x000fe80000100800 */
[----:B------:R1:W-:Y:S04]  /*beaa0*/  STL [R1+0x2dcc], R25 ;  /* 0x002dcc1901007387 */ /* 0x0003e80000100800 */
[----:B------:R-:W3:Y:S04]  /*beab0*/  LDL.LU R3, [R1+0x2e00] ;  /* 0x002e000001037983 */ /* 0x000ee80000300800 */
[----:B------:R2:W-:Y:S04]  /*beac0*/  LDGSTS.E [R8+0xa080], desc[UR76][R4.64], P0 ;  /* 0x0a08000004087fae */ /* 0x0005e800081a104c */
[----:B-1----:R-:W3:Y:S01]  /*bead0*/  LDL.LU R25, [R1+0x2dfc] ;  /* 0x002dfc0001197983 */ /* 0x002ee20000300800 */
[----:B------:R-:W-:-:S02]  /*beae0*/  IADD3.X R26, PT, PT, R26, UR4, RZ, P1, !PT ;  /* 0x000000041a1a7c10 */ /* 0x000fc40008ffe4ff */
[----:B------:R-:W-:-:S04]  /*beaf0*/  IADD3 R18, P2, PT, R18, UR13, RZ ;  /* 0x0000000d12127c10 */ /* 0x000fc8000ff5e0ff */
[----:B--2---:R-:W-:Y:S01]  /*beb00*/  IADD3.X R24, PT, PT, R24, UR4, RZ, P2, !PT ;  /* 0x0000000418187c10 */ /* 0x004fe200097fe4ff */
[----:B------:R-:W-:Y:S01]  /*beb10*/  STL [R1+0x2de0], R18 ;  /* 0x002de01201007387 */ /* 0x000fe20000100800 */
[----:B------:R-:W-:-:S03]  /*beb20*/  IMAD.MOV.U32 R4, RZ, RZ, R10 ;  /* 0x000000ffff047224 */ /* 0x000fc600078e000a */
[----:B------:R1:W-:Y:S01]  /*beb30*/  STL [R1+0x2dd4], R26 ;  /* 0x002dd41a01007387 */ /* 0x0003e20000100800 */
[----:B------:R-:W-:-:S03]  /*beb40*/  IMAD.MOV.U32 R5, RZ, RZ, R26 ;  /* 0x000000ffff057224 */ /* 0x000fc600078e001a */
[----:B------:R-:W2:Y:S01]  /*beb50*/  LDL.LU R6, [R1+0x2ec8] ;  /* 0x002ec80001067983 */ /* 0x000ea20000300800 */
[----:B----4-:R-:W-:-:S03]  /*beb60*/  IADD3 R11, P1, PT, R11, UR13, RZ ;  /* 0x0000000d0b0b7c10 */ /* 0x010fc6000ff3e0ff */
        /* <DEDUP_REMOVED lines=26> */
[----:B---3--:R-:W-:Y:S01]  /*bed10*/  IADD3.X R27, PT, PT, R27, UR4, RZ, P1, !PT ;  /* 0x000000041b1b7c10 */ /* 0x008fe20008ffe4ff */
[----:B------:R-:W-:Y:S01]  /*bed20*/  USEL UR12, URZ, 0x4, !UP1 ;  /* 0x00000004ff0c7887 */ /* 0x000fe2000c800000 */
[----:B------:R-:W3:Y:S04]  /*bed30*/  LDL.LU R48, [R1+0x2edc] ;  /* 0x002edc0001307983 */ /* 0x000ee80000300800 */
[----:B------:R1:W-:Y:S01]  /*bed40*/  LDGSTS.E [R8+0xa280], desc[UR76][R4.64], P0 ;  /* 0x0a28000004087fae */ /* 0x0003e200081a104c */
[----:B------:R-:W-:Y:S01]  /*bed50*/  USEL UR12, UR12, URZ, !UP0 ;  /* 0x000000ff0c0c7287 */ /* 0x000fe2000c000000 */
[----:B-1----:R-:W-:Y:S02]  /*bed60*/  IMAD.MOV.U32 R4, RZ, RZ, R15 ;  /* 0x000000ffff047224 */ /* 0x002fe400078e000f */
[----:B------:R-:W-:-:S05]  /*bed70*/  IMAD.MOV.U32 R5, RZ, RZ, R27 ;  /* 0x000000ffff057224 */ /* 0x000fca00078e001b */
[----:B------:R1:W-:Y:S01]  /*bed80*/  LDGSTS.E [R8+0xa300], desc[UR76][R4.64], P0 ;  /* 0x0a30000004087fae */ /* 0x0003e200081a104c */
[----:B------:R-:W-:Y:S02]  /*bed90*/  ISETP.NE.U32.AND P1, PT, RZ, UR12, PT ;  /* 0x0000000cff007c0c */ /* 0x000fe4000bf25070 */
[----:B------:R-:W-:-:S05]  /*beda0*/  IADD3 R3, P2, PT, R3, UR13, RZ ;  /* 0x0000000d03037c10 */ /* 0x000fca000ff5e0ff */
[----:B------:R-:W-:Y:S01]  /*bedb0*/  STL [R1+0x2e00], R3 ;  /* 0x002e000301007387 */ /* 0x000fe20000100800 */
[----:B------:R-:W-:-:S03]  /*bedc0*/  IADD3.X R25, PT, PT, R25, UR4, RZ, P2, !PT ;  /* 0x0000000419197c10 */ /* 0x000fc600097fe4ff */
[----:B------:R1:W-:Y:S02]  /*bedd0*/  STL [R1+0x2df4], R27 ;  /* 0x002df41b01007387 */ /* 0x0003e40000100800 */
[----:B-1----:R-:W-:Y:S02]  /*bede0*/  IMAD.MOV.U32 R4, RZ, RZ, R3 ;  /* 0x000000ffff047224 */ /* 0x002fe400078e0003 */
[----:B------:R-:W3:Y:S01]  /*bedf0*/  LDL.LU R7, [R1+0x2ee8] ;  /* 0x002ee80001077983 */ /* 0x000ee20000300800 */
[----:B------:R-:W-:-:S03]  /*bee00*/  MOV R5, R25 ;  /* 0x0000001900057202 */ /* 0x000fc60000000f00 */
[----:B------:R-:W3:Y:S04]  /*bee10*/  LDL.LU R27, [R1+0x2ee4] ;  /* 0x002ee400011b7983 */ /* 0x000ee80000300800 */
        /* <DEDUP_REMOVED lines=12> */
[----:B------:R-:W-:-:S03]  /*beee0*/  IMAD.MOV.U32 R4, RZ, RZ, R6 ;  /* 0x000000ffff047224 */ /* 0x000fc600078e0006 */
[----:B-1----:R-:W4:Y:S01]  /*beef0*/  LDL.LU R26, [R1+0x2ef4] ;  /* 0x002ef400011a7983 */ /* 0x002f220000300800 */
[----:B------:R-:W-:-:S03]  /*bef00*/  IADD3.X R24, PT, PT, R24, UR4, RZ, P2, !PT ;  /* 0x0000000418187c10 */ /* 0x000fc600097fe4ff */
[----:B------:R1:W-:Y:S01]  /*bef10*/  LDGSTS.E [R8+0xb000], desc[UR76][R4.64], P1 ;  /* 0x0b00000004087fae */ /* 0x0003e200089a104c */
[----:B------:R-:W-:-:S05]  /*bef20*/  IADD3 R18, P0, PT, R18, UR13, RZ ;  /* 0x0000000d12127c10 */ /* 0x000fca000ff1e0ff */
[----:B------:R-:W-:Y:S04]  /*bef30*/  STL [R1+0x2ed8], R18 ;  /* 0x002ed81201007387 */ /* 0x000fe80000100800 */
[----:B------:R1:W-:Y:S04]  /*bef40*/  STL [R1+0x2ecc], R24 ;  /* 0x002ecc1801007387 */ /* 0x0003e80000100800 */
[----:B------:R-:W4:Y:S01]  /*bef50*/  LDL.LU R6, [R1+0x2f00] ;  /* 0x002f000001067983 */ /* 0x000f220000300800 */
[----:B-1----:R-:W-:Y:S01]  /*bef60*/  MOV R5, R24 ;  /* 0x0000001800057202 */ /* 0x002fe20000000f00 */
[----:B------:R-:W-:-:S02]  /*bef70*/  IMAD.MOV.U32 R4, RZ, RZ, R10 ;  /* 0x000000ffff047224 */ /* 0x000fc400078e000a */
[----:B------:R-:W4:Y:S04]  /*bef80*/  LDL.LU R24, [R1+0x2efc] ;  /* 0x002efc0001187983 */ /* 0x000f280000300800 */
[----:B------:R1:W-:Y:S01]  /*bef90*/  LDGSTS.E [R8+0xb080], desc[UR76][R4.64], P1 ;  /* 0x0b08000004087fae */ /* 0x0003e200089a104c */
[----:B------:R-:W-:Y:S02]  /*befa0*/  IADD3.X R19, PT, PT, R19, UR4, RZ, P0, !PT ;  /* 0x0000000413137c10 */ /* 0x000fe400087fe4ff */
[----:B------:R-:W-:-:S05]  /*befb0*/  IADD3 R11, P2, PT, R11, UR13, RZ ;  /* 0x0000000d0b0b7c10 */ /* 0x000fca000ff5e0ff */
[----:B------:R-:W-:Y:S04]  /*befc0*/  STL [R1+0x2ee0], R11 ;  /* 0x002ee00b01007387 */ /* 0x000fe80000100800 */
[----:B------:R3:W-:Y:S04]  /*befd0*/  STL [R1+0x2ed4], R19 ;  /* 0x002ed41301007387 */ /* 0x0007e80000100800 */
[----:B------:R-:W4:Y:S01]  /*befe0*/  LDL.LU R10, [R1+0x2fc8] ;  /* 0x002fc800010a7983 */ /* 0x000f220000300800 */
[----:B-1----:R-:W-:Y:S01]  /*beff0*/  IMAD.MOV.U32 R4, RZ, RZ, R18 ;  /* 0x000000ffff047224 */ /* 0x002fe200078e0012 */
[----:B---3--:R-:W-:Y:S01]  /*bf000*/  IADD3.X R48, PT, PT, R48, UR4, RZ, P2, !PT ;  /* 0x0000000430307c10 */ /* 0x008fe200097fe4ff */
        /* <DEDUP_REMOVED lines=32> */
[----:B------:R1:W-:Y:S01]  /*bf210*/  STL [R1+0x2ef4], R26 ;  /* 0x002ef41a01007387 */ /* 0x0003e20000100800 */
[----:B------:R-:W-:-:S03]  /*bf220*/  IADD3.X R24, PT, PT, R24, UR4, RZ, P2, !PT ;  /* 0x0000000418187c10 */ /* 0x000fc600097fe4ff */
[----:B------:R-:W4:Y:S01]  /*bf230*/  LDL.LU R15, [R1+0x2fe8] ;  /* 0x002fe800010f7983 */ /* 0x000f220000300800 */
[----:B-1----:R-:W-:Y:S02]  /*bf240*/  IMAD.MOV.U32 R5, RZ, RZ, R26 ;  /* 0x000000ffff057224 */ /* 0x002fe400078e001a */
        /* <DEDUP_REMOVED lines=759> */
[----:B-1----:R-:W-:-:S03]  /*c21c0*/  IMAD.MOV.U32 R4, RZ, RZ, R18 ;  /* 0x000000ffff047224 */ /* 0x002fc600078e0012 */
[----:B------:R-:W4:Y:S01]  /*c21d0*/  LDL.LU R18, [R1+0x39e4] ;  /* 0x0039e40001127983 */ /* 0x000f220000300800 */
[----:B------:R-:W-:Y:S01]  /*c21e0*/  IMAD.MOV.U32 R5, RZ, RZ, R19 ;  /* 0x000000ffff057224 */ /* 0x000fe200078e0013 */
[----:B------:R-:W-:Y:S01]  /*c21f0*/  UISETP.GT.AND UP1, UPT, UR15, 0x58, UPT ;  /* 0x000000580f00788c */ /* 0x000fe2000bf24270 */
[----:B------:R-:W-:-:S03]  /*c2200*/  IADD3 R7, P3, PT, R7, UR13, RZ ;  /* 0x0000000d07077c10 */ /* 0x000fc6000ff7e0ff */
        /* <DEDUP_REMOVED lines=22> */
[----:B------:R-:W-:-:S04]  /*c2370*/  IMAD.MOV.U32 R4, RZ, RZ, R15 ;  /* 0x000000ffff047224 */ /* 0x000fc800078e000f */
[----:B------:R-:W-:Y:S01]  /*c2380*/  STL [R1+0x39d8], R3 ;  /* 0x0039d80301007387 */ /* 0x000fe20000100800 */
[----:B------:R-:W-:-:S03]  /*c2390*/  MOV R5, R25 ;  /* 0x0000001900057202 */ /* 0x000fc60000000f00 */
        /* <DEDUP_REMOVED lines=51> */
[----:B-1----:R-:W-:Y:S01]  /*c26d0*/  IMAD.MOV.U32 R4, RZ, RZ, R7 ;  /* 0x000000ffff047224 */ /* 0x002fe200078e0007 */
[----:B------:R-:W-:Y:S02]  /*c26e0*/  MOV R5, R25 ;  /* 0x0000001900057202 */ /* 0x000fe40000000f00 */
[----:B------:R-:W-:Y:S04]  /*c26f0*/  STL [R1+0x3ac8], R15 ;  /* 0x003ac80f01007387 */ /* 0x000fe80000100800 */
        /* <DEDUP_REMOVED lines=127> */
[----:B------:R-:W3:Y:S01]  /*c2ef0*/  LDL.LU R25, [R1+0x3ccc] ;  /* 0x003ccc0001197983 */ /* 0x000ee20000300800 */
[----:B-1----:R-:W-:-:S03]  /*c2f00*/  IMAD.MOV.U32 R4, RZ, RZ, R7 ;  /* 0x000000ffff047224 */ /* 0x002fc600078e0007 */
[----:B------:R-:W3:Y:S01]  /*c2f10*/  LDL.LU R19, [R1+0x3cd8] ;  /* 0x003cd80001137983 */ /* 0x000ee20000300800 */
        /* <DEDUP_REMOVED lines=13> */
[----:B------:R1:W-:Y:S01]  /*c2ff0*/  STL [R1+0x3bf4], R18 ;  /* 0x003bf41201007387 */ /* 0x0003e20000100800 */
[----:B------:R-:W-:-:S03]  /*c3000*/  IMAD.MOV.U32 R4, RZ, RZ, R15 ;  /* 0x000000ffff047224 */ /* 0x000fc600078e000f */
[----:B------:R-:W4:Y:S04]  /*c3010*/  LDL.LU R7, [R1+0x3ce8] ;  /* 0x003ce80001077983 */ /* 0x000f280000300800 */
[----:B------:R1:W-:Y:S04]  /*c3020*/  LDGSTS.E [R8+0x18300], desc[UR76][R4.64], P0 ;  /* 0x1830000004087fae */ /* 0x0003e800081a104c */
[----:B-1----:R-:W4:Y:S01]  /*c3030*/  LDL.LU R18, [R1+0x3ce4] ;  /* 0x003ce40001127983 */ /* 0x002f220000300800 */
[----:B------:R-:W-:-:S05]  /*c3040*/  IADD3 R6, P3, PT, R6, UR13, RZ ;  /* 0x0000000d06067c10 */ /* 0x000fca000ff7e0ff */
[----:B------:R-:W-:Y:S04]  /*c3050*/  STL [R1+0x3cc8], R6 ;  /* 0x003cc80601007387 */ /* 0x000fe80000100800 */
[----:B------:R1:W-:Y:S04]  /*c3060*/  STL [R1+0x3bfc], R48 ;  /* 0x003bfc3001007387 */ /* 0x0003e80000100800 */
[----:B------:R-:W4:Y:S01]  /*c3070*/  LDL.LU R15, [R1+0x3cf0] ;  /* 0x003cf000010f7983 */ /* 0x000f220000300800 */
[----:B------:R-:W-:Y:S01]  /*c3080*/  MOV R5, R48 ;  /* 0x0000003000057202 */ /* 0x000fe20000000f00 */
[----:B------:R-:W-:-:S02]  /*c3090*/  IMAD.MOV.U32 R4, RZ, RZ, R3 ;  /* 0x000000ffff047224 */ /* 0x000fc400078e0003 */
[----:B-1----:R-:W4:Y:S01]  /*c30a0*/  LDL.LU R48, [R1+0x3cec] ;  /* 0x003cec0001307983 */ /* 0x002f220000300800 */
        /* <DEDUP_REMOVED lines=21> */
[----:B------:R-:W3:Y:S04]  /*c3200*/  LDL.LU R10, [R1+0x3cfc] ;  /* 0x003cfc00010a7983 */ /* 0x000ee80000300800 */
[----:B------:R1:W-:Y:S01]  /*c3210*/  LDGSTS.E [R8+0x19080], desc[UR76][R4.64], P1 ;  /* 0x1908000004087fae */ /* 0x0003e200089a104c */
[----:B------:R-:W-:-:S02]  /*c3220*/  IADD3.X R26, PT, PT, R26, UR4, RZ, P0, !PT ;  /* 0x000000041a1a7c10 */ /* 0x000fc400087fe4ff */
[----:B------:R-:W-:-:S04]  /*c3230*/  IADD3 R11, P2, PT, R11, UR13, RZ ;  /* 0x0000000d0b0b7c10 */ /* 0x000fc8000ff5e0ff */
[----:B--2---:R-:W-:Y:S01]  /*c3240*/  IADD3.X R24, PT, PT, R24, UR4, RZ, P2, !PT ;  /* 0x0000000418187c10 */ /* 0x004fe200097fe4ff */
[----:B------:R-:W-:Y:S01]  /*c3250*/  STL [R1+0x3ce0], R11 ;  /* 0x003ce00b01007387 */ /* 0x000fe20000100800 */
[----:B-1----:R-:W-:-:S03]  /*c3260*/  IMAD.MOV.U32 R4, RZ, RZ, R19 ;  /* 0x000000ffff047224 */ /* 0x002fc600078e0013 */
        /* <DEDUP_REMOVED lines=30> */
[----:B------:R-:W-:Y:S01]  /*c3450*/  UISETP.GT.AND UP1, UPT, UR15, 0x68, UPT ;  /* 0x000000680f00788c */ /* 0x000fe2000bf24270 */
[----:B------:R-:W3:Y:S04]  /*c3460*/  LDL.LU R15, [R1+0x3ddc] ;  /* 0x003ddc00010f7983 */ /* 0x000ee80000300800 */
[----:B------:R1:W-:Y:S01]  /*c3470*/  LDGSTS.E [R8+0x19280], desc[UR76][R4.64], P1 ;  /* 0x1928000004087fae */ /* 0x0003e200089a104c */
[----:B------:R-:W-:-:S04]  /*c3480*/  USEL UR12, URZ, 0x4, !UP1 ;  /* 0x00000004ff0c7887 */ /* 0x000fc8000c800000 */
[----:B------:R-:W-:Y:S01]  /*c3490*/  USEL UR12, UR12, URZ, !UP0 ;  /* 0x000000ff0c0c7287 */ /* 0x000fe2000c000000 */
[----:B-1----:R-:W-:Y:S02]  /*c34a0*/  IMAD.MOV.U32 R4, RZ, RZ, R3 ;  /* 0x000000ffff047224 */ /* 0x002fe400078e0003 */
[----:B------:R-:W-:-:S05]  /*c34b0*/  IMAD.MOV.U32 R5, RZ, RZ, R27 ;  /* 0x000000ffff057224 */ /* 0x000fca00078e001b */
[----:B------:R1:W-:Y:S01]  /*c34c0*/  LDGSTS.E [R8+0x19300], desc[UR76][R4.64], P1 ;  /* 0x1930000004087fae */ /* 0x0003e200089a104c */
[----:B------:R-:W-:Y:S02]  /*c34d0*/  ISETP.NE.U32.AND P0, PT, RZ, UR12, PT ;  /* 0x0000000cff007c0c */ /* 0x000fe4000bf05070 */
[----:B------:R-:W-:-:S04]  /*c34e0*/  IADD3 R6, P2, PT, R6, UR13, RZ ;  /* 0x0000000d06067c10 */ /* 0x000fc8000ff5e0ff */
[----:B------:R-:W-:Y:S01]  /*c34f0*/  IADD3.X R10, PT, PT, R10, UR4, RZ, P2, !PT ;  /* 0x000000040a0a7c10 */ /* 0x000fe200097fe4ff */
[----:B------:R-:W-:Y:S01]  /*c3500*/  STL [R1+0x3d00], R6 ;  /* 0x003d000601007387 */ /* 0x000fe20000100800 */
[----:B-1----:R-:W-:-:S03]  /*c3510*/  IMAD.MOV.U32 R4, RZ, RZ, R6 ;  /* 0x000000ffff047224 */ /* 0x002fc600078e0006 */
[----:B------:R-:W-:Y:S01]  /*c3520*/  STL [R1+0x3cf4], R27 ;  /* 0x003cf41b01007387 */ /* 0x000fe20000100800 */
[----:B------:R-:W-:-:S03]  /*c3530*/  MOV R5, R10 ;  /* 0x0000000a00057202 */ /* 0x000fc60000000f00 */
[----:B------:R-:W3:Y:S04]  /*c3540*/  LDL.LU R48, [R1+0x3de8] ;  /* 0x003de80001307983 */ /* 0x000ee80000300800 */
        /* <DEDUP_REMOVED lines=8> */
[----:B----4-:R-:W-:-:S05]  /*c35d0*/  IADD3 R19, P2, PT, R19, UR13, RZ ;  /* 0x0000000d13137c10 */ /* 0x010fca000ff5e0ff */
[----:B------:R-:W-:Y:S04]  /*c35e0*/  STL [R1+0x3dd0], R19 ;  /* 0x003dd01301007387 */ /* 0x000fe80000100800 */
[----:B------:R4:W-:Y:S01]  /*c35f0*/  STL [R1+0x3dc4], R26 ;  /* 0x003dc41a01007387 */ /* 0x0009e20000100800 */
[----:B-1----:R-:W-:-:S03]  /*c3600*/  IMAD.MOV.U32 R4, RZ, RZ, R25 ;  /* 0x000000ffff047224 */ /* 0x002fc600078e0019 */
[----:B------:R-:W2:Y:S04]  /*c3610*/  LDL.LU R6, [R1+0x3df8] ;  /* 0x003df80001067983 */ /* 0x000ea80000300800 */
[----:B------:R-:W2:Y:S01]  /*c3620*/  LDL.LU R27, [R1+0x3df4] ;  /* 0x003df400011b7983 */ /* 0x000ea20000300800 */
[----:B------:R-:W-:Y:S02]  /*c3630*/  IADD3.X R24, PT, PT, R24, UR4, RZ, P2, !PT ;  /* 0x0000000418187c10 */ /* 0x000fe400097fe4ff */
[----:B------:R-:W-:Y:S01]  /*c3640*/  IADD3 R11, P1, PT, R11, UR13, RZ ;  /* 0x0000000d0b0b7c10 */ /* 0x000fe2000ff3e0ff */
[----:B------:R-:W-:-:S04]  /*c3650*/  IMAD.MOV.U32 R5, RZ, RZ, R26 ;  /* 0x000000ffff057224 */ /* 0x000fc800078e001a */
[----:B------:R-:W-:Y:S04]  /*c3660*/  STL [R1+0x3dd8], R11 ;  /* 0x003dd80b01007387 */ /* 0x000fe80000100800 */
[----:B------:R1:W-:Y:S04]  /*c3670*/  STL [R1+0x3dcc], R24 ;  /* 0x003dcc1801007387 */ /* 0x0003e80000100800 */
[----:B------:R-:W2:Y:S04]  /*c3680*/  LDL.LU R25, [R1+0x3e00] ;  /* 0x003e000001197983 */ /* 0x000ea80000300800 */
[----:B----4-:R-:W4:Y:S04]  /*c3690*/  LDL.LU R26, [R1+0x3dfc] ;  /* 0x003dfc00011a7983 */ /* 0x010f280000300800 */
[----:B------:R1:W-:Y:S02]  /*c36a0*/  LDGSTS.E [R8+0x1a000], desc[UR76][R4.64], P0 ;  /* 0x1a00000004087fae */ /* 0x0003e400081a104c */
[----:B-1----:R-:W-:Y:S01]  /*c36b0*/  IMAD.MOV.U32 R4, RZ, RZ, R19 ;  /* 0x000000ffff047224 */ /* 0x002fe200078e0013 */
[----:B------:R-:W-:-:S02]  /*c36c0*/  IADD3.X R18, PT, PT, R18, UR4, RZ, P1, !PT ;  /* 0x0000000412127c10 */ /* 0x000fc40008ffe4ff */
[----:B------:R-:W-:-:S05]  /*c36d0*/  IADD3 R7, P2, PT, R7, UR13, RZ ;  /* 0x0000000d07077c10 */ /* 0x000fca000ff5e0ff */
[----:B------:R-:W-:Y:S04]  /*c36e0*/  STL [R1+0x3de0], R7 ;  /* 0x003de00701007387 */ /* 0x000fe80000100800 */
[----:B------:R1:W-:Y:S04]  /*c36f0*/  STL [R1+0x3dd4], R18 ;  /* 0x003dd41201007387 */ /* 0x0003e80000100800 */
[----:B------:R-:W4:Y:S01]  /*c3700*/  LDL.LU R19, [R1+0x3e08] ;  /* 0x003e080001137983 */ /* 0x000f220000300800 */
[----:B------:R-:W-:Y:S02]  /*c3710*/  MOV R5, R24 ;  /* 0x0000001800057202 */ /* 0x000fe40000000f00 */
[----:B---3--:R-:W-:-:S03]  /*c3720*/  IADD3.X R15, PT, PT, R15, UR4, RZ, P2, !PT ;  /* 0x000000040f0f7c10 */ /* 0x008fc600097fe4ff */
[----:B------:R3:W-:Y:S02]  /*c3730*/  LDGSTS.E [R8+0x1a080], desc[UR76][R4.64], P0 ;  /* 0x1a08000004087fae */ /* 0x0007e400081a104c */
[----:B---3--:R-:W-:Y:S02]  /*c3740*/  IMAD.MOV.U32 R4, RZ, RZ, R11 ;  /* 0x000000ffff047224 */ /* 0x008fe400078e000b */
[----:B------:R-:W-:-:S05]  /*c3750*/  IMAD.MOV.U32 R5, RZ, RZ, R18 ;  /* 0x000000ffff057224 */ /* 0x000fca00078e0012 */
[----:B------:R3:W-:Y:S02]  /*c3760*/  LDGSTS.E [R8+0x1a100], desc[UR76][R4.64], P0 ;  /* 0x1a10000004087fae */ /* 0x0007e400081a104c */
[----:B---3--:R-:W-:Y:S01]  /*c3770*/  IMAD.MOV.U32 R4, RZ, RZ, R7 ;  /* 0x000000ffff047224 */ /* 0x008fe200078e0007 */
[----:B------:R-:W-:-:S05]  /*c3780*/  MOV R5, R15 ;  /* 0x0000000f00057202 */ /* 0x000fca0000000f00 */
[----:B------:R3:W-:Y:S01]  /*c3790*/  LDGSTS.E [R8+0x1a180], desc[UR76][R4.64], P0 ;  /* 0x1a18000004087fae */ /* 0x0007e200081a104c */
[----:B------:R-:W-:-:S04]  /*c37a0*/  IADD3 R48, P1, PT, R48, UR13, RZ ;  /* 0x0000000d30307c10 */ /* 0x000fc8000ff3e0ff */
[----:B------:R-:W-:Y:S01]  /*c37b0*/  IADD3.X R49, PT, PT, R49, UR4, RZ, P1, !PT ;  /* 0x0000000431317c10 */ /* 0x000fe20008ffe4ff */
[----:B------:R-:W-:Y:S04]  /*c37c0*/  STL [R1+0x3de8], R48 ;  /* 0x003de83001007387 */ /* 0x000fe80000100800 */
[----:B------:R1:W-:Y:S04]  /*c37d0*/  STL [R1+0x3ddc], R15 ;  /* 0x003ddc0f01007387 */ /* 0x0003e80000100800 */
[----:B------:R-:W4:Y:S01]  /*c37e0*/  LDL.LU R24, [R1+0x3e04] ;  /* 0x003e040001187983 */ /* 0x000f220000300800 */
[----:B---3--:R-:W-:-:S03]  /*c37f0*/  IMAD.MOV.U32 R4, RZ, RZ, R48 ;  /* 0x000000ffff047224 */ /* 0x008fc600078e0030 */
[----:B------:R-:W3:Y:S01]  /*c3800*/  LDL.LU R11, [R1+0x3e10] ;  /* 0x003e1000010b7983 */ /* 0x000ee20000300800 */
[----:B------:R-:W-:-:S05]  /*c3810*/  IMAD.MOV.U32 R5, RZ, RZ, R49 ;  /* 0x000000ffff057224 */ /* 0x000fca00078e0031 */
[----:B------:R1:W-:Y:S01]  /*c3820*/  LDGSTS.E [R8+0x1a200], desc[UR76][R4.64], P0 ;  /* 0x1a20000004087fae */ /* 0x0003e200081a104c */
[----:B------:R-:W-:-:S05]  /*c3830*/  IADD3 R3, P2, PT, R3, UR13, RZ ;  /* 0x0000000d03037c10 */ /* 0x000fca000ff5e0ff */
[----:B------:R-:W-:Y:S01]  /*c3840*/  STL [R1+0x3df0], R3 ;  /* 0x003df00301007387 */ /* 0x000fe20000100800 */
[----:B--2---:R-:W-:-:S03]  /*c3850*/  IADD3.X R10, PT, PT, R10, UR4, RZ, P2, !PT ;  /* 0x000000040a0a7c10 */ /* 0x004fc600097fe4ff */
[----:B------:R-:W-:Y:S04]  /*c3860*/  STL [R1+0x3de4], R49 ;  /* 0x003de43101007387 */ /* 0x000fe80000100800 */
[----:B-1----:R-:W2:Y:S04]  /*c3870*/  LDL.LU R18, [R1+0x3e0c] ;  /* 0x003e0c0001127983 */ /* 0x002ea80000300800 */
[----:B------:R-:W2:Y:S01]  /*c3880*/  LDL.LU R15, [R1+0x3e14] ;  /* 0x003e1400010f7983 */ /* 0x000ea20000300800 */
[----:B------:R-:W-:-:S03]  /*c3890*/  IADD3 R6, P1, PT, R6, UR13, RZ ;  /* 0x0000000d06067c10 */ /* 0x000fc6000ff3e0ff */
[----:B------:R-:W2:Y:S01]  /*c38a0*/  LDL.LU R7, [R1+0x3e18] ;  /* 0x003e180001077983 */ /* 0x000ea20000300800 */
[----:B------:R-:W-:Y:S02]  /*c38b0*/  MOV R5, R10 ;  /* 0x0000000a00057202 */ /* 0x000fe40000000f00 */
[----:B------:R-:W-:Y:S01]  /*c38c0*/  IADD3.X R27, PT, PT, R27, UR4, RZ, P1, !PT ;  /* 0x000000041b1b7c10 */ /* 0x000fe20008ffe4ff */
[----:B------:R-:W-:Y:S01]  /*c38d0*/  STL [R1+0x3df8], R6 ;  /* 0x003df80601007387 */ /* 0x000fe20000100800 */
[----:B------:R-:W-:-:S03]  /*c38e0*/  IMAD.MOV.U32 R4, RZ, RZ, R3 ;  /* 0x000000ffff047224 */ /* 0x000fc600078e0003 */
[----:B------:R1:W-:Y:S04]  /*c38f0*/  STL [R1+0x3dec], R10 ;  /* 0x003dec0a01007387 */ /* 0x0003e80000100800 */
[----:B------:R4:W-:Y:S04]  /*c3900*/  LDGSTS.E [R8+0x1a280], desc[UR76][R4.64], P0 ;  /* 0x1a28000004087fae */ /* 0x0009e800081a104c */
[----:B-1----:R-:W2:Y:S01]  /*c3910*/  LDL.LU R10, [R1+0x3e1c] ;  /* 0x003e1c00010a7983 */ /* 0x002ea20000300800 */
[----:B------:R-:W-:-:S05]  /*c3920*/  IADD3 R25, P2, PT, R25, UR13, RZ ;  /* 0x0000000d19197c10 */ /* 0x000fca000ff5e0ff */
[----:B------:R-:W-:Y:S04]  /*c3930*/  STL [R1+0x3e00], R25 ;  /* 0x003e001901007387 */ /* 0x000fe80000100800 */
[----:B------:R-:W-:Y:S01]  /*c3940*/  STL [R1+0x3df4], R27 ;  /* 0x003df41b01007387 */ /* 0x000fe20000100800 */
[----:B----4-:R-:W-:-:S03]  /*c3950*/  IADD3.X R26, PT, PT, R26, UR4, RZ, P2, !PT ;  /* 0x000000041a1a7c10 */ /* 0x010fc600097fe4ff */
[----:B------:R-:W4:Y:S01]  /*c3960*/  LDL.LU R3, [R1+0x3e20] ;  /* 0x003e200001037983 */ /* 0x000f220000300800 */
[----:B------:R-:W-:-:S03]  /*c3970*/  IMAD.MOV.U32 R4, RZ, RZ, R6 ;  /* 0x000000ffff047224 */ /* 0x000fc600078e0006 */
[----:B------:R-:W4:Y:S01]  /*c3980*/  LDL.LU R52, [R1+0x3e24] ;  /* 0x003e240001347983 */ /* 0x000f220000300800 */
[----:B------:R-:W-:-:S05]  /*c3990*/  IADD3 R19, P3, PT, R19, UR13, RZ ;  /* 0x0000000d13137c10 */ /* 0x000fca000ff7e0ff */
[----:B------:R-:W-:Y:S04]  /*c39a0*/  STL [R1+0x3e08], R19 ;  /* 0x003e081301007387 */ /* 0x000fe80000100800 */
[----:B------:R1:W-:Y:S04]  /*c39b0*/  STL [R1+0x3dfc], R26 ;  /* 0x003dfc1a01007387 */ /* 0x0003e80000100800 */
[----:B------:R-:W4:Y:S01]  /*c39c0*/  LDL.LU R6, [R1+0x3e28] ;  /* 0x003e280001067983 */ /* 0x000f220000300800 */
[----:B------:R-:W-:Y:S01]  /*c39d0*/  IMAD.MOV.U32 R5, RZ, RZ, R27 ;  /* 0x000000ffff057224 */ /* 0x000fe200078e001b */
[----:B------:R-:W-:-:S02]  /*c39e0*/  UISETP.GT.AND UP1, UPT, UR15, 0x6c, UPT ;  /* 0x0000006c0f00788c */ /* 0x000fc4000bf24270 */
[----:B------:R-:W4:Y:S02]  /*c39f0*/  LDL.LU R50, [R1+0x3e30] ;  /* 0x003e300001327983 */ /* 0x000f240000300800 */
[----:B------:R-:W-:Y:S02]  /*c3a00*/  USEL UR12, URZ, 0x4, !UP1 ;  /* 0x00000004ff0c7887 */ /* 0x000fe4000c800000 */
[----:B------:R1:W-:Y:S02]  /*c3a10*/  LDGSTS.E [R8+0x1a300], desc[UR76][R4.64], P0 ;  /* 0x1a30000004087fae */ /* 0x0003e400081a104c */
[----:B------:R-:W-:Y:S01]  /*c3a20*/  USEL UR12, UR12, URZ, !UP0 ;  /* 0x000000ff0c0c7287 */ /* 0x000fe2000c000000 */
[----:B-1----:R-:W-:Y:S01]  /*c3a30*/  IMAD.MOV.U32 R4, RZ, RZ, R25 ;  /* 0x000000ffff047224 */ /* 0x002fe200078e0019 */
[----:B------:R-:W-:-:S05]  /*c3a40*/  MOV R5, R26 ;  /* 0x0000001a00057202 */ /* 0x000fca0000000f00 */
[----:B------:R1:W-:Y:S01]  /*c3a50*/  LDGSTS.E [R8+0x1a380], desc[UR76][R4.64], P0 ;  /* 0x1a38000004087fae */ /* 0x0003e200081a104c */
[----:B------:R-:W-:Y:S01]  /*c3a60*/  ISETP.NE.U32.AND P1, PT, RZ, UR12, PT ;  /* 0x0000000cff007c0c */ /* 0x000fe2000bf25070 */
[----:B-1----:R-:W-:Y:S01]  /*c3a70*/  IMAD.MOV.U32 R4, RZ, RZ, R19 ;  /* 0x000000ffff047224 */ /* 0x002fe200078e0013 */
[----:B------:R-:W-:Y:S02]  /*c3a80*/  IADD3.X R24, PT, PT, R24, UR4, RZ, P3, !PT ;  /* 0x0000000418187c10 */ /* 0x000fe40009ffe4ff */
[----:B---3--:R-:W-:-:S05]  /*c3a90*/  IADD3 R11, P2, PT, R11, UR13, RZ ;  /* 0x0000000d0b0b7c10 */ /* 0x008fca000ff5e0ff */
[----:B------:R1:W-:Y:S04]  /*c3aa0*/  STL [R1+0x3e10], R11 ;  /* 0x003e100b01007387 */ /* 0x0003e80000100800 */
[----:B------:R3:W-:Y:S04]  /*c3ab0*/  STL [R1+0x3e04], R24 ;  /* 0x003e041801007387 */ /* 0x0007e80000100800 */
[----:B------:R-:W4:Y:S04]  /*c3ac0*/  LDL.LU R48, [R1+0x3e38] ;  /* 0x003e380001307983 */ /* 0x000f280000300800 */
[----:B------:R-:W4:Y:S01]  /*c3ad0*/  LDL.LU R51, [R1+0x3e2c] ;  /* 0x003e2c0001337983 */ /* 0x000f220000300800 */
[----:B--2---:R-:W-:-:S02]  /*c3ae0*/  IADD3.X R18, PT, PT, R18, UR4, RZ, P2, !PT ;  /* 0x0000000412127c10 */ /* 0x004fc400097fe4ff */
[----:B------:R-:W-:-:S05]  /*c3af0*/  IADD3 R7, P0, PT, R7, UR13, RZ ;  /* 0x0000000d07077c10 */ /* 0x000fca000ff1e0ff */
[----:B------:R-:W-:Y:S01]  /*c3b00*/  STL [R1+0x3e18], R7 ;  /* 0x003e180701007387 */ /* 0x000fe20000100800 */
[----:B------:R-:W-:-:S03]  /*c3b10*/  IADD3.X R15, PT, PT, R15, UR4, RZ, P0, !PT ;  /* 0x000000040f0f7c10 */ /* 0x000fc600087fe4ff */
[----:B------:R-:W-:Y:S04]  /*c3b20*/  STL [R1+0x3e0c], R18 ;  /* 0x003e0c1201007387 */ /* 0x000fe80000100800 */
[----:B------:R-:W2:Y:S04]  /*c3b30*/  LDL.LU R26, [R1+0x3e40] ;  /* 0x003e4000011a7983 */ /* 0x000ea80000300800 */
[----:B------:R-:W2:Y:S01]  /*c3b40*/  LDL.LU R49, [R1+0x3e34] ;  /* 0x003e340001317983 */ /* 0x000ea20000300800 */
[----:B------:R-:W-:-:S05]  /*c3b50*/  IMAD.MOV.U32 R5, RZ, RZ, R24 ;  /* 0x000000ffff057224 */ /* 0x000fca00078e0018 */
[----:B------:R1:W-:Y:S01]  /*c3b60*/  LDGSTS.E [R8+0x1b000], desc[UR76][R4.64], P1 ;  /* 0x1b00000004087fae */ /* 0x0003e200089a104c */
[----:B----4-:R-:W-:-:S05]  /*c3b70*/  IADD3 R3, P2, PT, R3, UR13, RZ ;  /* 0x0000000d03037c10 */ /* 0x010fca000ff5e0ff */
[----:B------:R-:W-:Y:S04]  /*c3b80*/  STL [R1+0x3e20], R3 ;  /* 0x003e200301007387 */ /* 0x000fe80000100800 */
[----:B------:R4:W-:Y:S01]  /*c3b90*/  STL [R1+0x3e14], R15 ;  /* 0x003e140f01007387 */ /* 0x0009e20000100800 */
[----:B-1----:R-:W-:-:S03]  /*c3ba0*/  IMAD.MOV.U32 R4, RZ, RZ, R11 ;  /* 0x000000ffff047224 */ /* 0x002fc600078e000b */
[----:B------:R-:W2:Y:S01]  /*c3bb0*/  LDL.LU R27, [R1+0x3e3c] ;  /* 0x003e3c00011b7983 */ /* 0x000ea20000300800 */
[----:B------:R-:W-:Y:S02]  /*c3bc0*/  MOV R5, R18 ;  /* 0x0000001200057202 */ /* 0x000fe40000000f00 */
[----:B------:R-:W-:Y:S01]  /*c3bd0*/  IADD3.X R10, PT, PT, R10, UR4, RZ, P2, !PT ;  /* 0x000000040a0a7c10 */ /* 0x000fe200097fe4ff */
[----:B------:R-:W2:Y:S04]  /*c3be0*/  LDL.LU R11, [R1+0x3e48] ;  /* 0x003e4800010b7983 */ /* 0x000ea80000300800 */
[----:B------:R-:W2:Y:S04]  /*c3bf0*/  LDL.LU R19, [R1+0x3e50] ;  /* 0x003e500001137983 */ /* 0x000ea80000300800 */
[----:B---3--:R-:W3:Y:S04]  /*c3c00*/  LDL.LU R24, [R1+0x3e44] ;  /* 0x003e440001187983 */ /* 0x008ee80000300800 */
[----:B------:R1:W-:Y:S02]  /*c3c10*/  LDGSTS.E [R8+0x1b080], desc[UR76][R4.64], P1 ;  /* 0x1b08000004087fae */ /* 0x0003e400089a104c */
[----:B-1----:R-:W-:-:S02]  /*c3c20*/  IMAD.MOV.U32 R5, RZ, RZ, R15 ;  /* 0x000000ffff057224 */ /* 0x002fc400078e000f */
[----:B------:R-:W-:-:S05]  /*c3c30*/  IMAD.MOV.U32 R4, RZ, RZ, R7 ;  /* 0x000000ffff047224 */ /* 0x000fca00078e0007 */
[----:B------:R1:W-:Y:S01]  /*c3c40*/  LDGSTS.E [R8+0x1b100], desc[UR76][R4.64], P1 ;  /* 0x1b10000004087fae */ /* 0x0003e200089a104c */
[----:B------:R-:W-:-:S05]  /*c3c50*/  IADD3 R6, P0, PT, R6, UR13, RZ ;  /* 0x0000000d06067c10 */ /* 0x000fca000ff1e0ff */
[----:B------:R-:W-:Y:S04]  /*c3c60*/  STL [R1+0x3e28], R6 ;  /* 0x003e280601007387 */ /* 0x000fe80000100800 */
[----:B------:R1:W-:Y:S04]  /*c3c70*/  STL [R1+0x3e1c], R10 ;  /* 0x003e1c0a01007387 */ /* 0x0003e80000100800 */
[----:B------:R-:W3:Y:S04]  /*c3c80*/  LDL.LU R25, [R1+0x3e4c] ;  /* 0x003e4c0001197983 */ /* 0x000ee80000300800 */
[----:B----4-:R-:W4:Y:S04]  /*c3c90*/  LDL.LU R15, [R1+0x3e58] ;  /* 0x003e5800010f7983 */ /* 0x010f280000300800 */
[----:B------:R-:W4:Y:S01]  /*c3ca0*/  LDL.LU R7, [R1+0x3e60] ;  /* 0x003e600001077983 */ /* 0x000f220000300800 */
[----:B-1----:R-:W-:Y:S01]  /*c3cb0*/  IMAD.MOV.U32 R4, RZ, RZ, R3 ;  /* 0x000000ffff047224 */ /* 0x002fe200078e0003 */
[----:B------:R-:W-:-:S02]  /*c3cc0*/  MOV R5, R10 ;  /* 0x0000000a00057202 */ /* 0x000fc40000000f00 */
[----:B------:R-:W-:Y:S02]  /*c3cd0*/  IADD3.X R52, PT, PT, R52, UR4, RZ, P0, !PT ;  /* 0x0000000434347c10 */ /* 0x000fe400087fe4ff */
[----:B------:R-:W-:Y:S01]  /*c3ce0*/  IADD3 R50, P2, PT, R50, UR13, RZ ;  /* 0x0000000d32327c10 */ /* 0x000fe2000ff5e0ff */
[----:B------:R1:W-:Y:S02]  /*c3cf0*/  LDGSTS.E [R8+0x1b180], desc[UR76][R4.64], P1 ;  /* 0x1b18000004087fae */ /* 0x0003e400089a104c */
[----:B-1----:R-:W-:Y:S02]  /*c3d00*/  IMAD.MOV.U32 R4, RZ, RZ, R6 ;  /* 0x000000ffff047224 */ /* 0x002fe400078e0006 */
[----:B------:R-:W-:-:S05]  /*c3d10*/  IMAD.MOV.U32 R5, RZ, RZ, R52 ;  /* 0x000000ffff057224 */ /* 0x000fca00078e0034 */
[----:B------:R1:W-:Y:S02]  /*c3d20*/  LDGSTS.E [R8+0x1b200], desc[UR76][R4.64], P1 ;  /* 0x1b20000004087fae */ /* 0x0003e400089a104c */
[----:B-1----:R-:W-:Y:S02]  /*c3d30*/  IMAD.MOV.U32 R4, RZ, RZ, R50 ;  /* 0x000000ffff047224 */ /* 0x002fe400078e0032 */
[----:B------:R-:W-:Y:S04]  /*c3d40*/  STL [R1+0x3e30], R50 ;  /* 0x003e303201007387 */ /* 0x000fe80000100800 */
[----:B------:R-:W4:Y:S01]  /*c3d50*/  LDL.LU R18, [R1+0x3e54] ;  /* 0x003e540001127983 */ /* 0x000f220000300800 */
[----:B------:R-:W-:Y:S02]  /*c3d60*/  IADD3 R48, P0, PT, R48, UR13, RZ ;  /* 0x0000000d30307c10 */ /* 0x000fe4000ff1e0ff */
[----:B------:R-:W-:-:S04]  /*c3d70*/  IADD3.X R51, PT, PT, R51, UR4, RZ, P2, !PT ;  /* 0x0000000433337c10 */ /* 0x000fc800097fe4ff */
[----:B------:R-:W-:-:S05]  /*c3d80*/  MOV R5, R51 ;  /* 0x0000003300057202 */ /* 0x000fca0000000f00 */
[----:B------:R1:W-:Y:S04]  /*c3d90*/  LDGSTS.E [R8+0x1b280], desc[UR76][R4.64], P1 ;  /* 0x1b28000004087fae */ /* 0x0003e800089a104c */
[----:B------:R-:W-:Y:S04]  /*c3da0*/  STL [R1+0x3e24], R52 ;  /* 0x003e243401007387 */ /* 0x000fe80000100800 */
[----:B------:R-:W4:Y:S01]  /*c3db0*/  LDL.LU R10, [R1+0x3e5c] ;  /* 0x003e5c00010a7983 */ /* 0x000f220000300800 */
[----:B-1----:R-:W-:-:S03]  /*c3dc0*/  IMAD.MOV.U32 R4, RZ, RZ, R48 ;  /* 0x000000ffff047224 */ /* 0x002fc600078e0030 */
[----:B------:R-:W4:Y:S04]  /*c3dd0*/  LDL.LU R3, [R1+0x3e68] ;  /* 0x003e680001037983 */ /* 0x000f280000300800 */
[----:B------:R-:W4:Y:S01]  /*c3de0*/  LDL.LU R6, [R1+0x3e64] ;  /* 0x003e640001067983 */ /* 0x000f220000300800 */
[----:B--2---:R-:W-:Y:S02]  /*c3df0*/  IADD3 R26, P2, PT, R26, UR13, RZ ;  /* 0x0000000d1a1a7c10 */ /* 0x004fe4000ff5e0ff */
[----:B------:R-:W-:-:S05]  /*c3e00*/  IADD3.X R49, PT, PT, R49, UR4, RZ, P0, !PT ;  /* 0x0000000431317c10 */ /* 0x000fca00087fe4ff */
[----:B------:R-:W-:Y:S01]  /*c3e10*/  IMAD.MOV.U32 R5, RZ, RZ, R49 ;  /* 0x000000ffff057224 */ /* 0x000fe200078e0031 */
[----:B------:R-:W-:Y:S04]  /*c3e20*/  STL [R1+0x3e38], R48 ;  /* 0x003e383001007387 */ /* 0x000fe80000100800 */
[----:B------:R1:W-:Y:S04]  /*c3e30*/  LDGSTS.E [R8+0x1b300], desc[UR76][R4.64], P1 ;  /* 0x1b30000004087fae */ /* 0x0003e800089a104c */
[----:B------:R-:W-:Y:S01]  /*c3e40*/  STL [R1+0x3e2c], R51 ;  /* 0x003e2c3301007387 */ /* 0x000fe20000100800 */
[----:B-1----:R-:W-:-:S03]  /*c3e50*/  IMAD.MOV.U32 R4, RZ, RZ, R26 ;  /* 0x000000ffff047224 */ /* 0x002fc600078e001a */
[----:B------:R-:W-:Y:S01]  /*c3e60*/  STL [R1+0x3e40], R26 ;  /* 0x003e401a01007387 */ /* 0x000fe20000100800 */
[----:B------:R-:W-:-:S04]  /*c3e70*/  IADD3.X R27, PT, PT, R27, UR4, RZ, P2, !PT ;  /* 0x000000041b1b7c10 */ /* 0x000fc800097fe4ff */
[----:B------:R-:W-:Y:S02]  /*c3e80*/  MOV R5, R27 ;  /* 0x0000001b00057202 */ /* 0x000fe40000000f00 */
[----:B------:R-:W-:Y:S02]  /*c3e90*/  IADD3 R11, P3, PT, R11, UR13, RZ ;  /* 0x0000000d0b0b7c10 */ /* 0x000fe4000ff7e0ff */
[----:B------:R-:W-:Y:S01]  /*c3ea0*/  IADD3 R19, P2, PT, R19, UR13, RZ ;  /* 0x0000000d13137c10 */ /* 0x000fe2000ff5e0ff */
[----:B------:R1:W-:Y:S01]  /*c3eb0*/  LDGSTS.E [R8+0x1b380], desc[UR76][R4.64], P1 ;  /* 0x1b38000004087fae */ /* 0x0003e200089a104c */
[----:B---3--:R-:W-:-:S03]  /*c3ec0*/  IADD3.X R24, PT, PT, R24, UR4, RZ, P3, !PT ;  /* 0x0000000418187c10 */ /* 0x008fc60009ffe4ff */
[----:B------:R-:W-:Y:S04]  /*c3ed0*/  STL [R1+0x3e34], R49 ;  /* 0x003e343101007387 */ /* 0x000fe80000100800 */
[----:B------:R-:W-:Y:S04]  /*c3ee0*/  STL [R1+0x3e48], R11 ;  /* 0x003e480b01007387 */ /* 0x000fe80000100800 */
[----:B------:R2:W-:Y:S04]  /*c3ef0*/  STL [R1+0x3e3c], R27 ;  /* 0x003e3c1b01007387 */ /* 0x0005e80000100800 */
[----:B------:R-:W-:Y:S04]  /*c3f00*/  STL [R1+0x3e50], R19 ;  /* 0x003e501301007387 */ /* 0x000fe80000100800 */
[----:B------:R3:W-:Y:S01]  /*c3f10*/  STL [R1+0x3e44], R24 ;  /* 0x003e441801007387 */ /* 0x0007e20000100800 */
[----:B-1----:R-:W-:-:S02]  /*c3f20*/  IMAD.MOV.U32 R5, RZ, RZ, R24 ;  /* 0x000000ffff057224 */ /* 0x002fc400078e0018 */
[----:B------:R-:W-:Y:S01]  /*c3f30*/  IMAD.MOV.U32 R4, RZ, RZ, R11 ;  /* 0x000000ffff047224 */ /* 0x000fe200078e000b */
[----:B------:R-:W-:Y:S02]  /*c3f40*/  IADD3.X R25, PT, PT, R25, UR4, RZ, P2, !PT ;  /* 0x0000000419197c10 */ /* 0x000fe400097fe4ff */
[----:B----4-:R-:W-:Y:S02]  /*c3f50*/  IADD3 R15, P1, PT, R15, UR13, RZ ;  /* 0x0000000d0f0f7c10 */ /* 0x010fe4000ff3e0ff */
[----:B------:R-:W-:-:S03]  /*c3f60*/  IADD3 R7, P3, PT, R7, UR13, RZ ;  /* 0x0000000d07077c10 */ /* 0x000fc6000ff7e0ff */
[----:B------:R-:W-:Y:S04]  /*c3f70*/  STL [R1+0x3e58], R15 ;  /* 0x003e580f01007387 */ /* 0x000fe80000100800 */
[----:B--2---:R-:W2:Y:S04]  /*c3f80*/  LDL.LU R27, [R1+0x47d4] ;  /* 0x0047d400011b7983 */ /* 0x004ea80000300800 */
[----:B------:R-:W-:Y:S04]  /*c3f90*/  STL [R1+0x3e4c], R25 ;  /* 0x003e4c1901007387 */ /* 0x000fe80000100800 */
[----:B------:R-:W-:Y:S04]  /*c3fa0*/  STL [R1+0x3e60], R7 ;  /* 0x003e600701007387 */ /* 0x000fe80000100800 */
[----:B---3--:R-:W3:Y:S04]  /*c3fb0*/  LDL.LU R24, [R1+0x481c] ;  /* 0x00481c0001187983 */ /* 0x008ee80000300800 */
[----:B------:R-:W4:Y:S01]  /*c3fc0*/  LDL.LU R11, [R1+0x47d8] ;  /* 0x0047d800010b7983 */ /* 0x000f220000300800 */
[----:B------:R-:W-:-:S04]  /*c3fd0*/  UISETP.GT.AND UP1, UPT, UR15, 0x70, UPT ;  /* 0x000000700f00788c */ /* 0x000fc8000bf24270 */
[----:B------:R-:W-:-:S04]  /*c3fe0*/  USEL UR12, URZ, 0x4, !UP1 ;  /* 0x00000004ff0c7887 */ /* 0x000fc8000c800000 */
[----:B------:R-:W-:-:S06]  /*c3ff0*/  USEL UR12, UR12, URZ, !UP0 ;  /* 0x000000ff0c0c7287 */ /* 0x000fcc000c000000 */
[----:B------:R-:W-:Y:S02]  /*c4000*/  ISETP.NE.U32.AND P0, PT, RZ, UR12, PT ;  /* 0x0000000cff007c0c */ /* 0x000fe4000bf05070 */
[----:B------:R-:W-:Y:S02]  /*c4010*/  LOP3.LUT R199, R199, R198, RZ, 0x3c, !PT ;  /* 0x000000c6c7c77212 */ /* 0x000fe400078e3cff */
[----:B------:R-:W-:Y:S02]  /*c4020*/  LOP3.LUT R201, R201, R200, RZ, 0x3c, !PT ;  /* 0x000000c8c9c97212 */ /* 0x000fe400078e3cff */
[----:B------:R-:W-:Y:S02]  /*c4030*/  LOP3.LUT R191, R191, R190, RZ, 0x3c, !PT ;  /* 0x000000bebfbf7212 */ /* 0x000fe400078e3cff */
[----:B------:R-:W-:Y:S02]  /*c4040*/  IADD3.X R18, PT, PT, R18, UR4, RZ, P1, !PT ;  /* 0x0000000412127c10 */ /* 0x000fe40008ffe4ff */
[----:B------:R-:W-:-:S03]  /*c4050*/  LOP3.LUT R193, R193, R192, RZ, 0x3c, !PT ;  /* 0x000000c0c1c17212 */ /* 0x000fc600078e3cff */
[----:B------:R1:W-:Y:S01]  /*c4060*/  LDGSTS.E [R8+0x1c000], desc[UR76][R4.64], P0 ;  /* 0x1c00000004087fae */ /* 0x0003e200081a104c */
[----:B------:R-:W-:Y:S02]  /*c4070*/  LOP3.LUT R198, R199, R198, RZ, 0x3c, !PT ;  /* 0x000000c6c7c67212 */ /* 0x000fe400078e3cff */
[----:B------:R-:W-:Y:S02]  /*c4080*/  LOP3.LUT R195, R195, R194, RZ, 0x3c, !PT ;  /* 0x000000c2c3c37212 */ /* 0x000fe400078e3cff */
[----:B------:R-:W-:Y:S02]  /*c4090*/  LOP3.LUT R200, R201, R200, RZ, 0x3c, !PT ;  /* 0x000000c8c9c87212 */ /* 0x000fe400078e3cff */
[----:B------:R-:W-:Y:S01]  /*c40a0*/  LOP3.LUT R197, R197, R196, RZ, 0x3c, !PT ;  /* 0x000000c4c5c57212 */ /* 0x000fe200078e3cff */
[----:B-1----:R-:W-:Y:S01]  /*c40b0*/  IMAD.MOV.U32 R4, RZ, RZ, R19 ;  /* 0x000000ffff047224 */ /* 0x002fe200078e0013 */
[----:B------:R-:W-:Y:S02]  /*c40c0*/  MOV R5, R25 ;  /* 0x0000001900057202 */ /* 0x000fe40000000f00 */
[----:B------:R-:W-:-:S02]  /*c40d0*/  LOP3.LUT R190, R191, R190, RZ, 0x3c, !PT ;  /* 0x000000bebfbe7212 */ /* 0x000fc400078e3cff */
[----:B------:R-:W-:Y:S01]  /*c40e0*/  LOP3.LUT R167, R167, R166, RZ, 0x3c, !PT ;  /* 0x000000a6a7a77212 */ /* 0x000fe200078e3cff */
[----:B------:R1:W-:Y:S01]  /*c40f0*/  LDGSTS.E [R8+0x1c080], desc[UR76][R4.64], P0 ;  /* 0x1c08000004087fae */ /* 0x0003e200081a104c */
[----:B------:R-:W-:Y:S02]  /*c4100*/  LOP3.LUT R192, R193, R192, RZ, 0x3c, !PT ;  /* 0x000000c0c1c07212 */ /* 0x000fe400078e3cff */
[----:B------:R-:W-:Y:S02]  /*c4110*/  LOP3.LUT R169, R169, R168, RZ, 0x3c, !PT ;  /* 0x000000a8a9a97212 */ /* 0x000fe400078e3cff */
[----:B------:R-:W-:Y:S02]  /*c4120*/  LOP3.LUT R199, R199, R198, RZ, 0x3c, !PT ;  /* 0x000000c6c7c77212 */ /* 0x000fe400078e3cff */
[----:B------:R-:W-:Y:S02]  /*c4130*/  IADD3.X R10, PT, PT, R10, UR4, RZ, P3, !PT ;  /* 0x000000040a0a7c10 */ /* 0x000fe40009ffe4ff */
[----:B------:R-:W-:-:S04]  /*c4140*/  IADD3 R3, P2, PT, R3, UR13, RZ ;  /* 0x0000000d03037c10 */ /* 0x000fc8000ff5e0ff */
[----:B------:R-:W-:Y:S01]  /*c4150*/  IADD3.X R6, PT, PT, R6, UR4, RZ, P2, !PT ;  /* 0x0000000406067c10 */ /* 0x000fe200097fe4ff */
[----:B------:R-:W-:Y:S01]  /*c4160*/  STL [R1+0x3e68], R3 ;  /* 0x003e680301007387 */ /* 0x000fe20000100800 */
[----:B-1----:R-:W-:Y:S01]  /*c4170*/  IMAD.MOV.U32 R4, RZ, RZ, R15 ;  /* 0x000000ffff047224 */ /* 0x002fe200078e000f */
[----:B------:R-:W-:Y:S01]  /*c4180*/  LOP3.LUT R194, R195, R194, RZ, 0x3c, !PT ;  /* 0x000000c2c3c27212 */ /* 0x000fe200078e3cff */
[----:B------:R-:W-:Y:S01]  /*c4190*/  IMAD.MOV.U32 R5, RZ, RZ, R18 ;  /* 0x000000ffff057224 */ /* 0x000fe200078e0012 */
[----:B------:R1:W-:Y:S01]  /*c41a0*/  STL [R1+0x3e54], R18 ;  /* 0x003e541201007387 */ /* 0x0003e20000100800 */
[----:B------:R-:W-:Y:S01]  /*c41b0*/  LOP3.LUT R201, R201, R200, RZ, 0x3c, !PT ;  /* 0x000000c8c9c97212 */ /* 0x000fe200078e3cff */
[----:B------:R-:W-:Y:S01]  /*c41c0*/  UISETP.GT.AND UP1, UPT, UR15, 0x74, UPT ;  /* 0x000000740f00788c */ /* 0x000fe2000bf24270 */
[----:B------:R-:W-:Y:S01]  /*c41d0*/  LOP3.LUT R196, R197, R196, RZ, 0x3c, !PT ;  /* 0x000000c4c5c47212 */ /* 0x000fe200078e3cff */
[----:B------:R-:W-:Y:S01]  /*c41e0*/  STL [R1+0x3e5c], R10 ;  /* 0x003e5c0a01007387 */ /* 0x000fe20000100800 */
[----:B------:R-:W-:-:S02]  /*c41f0*/  LOP3.LUT R189, R189, R188, RZ, 0x3c, !PT ;  /* 0x000000bcbdbd7212 */ /* 0x000fc400078e3cff */
[----:B------:R-:W-:Y:S01]  /*c4200*/  LOP3.LUT R191, R191, R190, RZ, 0x3c, !PT ;  /* 0x000000bebfbf7212 */ /* 0x000fe200078e3cff */
[----:B------:R1:W-:Y:S01]  /*c4210*/  STL [R1+0x3e64], R6 ;  /* 0x003e640601007387 */ /* 0x0003e20000100800 */
[----:B------:R-:W-:Y:S02]  /*c4220*/  LOP3.LUT R166, R167, R166, RZ, 0x3c, !PT ;  /* 0x000000a6a7a67212 */ /* 0x000fe400078e3cff */
[----:B------:R-:W-:Y:S01]  /*c4230*/  LOP3.LUT R123, R123, R122, RZ, 0x3c, !PT ;  /* 0x0000007a7b7b7212 */ /* 0x000fe200078e3cff */
[----:B------:R1:W-:Y:S01]  /*c4240*/  LDGSTS.E [R8+0x1c100], desc[UR76][R4.64], P0 ;  /* 0x1c10000004087fae */ /* 0x0003e200081a104c */
[----:B------:R-:W-:Y:S02]  /*c4250*/  LOP3.LUT R193, R193, R192, RZ, 0x3c, !PT ;  /* 0x000000c0c1c17212 */ /* 0x000fe400078e3cff */
[----:B------:R-:W-:Y:S02]  /*c4260*/  LOP3.LUT R168, R169, R168, RZ, 0x3c, !PT ;  /* 0x000000a8a9a87212 */ /* 0x000fe400078e3cff */
[----:B------:R-:W-:-:S02]  /*c4270*/  LOP3.LUT R161, R161, R160, RZ, 0x3c, !PT ;  /* 0x000000a0a1a17212 */ /* 0x000fc400078e3cff */
[----:B------:R-:W-:Y:S02]  /*c4280*/  LOP3.LUT R195, R195, R194, RZ, 0x3c, !PT ;  /* 0x000000c2c3c37212 */ /* 0x000fe400078e3cff */
[----:B------:R-:W-:Y:S01]  /*c4290*/  LOP3.LUT R163, R163, R162, RZ, 0x3c, !PT ;  /* 0x000000a2a3a37212 */ /* 0x000fe200078e3cff */
[----:B------:R-:W-:Y:S01]  /*c42a0*/  USEL UR12, URZ, 0x4, !UP1 ;  /* 0x00000004ff0c7887 */ /* 0x000fe2000c800000 */
[----:B------:R-:W-:Y:S01]  /*c42b0*/  LOP3.LUT R197, R197, R196, RZ, 0x3c, !PT ;  /* 0x000000c4c5c57212 */ /* 0x000fe200078e3cff */
[----:B-1----:R-:W-:Y:S01]  /*c42c0*/  IMAD.MOV.U32 R4, RZ, RZ, R7 ;  /* 0x000000ffff047224 */ /* 0x002fe200078e0007 */
[----:B------:R-:W-:Y:S02]  /*c42d0*/  LOP3.LUT R188, R189, R188, RZ, 0x3c, !PT ;  /* 0x000000bcbdbc7212 */ /* 0x000fe400078e3cff */
[----:B------:R-:W-:Y:S02]  /*c42e0*/  MOV R5, R10 ;  /* 0x0000000a00057202 */ /* 0x000fe40000000f00 */
[----:B------:R-:W-:-:S02]  /*c42f0*/  LOP3.LUT R167, R167, R166, RZ, 0x3c, !PT ;  /* 0x000000a6a7a77212 */ /* 0x000fc400078e3cff */
[----:B------:R-:W-:Y:S02]  /*c4300*/  LOP3.LUT R122, R123, R122, RZ, 0x3c, !PT ;  /* 0x0000007a7b7a7212 */ /* 0x000fe400078e3cff */
[----:B------:R-:W-:Y:S01]  /*c4310*/  LOP3.LUT R107, R107, R106, RZ, 0x3c, !PT ;  /* 0x0000006a6b6b7212 */ /* 0x000fe200078e3cff */
[----:B------:R-:W-:Y:S01]  /*c4320*/  IMAD.MOV.U32 R18, RZ, RZ, R171 ;  /* 0x000000ffff127224 */ /* 0x000fe200078e00ab */
[----:B------:R-:W-:Y:S02]  /*c4330*/  LOP3.LUT R169, R169, R168, RZ, 0x3c, !PT ;  /* 0x000000a8a9a97212 */ /* 0x000fe400078e3cff */
[----:B------:R-:W-:Y:S02]  /*c4340*/  LOP3.LUT R160, R161, R160, RZ, 0x3c, !PT ;  /* 0x000000a0a1a07212 */ /* 0x000fe400078e3cff */
[----:B------:R-:W-:Y:S02]  /*c4350*/  LOP3.LUT R109, R109, R108, RZ, 0x3c, !PT ;  /* 0x0000006c6d6d7212 */ /* 0x000fe400078e3cff */
[----:B------:R-:W-:-:S02]  /*c4360*/  MOV R19, R170 ;  /* 0x000000aa00137202 */ /* 0x000fc40000000f00 */
[----:B------:R-:W-:Y:S01]  /*c4370*/  LOP3.LUT R162, R163, R162, RZ, 0x3c, !PT ;  /* 0x000000a2a3a27212 */ /* 0x000fe200078e3cff */
[----:B------:R-:W-:Y:S01]  /*c4380*/  USEL UR12, UR12, URZ, !UP0 ;  /* 0x000000ff0c0c7287 */ /* 0x000fe2000c000000 */
[----:B------:R-:W-:Y:S01]  /*c4390*/  LOP3.LUT R189, R189, R188, RZ, 0x3c, !PT ;  /* 0x000000bcbdbd7212 */ /* 0x000fe200078e3cff */
[----:B------:R1:W-:Y:S01]  /*c43a0*/  LDGSTS.E [R8+0x1c180], desc[UR76][R4.64], P0 ;  /* 0x1c18000004087fae */ /* 0x0003e200081a104c */
[----:B------:R-:W-:Y:S02]  /*c43b0*/  LOP3.LUT R123, R123, R122, RZ, 0x3c, !PT ;  /* 0x0000007a7b7b7212 */ /* 0x000fe400078e3cff */
[----:B------:R-:W-:Y:S02]  /*c43c0*/  LOP3.LUT R106, R107, R106, RZ, 0x3c, !PT ;  /* 0x0000006a6b6a7212 */ /* 0x000fe400078e3cff */
[----:B------:R-:W-:Y:S02]  /*c43d0*/  LOP3.LUT R161, R161, R160, RZ, 0x3c, !PT ;  /* 0x000000a0a1a17212 */ /* 0x000fe400078e3cff */
[----:B------:R-:W-:Y:S01]  /*c43e0*/  LOP3.LUT R108, R109, R108, RZ, 0x3c, !PT ;  /* 0x0000006c6d6c7212 */ /* 0x000fe200078e3cff */
[----:B------:R-:W-:Y:S01]  /*c43f0*/  IMAD.MOV.U32 R7, RZ, RZ, R164 ;  /* 0x000000ffff077224 */ /* 0x000fe200078e00a4 */
[----:B------:R-:W-:Y:S01]  /*c4400*/  LOP3.LUT R163, R163, R162, RZ, 0x3c, !PT ;  /* 0x000000a2a3a37212 */ /* 0x000fe200078e3cff */
[----:B-1----:R-:W-:Y:S01]  /*c4410*/  IMAD.MOV.U32 R5, RZ, RZ, R6 ;  /* 0x000000ffff057224 */ /* 0x002fe200078e0006 */
[----:B------:R-:W-:Y:S01]  /*c4420*/  LOP3.LUT R107, R107, R106, RZ, 0x3c, !PT ;  /* 0x0000006a6b6b7212 */ /* 0x000fe200078e3cff */
[----:B------:R-:W-:Y:S01]  /*c4430*/  IMAD.MOV.U32 R6, RZ, RZ, R165 ;  /* 0x000000ffff067224 */ /* 0x000fe200078e00a5 */
[----:B------:R-:W-:Y:S01]  /*c4440*/  LOP3.LUT R45, R45, R44, RZ, 0x3c, !PT ;  /* 0x0000002c2d2d7212 */ /* 0x000fe200078e3cff */
[----:B------:R-:W-:Y:S01]  /*c4450*/  IMAD.MOV.U32 R66, RZ, RZ, R111 ;  /* 0x000000ffff427224 */ /* 0x000fe200078e006f */
[----:B------:R-:W-:-:S02]  /*c4460*/  LOP3.LUT R109, R109, R108, RZ, 0x3c, !PT ;  /* 0x0000006c6d6d7212 */ /* 0x000fc400078e3cff */
[----:B------:R-:W-:Y:S01]  /*c4470*/  LOP3.LUT R47, R47, R46, RZ, 0x3c, !PT ;  /* 0x0000002e2f2f7212 */ /* 0x000fe200078e3cff */
[----:B------:R-:W-:Y:S01]  /*c4480*/  IMAD.MOV.U32 R62, RZ, RZ, R121 ;  /* 0x000000ffff3e7224 */ /* 0x000fe200078e0079 */
[----:B------:R-:W-:Y:S01]  /*c4490*/  MOV R67, R110 ;  /* 0x0000006e00437202 */ /* 0x000fe20000000f00 */
[----:B------:R-:W-:Y:S01]  /*c44a0*/  IMAD.MOV.U32 R63, RZ, RZ, R120 ;  /* 0x000000ffff3f7224 */ /* 0x000fe200078e0078 */
[----:B------:R-:W-:Y:S01]  /*c44b0*/  ISETP.NE.U32.AND P3, PT, RZ, UR12, PT ;  /* 0x0000000cff007c0c */ /* 0x000fe2000bf65070 */
[----:B------:R-:W-:Y:S01]  /*c44c0*/  UISETP.GT.AND UP2, UPT, UR15, 0x78, UPT ;  /* 0x000000780f00788c */ /* 0x000fe2000bf44270 */
[----:B------:R-:W-:Y:S01]  /*c44d0*/  IMAD.MOV.U32 R60, RZ, RZ, R99 ;  /* 0x000000ffff3c7224 */ /* 0x000fe200078e0063 */
[----:B------:R-:W-:Y:S01]  /*c44e0*/  MOV R61, R98 ;  /* 0x00000062003d7202 */ /* 0x000fe20000000f00 */
[----:B------:R-:W-:Y:S01]  /*c44f0*/  IMAD.MOV.U32 R58, RZ, RZ, R101 ;  /* 0x000000ffff3a7224 */ /* 0x000fe200078e0065 */
[----:B------:R-:W-:Y:S01]  /*c4500*/  LOP3.LUT R44, R45, R44, RZ, 0x3c, !PT ;  /* 0x0000002c2d2c7212 */ /* 0x000fe200078e3cff */
[----:B------:R-:W-:Y:S01]  /*c4510*/  IMAD.MOV.U32 R59, RZ, RZ, R100 ;  /* 0x000000ffff3b7224 */ /* 0x000fe200078e0064 */
[----:B------:R-:W-:Y:S01]  /*c4520*/  LOP3.LUT R46, R47, R46, RZ, 0x3c, !PT ;  /* 0x0000002e2f2e7212 */ /* 0x000fe200078e3cff */
[----:B------:R-:W-:Y:S01]  /*c4530*/  IMAD.MOV.U32 R4, RZ, RZ, R3 ;  /* 0x000000ffff047224 */ /* 0x000fe200078e0003 */
[----:B------:R-:W-:Y:S01]  /*c4540*/  MOV R57, R102 ;  /* 0x0000006600397202 */ /* 0x000fe20000000f00 */
[----:B------:R-:W-:Y:S01]  /*c4550*/  IMAD.MOV.U32 R56, RZ, RZ, R103 ;  /* 0x000000ffff387224 */ /* 0x000fe200078e0067 */
[----:B------:R-:W-:Y:S01]  /*c4560*/  USEL UR16, URZ, 0x4, !UP2 ;  /* 0x00000004ff107887 */ /* 0x000fe2000d000000 */
[----:B------:R-:W-:Y:S01]  /*c4570*/  IMAD.MOV.U32 R54, RZ, RZ, R105 ;  /* 0x000000ffff367224 */ /* 0x000fe200078e0069 */
[----:B------:R-:W-:Y:S01]  /*c4580*/  LOP3.LUT R45, R45, R44, RZ, 0x3c, !PT ;  /* 0x0000002c2d2d7212 */ /* 0x000fe200078e3cff */
[----:B------:R-:W-:Y:S01]  /*c4590*/  IMAD.MOV.U32 R55, RZ, RZ, R104 ;  /* 0x000000ffff377224 */ /* 0x000fe200078e0068 */
[----:B------:R-:W-:Y:S01]  /*c45a0*/  LOP3.LUT R47, R47, R46, RZ, 0x3c, !PT ;  /* 0x0000002e2f2f7212 */ /* 0x000fe200078e3cff */
[----:B------:R-:W-:Y:S01]  /*c45b0*/  IMAD.MOV.U32 R52, RZ, RZ, R93 ;  /* 0x000000ffff347224 */ /* 0x000fe200078e005d */
[----:B------:R-:W-:Y:S01]  /*c45c0*/  MOV R53, R92 ;  /* 0x0000005c00357202 */ /* 0x000fe20000000f00 */
[----:B------:R1:W-:Y:S01]  /*c45d0*/  LDGSTS.E [R8+0x1c200], desc[UR76][R4.64], P0 ;  /* 0x1c20000004087fae */ /* 0x0003e200081a104c */
[----:B------:R-:W-:Y:S01]  /*c45e0*/  IMAD.MOV.U32 R50, RZ, RZ, R97 ;  /* 0x000000ffff327224 */ /* 0x000fe200078e0061 */
[----:B------:R-:W-:Y:S01]  /*c45f0*/  USEL UR16, UR16, URZ, !UP0 ;  /* 0x000000ff10107287 */ /* 0x000fe2000c000000 */
[----:B------:R-:W-:Y:S01]  /*c4600*/  IMAD.MOV.U32 R51, RZ, RZ, R96 ;  /* 0x000000ffff337224 */ /* 0x000fe200078e0060 */
[----:B------:R-:W-:Y:S01]  /*c4610*/  MOV R49, R2 ;  /* 0x0000000200317202 */ /* 0x000fe20000000f00 */
[----:B------:R-:W-:Y:S01]  /*c4620*/  IMAD.MOV.U32 R48, RZ, RZ, R36 ;  /* 0x000000ffff307224 */ /* 0x000fe200078e0024 */
[----:B------:R-:W-:Y:S04]  /*c4630*/  LDGSTS.E [R8+0x1c280], desc[UR76][R198.64], P0 ;  /* 0x1c280000c6087fae */ /* 0x000fe800081a104c */
[----:B------:R-:W-:Y:S04]  /*c4640*/  LDGSTS.E [R8+0x1c300], desc[UR76][R200.64], P0 ;  /* 0x1c300000c8087fae */ /* 0x000fe800081a104c */
[----:B------:R-:W-:Y:S01]  /*c4650*/  LDGSTS.E [R8+0x1c380], desc[UR76][R190.64], P0 ;  /* 0x1c380000be087fae */ /* 0x000fe200081a104c */
[----:B------:R-:W-:-:S03]  /*c4660*/  ISETP.NE.U32.AND P4, PT, RZ, UR16, PT ;  /* 0x00000010ff007c0c */ /* 0x000fc6000bf85070 */
        /* <DEDUP_REMOVED lines=11> */
[----:B---3--:R-:W-:Y:S01]  /*c4720*/  IADD3 R24, P1, PT, R24, UR13, RZ ;  /* 0x0000000d18187c10 */ /* 0x008fe2000ff3e0ff */
[----:B------:R-:W-:-:S02]  /*c4730*/  UISETP.GT.AND UP4, UPT, UR15, 0x7c, UPT ;  /* 0x0000007c0f00788c */ /* 0x000fc4000bf84270 */
[----:B------:R-:W-:Y:S01]  /*c4740*/  LDGSTS.E [R8+0x1e180], desc[UR76][R106.64], P4 ;  /* 0x1e1800006a087fae */ /* 0x000fe2000a1a104c */
[----:B----4-:R-:W-:Y:S02]  /*c4750*/  IADD3 R11, P2, PT, R11, UR13, RZ ;  /* 0x0000000d0b0b7c10 */ /* 0x010fe4000ff5e0ff */
[----:B--2---:R-:W-:Y:S01]  /*c4760*/  IADD3.X R27, PT, PT, R27, UR4, RZ, P1, !PT ;  /* 0x000000041b1b7c10 */ /* 0x004fe20008ffe4ff */
[----:B------:R-:W-:Y:S04]  /*c4770*/  STL [R1+0x481c], R24 ;  /* 0x00481c1801007387 */ /* 0x000fe80000100800 */
        /* <DEDUP_REMOVED lines=31> */
[----:B--2---:R-:W2:Y:S04]  /*c4970*/  LDL.LU R18, [R1+0x47c8] ;  /* 0x0047c80001127983 */ /* 0x004ea80000300800 */
[----:B------:R-:W2:Y:S04]  /*c4980*/  LDL.LU R25, [R1+0x47c4] ;  /* 0x0047c40001197983 */ /* 0x000ea80000300800 */
[----:B---3--:R-:W3:Y:S04]  /*c4990*/  LDL.LU R7, [R1+0x47c0] ;  /* 0x0047c00001077983 */ /* 0x008ee80000300800 */
[----:B------:R-:W3:Y:S04]  /*c49a0*/  LDL.LU R19, [R1+0x47bc] ;  /* 0x0047bc0001137983 */ /* 0x000ee80000300800 */
[----:B------:R-:W3:Y:S04]  /*c49b0*/  LDL.LU R6, [R1+0x47b8] ;  /* 0x0047b80001067983 */ /* 0x000ee80000300800 */
[----:B------:R-:W3:Y:S01]  /*c49c0*/  LDL.LU R36, [R1+0x47b4] ;  /* 0x0047b40001247983 */ /* 0x000ee20000300800 */
[----:B------:R-:W-:-:S02]  /*c49d0*/  USEL UR19, URZ, 0x4, !UP4 ;  /* 0x00000004ff137887 */ /* 0x000fc4000e000000 */
[----:B------:R-:W-:Y:S01]  /*c49e0*/  UISETP.GT.AND UP3, UPT, UR15, 0x1, UPT ;  /* 0x000000010f00788c */ /* 0x000fe2000bf64270 */
[----:B------:R-:W-:Y:S01]  /*c49f0*/  LDGSTS.E [R8+0x1e200], desc[UR76][R108.64], P4 ;  /* 0x1e2000006c087fae */ /* 0x000fe2000a1a104c */
[----:B------:R-:W-:Y:S02]  /*c4a00*/  USEL UR19, UR19, URZ, !UP0 ;  /* 0x000000ff13137287 */ /* 0x000fe4000c000000 */
[----:B------:R-:W-:Y:S01]  /*c4a10*/  USEL UR18, URZ, 0x4, !UP3 ;  /* 0x00000004ff127887 */ /* 0x000fe2000d800000 */
[----:B-1----:R-:W-:Y:S01]  /*c4a20*/  LOP3.LUT R4, R14, 0x20, RZ, 0x3c, !PT ;  /* 0x000000200e047812 */ /* 0x002fe200078e3cff */
[----:B------:R-:W-:Y:S02]  /*c4a30*/  LDGSTS.E [R8+0x1e280], desc[UR76][R66.64], P4 ;  /* 0x1e28000042087fae */ /* 0x000fe4000a1a104c */
[----:B------:R-:W-:Y:S01]  /*c4a40*/  ISETP.NE.U32.AND P5, PT, RZ, UR19, PT ;  /* 0x00000013ff007c0c */ /* 0x000fe2000bfa5070 */
[----:B------:R-:W-:Y:S01]  /*c4a50*/  USEL UR18, UR18, URZ, !UP0 ;  /* 0x000000ff12127287 */ /* 0x000fe2000c000000 */
[----:B------:R-:W-:Y:S04]  /*c4a60*/  LDGSTS.E [R8+0x1e300], desc[UR76][R62.64], P4 ;  /* 0x1e3000003e087fae */ /* 0x000fe8000a1a104c */
[----:B------:R-:W3:Y:S01]  /*c4a70*/  LDL.LU R26, [R1+0x47b0] ;  /* 0x0047b000011a7983 */ /* 0x000ee20000300800 */
[----:B------:R-:W-:-:S03]  /*c4a80*/  ISETP.NE.U32.AND P1, PT, RZ, UR18, PT ;  /* 0x00000012ff007c0c */ /* 0x000fc6000bf25070 */
[----:B------:R-:W-:Y:S01]  /*c4a90*/  LDGSTS.E [R8+0x1e380], desc[UR76][R60.64], P4 ;  /* 0x1e3800003c087fae */ /* 0x000fe2000a1a104c */
[----:B------:R-:W-:-:S03]  /*c4aa0*/  VIADD R2, R4, UR17 ;  /* 0x0000001104027c36 */ /* 0x000fc60008000000 */
[----:B------:R-:W3:Y:S01]  /*c4ab0*/  LDL.LU R14, [R1+0x47ac] ;  /* 0x0047ac00010e7983 */ /* 0x000ee20000300800 */
[----:B------:R-:W-:-:S03]  /*c4ac0*/  IMAD.MOV.U32 R4, RZ, RZ, R24 ;  /* 0x000000ffff047224 */ /* 0x000fc600078e0018 */
[----:B------:R-:W-:Y:S01]  /*c4ad0*/  LDGSTS.E [R8+0x1f000], desc[UR76][R58.64], P5 ;  /* 0x1f0000003a087fae */ /* 0x000fe2000a9a104c */
[----:B------:R-:W-:-:S03]  /*c4ae0*/  IMAD.MOV.U32 R5, RZ, RZ, R27 ;  /* 0x000000ffff057224 */ /* 0x000fc600078e001b */
[----:B------:R-:W-:Y:S04]  /*c4af0*/  LDGSTS.E [R8+0x1f080], desc[UR76][R56.64], P5 ;  /* 0x1f08000038087fae */ /* 0x000fe8000a9a104c */
[----:B------:R-:W-:Y:S04]  /*c4b00*/  LDGSTS.E [R8+0x1f100], desc[UR76][R54.64], P5 ;  /* 0x1f10000036087fae */ /* 0x000fe8000a9a104c */
[----:B------:R-:W-:Y:S04]  /*c4b10*/  LDGSTS.E [R8+0x1f180], desc[UR76][R44.64], P5 ;  /* 0x1f1800002c087fae */ /* 0x000fe8000a9a104c */
[----:B------:R-:W-:Y:S04]  /*c4b20*/  LDGSTS.E [R8+0x1f200], desc[UR76][R46.64], P5 ;  /* 0x1f2000002e087fae */ /* 0x000fe8000a9a104c */
[----:B------:R-:W3:Y:S04]  /*c4b30*/  LDL.LU R10, [R1+0x47a8] ;  /* 0x0047a800010a7983 */ /* 0x000ee80000300800 */
[----:B------:R-:W-:Y:S04]  /*c4b40*/  LDGSTS.E [R8+0x1f280], desc[UR76][R52.64], P5 ;  /* 0x1f28000034087fae */ /* 0x000fe8000a9a104c */
[----:B------:R-:W3:Y:S04]  /*c4b50*/  LDL.LU R27, [R1+0x47a4] ;  /* 0x0047a400011b7983 */ /* 0x000ee80000300800 */
[----:B------:R-:W-:Y:S04]  /*c4b60*/  LDGSTS.E [R8+0x1f300], desc[UR76][R50.64], P5 ;  /* 0x1f30000032087fae */ /* 0x000fe8000a9a104c */
[----:B------:R-:W-:Y:S04]  /*c4b70*/  LDGSTS.E [R8+0x1f380], desc[UR76][R48.64], P5 ;  /* 0x1f38000030087fae */ /* 0x000fe8000a9a104c */
[----:B------:R1:W-:Y:S02]  /*c4b80*/  LDGSTS.E [R2+0x400], desc[UR76][R4.64], P1 ;  /* 0x0040000004027fae */ /* 0x0003e400089a104c */
[----:B-1----:R-:W-:-:S02]  /*c4b90*/  MOV R4, R11 ;  /* 0x0000000b00047202 */ /* 0x002fc40000000f00 */
[----:B----4-:R-:W-:Y:S02]  /*c4ba0*/  IADD3 R3, P0, PT, R3, UR13, RZ ;  /* 0x0000000d03037c10 */ /* 0x010fe4000ff1e0ff */
[----:B------:R-:W-:-:S03]  /*c4bb0*/  IADD3.X R15, PT, PT, R15, UR4, RZ, P2, !PT ;  /* 0x000000040f0f7c10 */ /* 0x000fc600097fe4ff */
[----:B------:R-:W-:Y:S01]  /*c4bc0*/  STL [R1+0x47d0], R3 ;  /* 0x0047d00301007387 */ /* 0x000fe20000100800 */
[----:B--2---:R-:W-:-:S03]  /*c4bd0*/  IADD3 R18, P2, PT, R18, UR13, RZ ;  /* 0x0000000d12127c10 */ /* 0x004fc6000ff5e0ff */
[----:B------:R1:W-:Y:S01]  /*c4be0*/  STL [R1+0x47cc], R15 ;  /* 0x0047cc0f01007387 */ /* 0x0003e20000100800 */
[----:B------:R-:W-:Y:S01]  /*c4bf0*/  IMAD.MOV.U32 R5, RZ, RZ, R15 ;  /* 0x000000ffff057224 */ /* 0x000fe200078e000f */
[----:B------:R-:W-:-:S04]  /*c4c00*/  IADD3.X R25, PT, PT, R25, UR4, RZ, P0, !PT ;  /* 0x0000000419197c10 */ /* 0x000fc800087fe4ff */
[----:B------:R2:W-:Y:S04]  /*c4c10*/  LDGSTS.E [R2+0x480], desc[UR76][R4.64], P1 ;  /* 0x0048000004027fae */ /* 0x0005e800089a104c */
[----:B-1----:R-:W4:Y:S04]  /*c4c20*/  LDL.LU R15, [R1+0x479c] ;  /* 0x00479c00010f7983 */ /* 0x002f280000300800 */
[----:B------:R-:W-:Y:S04]  /*c4c30*/  STL [R1+0x47c8], R18 ;  /* 0x0047c81201007387 */ /* 0x000fe80000100800 */
[----:B------:R1:W-:Y:S04]  /*c4c40*/  STL [R1+0x47c4], R25 ;  /* 0x0047c41901007387 */ /* 0x0003e80000100800 */
[----:B------:R-:W4:Y:S01]  /*c4c50*/  LDL.LU R24, [R1+0x46e0] ;  /* 0x0046e00001187983 */ /* 0x000f220000300800 */
[----:B---3--:R-:W-:-:S02]  /*c4c60*/  IADD3 R7, P0, PT, R7, UR13, RZ ;  /* 0x0000000d07077c10 */ /* 0x008fc4000ff1e0ff */
[----:B------:R-:W-:Y:S01]  /*c4c70*/  IADD3.X R19, PT, PT, R19, UR4, RZ, P2, !PT ;  /* 0x0000000413137c10 */ /* 0x000fe200097fe4ff */
[----:B------:R-:W3:Y:S01]  /*c4c80*/  LDL.LU R11, [R1+0x46d8] ;  /* 0x0046d800010b7983 */ /* 0x000ee20000300800 */
[----:B--2---:R-:W-:-:S03]  /*c4c90*/  IMAD.MOV.U32 R5, RZ, RZ, R25 ;  /* 0x000000ffff057224 */ /* 0x004fc600078e0019 */
[----:B------:R-:W-:Y:S04]  /*c4ca0*/  STL [R1+0x47c0], R7 ;  /* 0x0047c00701007387 */ /* 0x000fe80000100800 */
[----:B------:R2:W-:Y:S04]  /*c4cb0*/  STL [R1+0x47bc], R19 ;  /* 0x0047bc1301007387 */ /* 0x0005e80000100800 */
[----:B-1----:R-:W3:Y:S01]  /*c4cc0*/  LDL.LU R25, [R1+0x46d4] ;  /* 0x0046d40001197983 */ /* 0x002ee20000300800 */
[----:B------:R-:W-:Y:S01]  /*c4cd0*/  IMAD.MOV.U32 R4, RZ, RZ, R3 ;  /* 0x000000ffff047224 */ /* 0x000fe200078e0003 */
[----:B------:R-:W-:-:S02]  /*c4ce0*/  IADD3 R6, P2, PT, R6, UR13, RZ ;  /* 0x0000000d06067c10 */ /* 0x000fc4000ff5e0ff */
[----:B------:R-:W-:Y:S01]  /*c4cf0*/  IADD3.X R36, PT, PT, R36, UR4, RZ, P0, !PT ;  /* 0x0000000424247c10 */ /* 0x000fe200087fe4ff */
[----:B------:R-:W3:Y:S04]  /*c4d00*/  LDL.LU R3, [R1+0x46d0] ;  /* 0x0046d00001037983 */ /* 0x000ee80000300800 */
[----:B------:R1:W-:Y:S04]  /*c4d10*/  LDGSTS.E [R2+0x500], desc[UR76][R4.64], P1 ;  /* 0x0050000004027fae */ /* 0x0003e800089a104c */
[----:B------:R-:W-:Y:S04]  /*c4d20*/  STL [R1+0x47b8], R6 ;  /* 0x0047b80601007387 */ /* 0x000fe80000100800 */
[----:B------:R-:W-:Y:S01]  /*c4d30*/  STL [R1+0x47b4], R36 ;  /* 0x0047b42401007387 */ /* 0x000fe20000100800 */
[----:B-1----:R-:W-:Y:S01]  /*c4d40*/  MOV R4, R18 ;  /* 0x0000001200047202 */ /* 0x002fe20000000f00 */
[----:B------:R-:W-:-:S02]  /*c4d50*/  IMAD.MOV.U32 R5, RZ, RZ, R19 ;  /* 0x000000ffff057224 */ /* 0x000fc400078e0013 */
[----:B------:R-:W3:Y:S04]  /*c4d60*/  LDL.LU R18, [R1+0x46cc] ;  /* 0x0046cc0001127983 */ /* 0x000ee80000300800 */
[----:B--2---:R-:W2:Y:S04]  /*c4d70*/  LDL.LU R19, [R1+0x46c4] ;  /* 0x0046c40001137983 */ /* 0x004ea80000300800 */
[----:B------:R-:W2:Y:S01]  /*c4d80*/  LDL.LU R8, [R1+0x46c8] ;  /* 0x0046c80001087983 */ /* 0x000ea20000300800 */
[----:B------:R-:W-:Y:S02]  /*c4d90*/  IADD3 R26, P0, PT, R26, UR13, RZ ;  /* 0x0000000d1a1a7c10 */ /* 0x000fe4000ff1e0ff */
[----:B------:R-:W-:Y:S01]  /*c4da0*/  IADD3.X R14, PT, PT, R14, UR4, RZ, P2, !PT ;  /* 0x000000040e0e7c10 */ /* 0x000fe200097fe4ff */
[----:B------:R1:W-:Y:S01]  /*c4db0*/  LDGSTS.E [R2+0x580], desc[UR76][R4.64], P1 ;  /* 0x0058000004027fae */ /* 0x0003e200089a104c */
[----:B------:R-:W-:-:S03]  /*c4dc0*/  IADD3 R10, P2, PT, R10, UR13, RZ ;  /* 0x0000000d0a0a7c10 */ /* 0x000fc6000ff5e0ff */
[----:B------:R-:W-:Y:S01]  /*c4dd0*/  STL [R1+0x47b0], R26 ;  /* 0x0047b01a01007387 */ /* 0x000fe20000100800 */
[----:B------:R-:W-:Y:S01]  /*c4de0*/  IADD3.X R27, PT, PT, R27, UR4, RZ, P0, !PT ;  /* 0x000000041b1b7c10 */ /* 0x000fe200087fe4ff */
[----:B-1----:R-:W-:Y:S02]  /*c4df0*/  IMAD.MOV.U32 R4, RZ, RZ, R7 ;  /* 0x000000ffff047224 */ /* 0x002fe400078e0007 */
[----:B------:R-:W-:Y:S01]  /*c4e00*/  IMAD.MOV.U32 R5, RZ, RZ, R36 ;  /* 0x000000ffff057224 */ /* 0x000fe200078e0024 */
[----:B------:R1:W-:Y:S04]  /*c4e10*/  STL [R1+0x47ac], R14 ;  /* 0x0047ac0e01007387 */ /* 0x0003e80000100800 */
[----:B------:R1:W-:Y:S04]  /*c4e20*/  LDGSTS.E [R2+0x600], desc[UR76][R4.64], P1 ;  /* 0x0060000004027fae */ /* 0x0003e800089a104c */
[----:B------:R-:W2:Y:S01]  /*c4e30*/  LDL.LU R7, [R1+0x46c0] ;  /* 0x0046c00001077983 */ /* 0x000ea20000300800 */
[----:B-1----:R-:W-:-:S03]  /*c4e40*/  IMAD.MOV.U32 R5, RZ, RZ, R14 ;  /* 0x000000ffff057224 */ /* 0x002fc600078e000e */
[----:B------:R-:W2:Y:S01]  /*c4e50*/  LDL.LU R14, [R1+0x46bc] ;  /* 0x0046bc00010e7983 */ /* 0x000ea20000300800 */
[----:B------:R-:W-:-:S03]  /*c4e60*/  MOV R4, R6 ;  /* 0x0000000600047202 */ /* 0x000fc60000000f00 */
[----:B------:R-:W-:Y:S04]  /*c4e70*/  STL [R1+0x47a8], R10 ;  /* 0x0047a80a01007387 */ /* 0x000fe80000100800 */
[----:B------:R-:W-:Y:S04]  /*c4e80*/  STL [R1+0x47a4], R27 ;  /* 0x0047a41b01007387 */ /* 0x000fe80000100800 */
[----:B------:R-:W2:Y:S04]  /*c4e90*/  LDL.LU R6, [R1+0x46b8] ;  /* 0x0046b80001067983 */ /* 0x000ea80000300800 */
[----:B------:R-:W2:Y:S04]  /*c4ea0*/  LDL.LU R36, [R1+0x46b4] ;  /* 0x0046b40001247983 */ /* 0x000ea80000300800 */
[----:B------:R1:W-:Y:S01]  /*c4eb0*/  LDGSTS.E [R2+0x680], desc[UR76][R4.64], P1 ;  /* 0x0068000004027fae */ /* 0x0003e200089a104c */
[----:B------:R-:W-:Y:S01]  /*c4ec0*/  UISETP.GT.AND UP1, UPT, UR15, 0x5, UPT ;  /* 0x000000050f00788c */ /* 0x000fe2000bf24270 */
[----:B-1----:R-:W-:-:S02]  /*c4ed0*/  IMAD.MOV.U32 R4, RZ, RZ, R26 ;  /* 0x000000ffff047224 */ /* 0x002fc400078e001a */
[----:B------:R-:W-:Y:S01]  /*c4ee0*/  IMAD.MOV.U32 R5, RZ, RZ, R27 ;  /* 0x000000ffff057224 */ /* 0x000fe200078e001b */
[----:B------:R-:W-:-:S04]  /*c4ef0*/  USEL UR12, URZ, 0x4, !UP1 ;  /* 0x00000004ff0c7887 */ /* 0x000fc8000c800000 */
[----:B------:R1:W-:Y:S01]  /*c4f00*/  LDGSTS.E [R2+0x700], desc[UR76][R4.64], P1 ;  /* 0x0070000004027fae */ /* 0x0003e200089a104c */
[----:B------:R-:W-:-:S06]  /*c4f10*/  USEL UR12, UR12, URZ, !UP0 ;  /* 0x000000ff0c0c7287 */ /* 0x000fcc000c000000 */
[----:B------:R-:W-:Y:S02]  /*c4f20*/  ISETP.NE.U32.AND P0, PT, RZ, UR12, PT ;  /* 0x0000000cff007c0c */ /* 0x000fe4000bf05070 */
[----:B-1----:R-:W-:Y:S02]  /*c4f30*/  MOV R4, R10 ;  /* 0x0000000a00047202 */ /* 0x002fe40000000f00 */
[----:B----4-:R-:W-:-:S05]  /*c4f40*/  IADD3.X R15, PT, PT, R15, UR4, RZ, P2, !PT ;  /* 0x000000040f0f7c10 */ /* 0x010fca00097fe4ff */
[----:B------:R-:W-:-:S05]  /*c4f50*/  IMAD.MOV.U32 R5, RZ, RZ, R15 ;  /* 0x000000ffff057224 */ /* 0x000fca00078e000f */
[----:B------:R1:W-:Y:S01]  /*c4f60*/  LDGSTS.E [R2+0x780], desc[UR76][R4.64], P1 ;  /* 0x0078000004027fae */ /* 0x0003e200089a104c */
[----:B------:R-:W-:-:S05]  /*c4f70*/  IADD3 R24, P3, PT, R24, UR13, RZ ;  /* 0x0000000d18187c10 */ /* 0x000fca000ff7e0ff */
[----:B------:R-:W-:Y:S04]  /*c4f80*/  STL [R1+0x46e0], R24 ;  /* 0x0046e01801007387 */ /* 0x000fe80000100800 */
[----:B------:R4:W-:Y:S04]  /*c4f90*/  STL [R1+0x479c], R15 ;  /* 0x00479c0f01007387 */ /* 0x0009e80000100800 */
[----:B------:R-:W2:Y:S01]  /*c4fa0*/  LDL.LU R26, [R1+0x46b0] ;  /* 0x0046b000011a7983 */ /* 0x000ea20000300800 */
[----:B---3--:R-:W-:-:S03]  /*c4fb0*/  IADD3 R11, P2, PT, R11, UR13, RZ ;  /* 0x0000000d0b0b7c10 */ /* 0x008fc6000ff5e0ff */
[----:B----4-:R-:W3:Y:S01]  /*c4fc0*/  LDL.LU R15, [R1+0x46ac] ;  /* 0x0046ac00010f7983 */ /* 0x010ee20000300800 */
[----:B------:R-:W-:-:S03]  /*c4fd0*/  IADD3.X R25, PT, PT, R25, UR4, RZ, P3, !PT ;  /* 0x0000000419197c10 */ /* 0x000fc60009ffe4ff */
[----:B------:R-:W-:Y:S04]  /*c4fe0*/  STL [R1+0x46d8], R11 ;  /* 0x0046d80b01007387 */ /* 0x000fe80000100800 */
[----:B------:R-:W-:Y:S04]  /*c4ff0*/  STL [R1+0x46d4], R25 ;  /* 0x0046d41901007387 */ /* 0x000fe80000100800 */
[----:B------:R-:W4:Y:S04]  /*c5000*/  LDL.LU R10, [R1+0x46a8] ;  /* 0x0046a800010a7983 */ /* 0x000f280000300800 */
[----:B------:R-:W4:Y:S01]  /*c5010*/  LDL.LU R27, [R1+0x46a4] ;  /* 0x0046a400011b7983 */ /* 0x000f220000300800 */
[----:B------:R-:W-:Y:S01]  /*c5020*/  IADD3 R3, P1, PT, R3, UR13, RZ ;  /* 0x0000000d03037c10 */ /* 0x000fe2000ff3e0ff */
[----:B-1----:R-:W-:-:S02]  /*c5030*/  IMAD.MOV.U32 R4, RZ, RZ, R24 ;  /* 0x000000ffff047224 */ /* 0x002fc400078e0018 */
[----:B------:R-:W-:Y:S01]  /*c5040*/  IMAD.MOV.U32 R5, RZ, RZ, R25 ;  /* 0x000000ffff057224 */ /* 0x000fe200078e0019 */
[----:B------:R-:W-:Y:S01]  /*c5050*/  IADD3.X R18, PT, PT, R18, UR4, RZ, P2, !PT ;  /* 0x0000000412127c10 */ /* 0x000fe200097fe4ff */
[----:B------:R-:W-:Y:S01]  /*c5060*/  STL [R1+0x46d0], R3 ;  /* 0x0046d00301007387 */ /* 0x000fe20000100800 */
[----:B--2---:R-:W-:-:S03]  /*c5070*/  IADD3.X R19, PT, PT, R19, UR4, RZ, P1, !PT ;  /* 0x0000000413137c10 */ /* 0x004fc60008ffe4ff */
[----:B------:R1:W-:Y:S01]  /*c5080*/  LDGSTS.E [R2+0x1400], desc[UR76][R4.64], P0 ;  /* 0x0140000004027fae */ /* 0x0003e200081a104c */
[----:B------:R-:W-:-:S03]  /*c5090*/  IADD3 R8, P2, PT, R8, UR13, RZ ;  /* 0x0000000d08087c10 */ /* 0x000fc6000ff5e0ff */
[----:B------:R2:W-:Y:S01]  /*c50a0*/  STL [R1+0x46cc], R18 ;  /* 0x0046cc1201007387 */ /* 0x0005e20000100800 */
[----:B-1----:R-:W-:-:S03]  /*c50b0*/  IMAD.MOV.U32 R5, RZ, RZ, R18 ;  /* 0x000000ffff057224 */ /* 0x002fc600078e0012 */
[----:B--2---:R-:W2:Y:S04]  /*c50c0*/  LDL.LU R18, [R1+0x469c] ;  /* 0x00469c0001127983 */ /* 0x004ea80000300800 */
[----:B------:R-:W-:Y:S04]  /*c50d0*/  STL [R1+0x46c8], R8 ;  /* 0x0046c80801007387 */ /* 0x000fe80000100800 */
[----:B------:R-:W-:Y:S04]  /*c50e0*/  STL [R1+0x46c4], R19 ;  /* 0x0046c41301007387 */ /* 0x000fe80000100800 */
[----:B------:R-:W2:Y:S01]  /*c50f0*/  LDL.LU R24, [R1+0x45e0] ;  /* 0x0045e00001187983 */ /* 0x000ea20000300800 */
[----:B------:R-:W-:-:S02]  /*c5100*/  MOV R4, R11 ;  /* 0x0000000b00047202 */ /* 0x000fc40000000f00 */
[----:B------:R-:W-:Y:S01]  /*c5110*/  IADD3 R7, P1, PT, R7, UR13, RZ ;  /* 0x0000000d07077c10 */ /* 0x000fe2000ff3e0ff */
[----:B------:R-:W2:Y:S04]  /*c5120*/  LDL.LU R11, [R1+0x45d8] ;  /* 0x0045d800010b7983 */ /* 0x000ea80000300800 */
[----:B------:R1:W-:Y:S01]  /*c5130*/  LDGSTS.E [R2+0x1480], desc[UR76][R4.64], P0 ;  /* 0x0148000004027fae */ /* 0x0003e200081a104c */
[----:B------:R-:W-:-:S03]  /*c5140*/  IADD3.X R14, PT, PT, R14, UR4, RZ, P2, !PT ;  /* 0x000000040e0e7c10 */ /* 0x000fc600097fe4ff */
[----:B------:R-:W-:Y:S04]  /*c5150*/  STL [R1+0x46c0], R7 ;  /* 0x0046c00701007387 */ /* 0x000fe80000100800 */
[----:B------:R1:W-:Y:S02]  /*c5160*/  STL [R1+0x46bc], R14 ;  /* 0x0046bc0e01007387 */ /* 0x0003e40000100800 */
[----:B-1----:R-:W-:Y:S02]  /*c5170*/  IMAD.MOV.U32 R4, RZ, RZ, R3 ;  /* 0x000000ffff047224 */ /* 0x002fe400078e0003 */
[----:B------:R-:W-:Y:S01]  /*c5180*/  IMAD.MOV.U32 R5, RZ, RZ, R19 ;  /* 0x000000ffff057224 */ /* 0x000fe200078e0013 */
[----:B------:R-:W2:Y:S01]  /*c5190*/  LDL.LU R25, [R1+0x45d4] ;  /* 0x0045d40001197983 */ /* 0x000ea20000300800 */
[----:B------:R-:W-:-:S03]  /*c51a0*/  IADD3 R6, P2, PT, R6, UR13, RZ ;  /* 0x0000000d06067c10 */ /* 0x000fc6000ff5e0ff */
[----:B------:R1:W-:Y:S01]  /*c51b0*/  LDGSTS.E [R2+0x1500], desc[UR76][R4.64], P0 ;  /* 0x0150000004027fae */ /* 0x0003e200081a104c */
[----:B------:R-:W-:-:S03]  /*c51c0*/  IADD3.X R36, PT, PT, R36, UR4, RZ, P1, !PT ;  /* 0x0000000424247c10 */ /* 0x000fc60008ffe4ff */
[----:B------:R-:W2:Y:S04]  /*c51d0*/  LDL.LU R3, [R1+0x45d0] ;  /* 0x0045d00001037983 */ /* 0x000ea80000300800 */
[----:B------:R-:W-:Y:S01]  /*c51e0*/  STL [R1+0x46b8], R6 ;  /* 0x0046b80601007387 */ /* 0x000fe20000100800 */
[----:B-1----:R-:W-:Y:S01]  /*c51f0*/  MOV R4, R8 ;  /* 0x0000000800047202 */ /* 0x002fe20000000f00 */
[----:B------:R-:W-:Y:S02]  /*c5200*/  IMAD.MOV.U32 R5, RZ, RZ, R14 ;  /* 0x000000ffff057224 */ /* 0x000fe400078e000e */
[----:B------:R-:W-:Y:S04]  /*c5210*/  STL [R1+0x46b4], R36 ;  /* 0x0046b42401007387 */ /* 0x000fe80000100800 */
[----:B------:R-:W2:Y:S04]  /*c5220*/  LDL.LU R14, [R1+0x45cc] ;  /* 0x0045cc00010e7983 */ /* 0x000ea80000300800 */
[----:B------:R-:W2:Y:S04]  /*c5230*/  LDL.LU R19, [R1+0x45c4] ;  /* 0x0045c40001137983 */ /* 0x000ea80000300800 */
[----:B------:R-:W2:Y:S04]  /*c5240*/  LDL.LU R8, [R1+0x45c8] ;  /* 0x0045c80001087983 */ /* 0x000ea80000300800 */
[----:B------:R1:W-:Y:S02]  /*c5250*/  LDGSTS.E [R2+0x1580], desc[UR76][R4.64], P0 ;  /* 0x0158000004027fae */ /* 0x0003e400081a104c */
[----:B-1----:R-:W-:-:S02]  /*c5260*/  IMAD.MOV.U32 R4, RZ, RZ, R7 ;  /* 0x000000ffff047224 */ /* 0x002fc400078e0007 */
[----:B------:R-:W-:-:S05]  /*c5270*/  IMAD.MOV.U32 R5, RZ, RZ, R36 ;  /* 0x000000ffff057224 */ /* 0x000fca00078e0024 */
[----:B------:R1:W-:Y:S02]  /*c5280*/  LDGSTS.E [R2+0x1600], desc[UR76][R4.64], P0 ;  /* 0x0160000004027fae */ /* 0x0003e400081a104c */
[----:B-1----:R-:W-:Y:S02]  /*c5290*/  MOV R4, R6 ;  /* 0x0000000600047202 */ /* 0x002fe40000000f00 */
[----:B------:R-:W-:Y:S02]  /*c52a0*/  IADD3 R26, P1, PT, R26, UR13, RZ ;  /* 0x0000000d1a1a7c10 */ /* 0x000fe4000ff3e0ff */
[----:B---3--:R-:W-:-:S03]  /*c52b0*/  IADD3.X R15, PT, PT, R15, UR4, RZ, P2, !PT ;  /* 0x000000040f0f7c10 */ /* 0x008fc600097fe4ff */
[----:B------:R-:W-:Y:S04]  /*c52c0*/  STL [R1+0x46b0], R26 ;  /* 0x0046b01a01007387 */ /* 0x000fe80000100800 */
[----:B------:R1:W-:Y:S01]  /*c52d0*/  STL [R1+0x46ac], R15 ;  /* 0x0046ac0f01007387 */ /* 0x0003e20000100800 */
[----:B------:R-:W-:-:S03]  /*c52e0*/  IMAD.MOV.U32 R5, RZ, RZ, R15 ;  /* 0x000000ffff057224 */ /* 0x000fc600078e000f */
[----:B------:R-:W3:Y:S01]  /*c52f0*/  LDL.LU R7, [R1+0x45c0] ;  /* 0x0045c00001077983 */ /* 0x000ee20000300800 */
[----:B----4-:R-:W-:-:S03]  /*c5300*/  IADD3 R10, P2, PT, R10, UR13, RZ ;  /* 0x0000000d0a0a7c10 */ /* 0x010fc6000ff5e0ff */
[----:B------:R4:W-:Y:S04]  /*c5310*/  LDGSTS.E [R2+0x1680], desc[UR76][R4.64], P0 ;  /* 0x0168000004027fae */ /* 0x0009e800081a104c */
[----:B-1----:R-:W3:Y:S01]  /*c5320*/  LDL.LU R15, [R1+0x45bc] ;  /* 0x0045bc00010f7983 */ /* 0x002ee20000300800 */
[----:B------:R-:W-:-:S03]  /*c5330*/  IADD3.X R27, PT, PT, R27, UR4, RZ, P1, !PT ;  /* 0x000000041b1b7c10 */ /* 0x000fc60008ffe4ff */
[----:B------:R-:W-:Y:S04]  /*c5340*/  STL [R1+0x46a8], R10 ;  /* 0x0046a80a01007387 */ /* 0x000fe80000100800 */
[----:B------:R-:W-:Y:S04]  /*c5350*/  STL [R1+0x46a4], R27 ;  /* 0x0046a41b01007387 */ /* 0x000fe80000100800 */
[----:B------:R-:W3:Y:S04]  /*c5360*/  LDL.LU R6, [R1+0x45b8] ;  /* 0x0045b80001067983 */ /* 0x000ee80000300800 */
[----:B------:R-:W3:Y:S01]  /*c5370*/  LDL.LU R36, [R1+0x45b4] ;  /* 0x0045b40001247983 */ /* 0x000ee20000300800 */
[----:B----4-:R-:W-:-:S02]  /*c5380*/  IMAD.MOV.U32 R4, RZ, RZ, R26 ;  /* 0x000000ffff047224 */ /* 0x010fc400078e001a */
[----:B------:R-:W-:Y:S01]  /*c5390*/  IMAD.MOV.U32 R5, RZ, RZ, R27 ;  /* 0x000000ffff057224 */ /* 0x000fe200078e001b */
[----:B--2---:R-:W-:-:S04]  /*c53a0*/  IADD3.X R18, PT, PT, R18, UR4, RZ, P2, !PT ;  /* 0x0000000412127c10 */ /* 0x004fc800097fe4ff */
[----:B------:R1:W-:Y:S01]  /*c53b0*/  LDGSTS.E [R2+0x1700], desc[UR76][R4.64], P0 ;  /* 0x0170000004027fae */ /* 0x0003e200081a104c */
[----:B------:R-:W-:Y:S01]  /*c53c0*/  IADD3 R24, P3, PT, R24, UR13, RZ ;  /* 0x0000000d18187c10 */ /* 0x000fe2000ff7e0ff */
[----:B-1----:R-:W-:-:S04]  /*c53d0*/  IMAD.MOV.U32 R5, RZ, RZ, R18 ;  /* 0x000000ffff057224 */ /* 0x002fc800078e0012 */
[----:B------:R-:W-:Y:S04]  /*c53e0*/  STL [R1+0x45e0], R24 ;  /* 0x0045e01801007387 */ /* 0x000fe80000100800 */
[----:B------:R1:W-:Y:S04]  /*c53f0*/  STL [R1+0x469c], R18 ;  /* 0x00469c1201007387 */ /* 0x0003e80000100800 */
[----:B------:R-:W2:Y:S04]  /*c5400*/  LDL.LU R26, [R1+0x45b0] ;  /* 0x0045b000011a7983 */ /* 0x000ea80000300800 */
[----:B-1----:R-:W4:Y:S01]  /*c5410*/  LDL.LU R18, [R1+0x45ac] ;  /* 0x0045ac0001127983 */ /* 0x002f220000300800 */
[----:B------:R-:W-:-:S04]  /*c5420*/  UISETP.GT.AND UP1, UPT, UR15, 0x9, UPT ;  /* 0x000000090f00788c */ /* 0x000fc8000bf24270 */
[----:B------:R-:W-:-:S04]  /*c5430*/  USEL UR12, URZ, 0x4, !UP1 ;  /* 0x00000004ff0c7887 */ /* 0x000fc8000c800000 */
[----:B------:R-:W-:Y:S01]  /*c5440*/  USEL UR12, UR12, URZ, !UP0 ;  /* 0x000000ff0c0c7287 */ /* 0x000fe2000c000000 */
[----:B------:R-:W-:Y:S02]  /*c5450*/  MOV R4, R10 ;  /* 0x0000000a00047202 */ /* 0x000fe40000000f00 */
[----:B------:R-:W-:-:S03]  /*c5460*/  IADD3.X R25, PT, PT, R25, UR4, RZ, P3, !PT ;  /* 0x0000000419197c10 */ /* 0x000fc60009ffe4ff */
[----:B------:R-:W-:Y:S01]  /*c5470*/  ISETP.NE.U32.AND P1, PT, RZ, UR12, PT ;  /* 0x0000000cff007c0c */ /* 0x000fe2000bf25070 */
[----:B------:R1:W-:Y:S01]  /*c5480*/  LDGSTS.E [R2+0x1780], desc[UR76][R4.64], P0 ;  /* 0x0178000004027fae */ /* 0x0003e200081a104c */
[----:B------:R-:W-:Y:S02]  /*c5490*/  IADD3 R11, P2, PT, R11, UR13, RZ ;  /* 0x0000000d0b0b7c10 */ /* 0x000fe4000ff5e0ff */
[----:B------:R-:W-:-:S03]  /*c54a0*/  IADD3 R3, P0, PT, R3, UR13, RZ ;  /* 0x0000000d03037c10 */ /* 0x000fc6000ff1e0ff */
[----:B------:R-:W-:Y:S01]  /*c54b0*/  STL [R1+0x45d8], R11 ;  /* 0x0045d80b01007387 */ /* 0x000fe20000100800 */
[----:B------:R-:W-:Y:S01]  /*c54c0*/  IADD3.X R14, PT, PT, R14, UR4, RZ, P2, !PT ;  /* 0x000000040e0e7c10 */ /* 0x000fe200097fe4ff */
[----:B-1----:R-:W-:Y:S02]  /*c54d0*/  IMAD.MOV.U32 R4, RZ, RZ, R24 ;  /* 0x000000ffff047224 */ /* 0x002fe400078e0018 */
[----:B------:R-:W-:Y:S01]  /*c54e0*/  IMAD.MOV.U32 R5, RZ, RZ, R25 ;  /* 0x000000ffff057224 */ /* 0x000fe200078e0019 */
[----:B------:R-:W-:Y:S01]  /*c54f0*/  STL [R1+0x45d4], R25 ;  /* 0x0045d41901007387 */ /* 0x000fe20000100800 */
[----:B------:R-:W-:Y:S02]  /*c5500*/  IADD3.X R19, PT, PT, R19, UR4, RZ, P0, !PT ;  /* 0x0000000413137c10 */ /* 0x000fe400087fe4ff */
[----:B------:R-:W-:Y:S01]  /*c5510*/  IADD3 R8, P2, PT, R8, UR13, RZ ;  /* 0x0000000d08087c10 */ /* 0x000fe2000ff5e0ff */
[----:B------:R-:W4:Y:S04]  /*c5520*/  LDL.LU R10, [R1+0x45a8] ;  /* 0x0045a800010a7983 */ /* 0x000f280000300800 */
[----:B------:R-:W4:Y:S04]  /*c5530*/  LDL.LU R27, [R1+0x45a4] ;  /* 0x0045a400011b7983 */ /* 0x000f280000300800 */
[----:B------:R-:W-:Y:S04]  /*c5540*/  STL [R1+0x45d0], R3 ;  /* 0x0045d00301007387 */ /* 0x000fe80000100800 */
[----:B------:R1:W-:Y:S04]  /*c5550*/  LDGSTS.E [R2+0x2400], desc[UR76][R4.64], P1 ;  /* 0x0240000004027fae */ /* 0x0003e800089a104c */
[----:B------:R1:W-:Y:S02]  /*c5560*/  STL [R1+0x45cc], R14 ;  /* 0x0045cc0e01007387 */ /* 0x0003e40000100800 */
[----:B-1----:R-:W-:-:S02]  /*c5570*/  IMAD.MOV.U32 R5, RZ, RZ, R14 ;  /* 0x000000ffff057224 */ /* 0x002fc400078e000e */
[----:B------:R-:W4:Y:S04]  /*c5580*/  LDL.LU R14, [R1+0x459c] ;  /* 0x00459c00010e7983 */ /* 0x000f280000300800 */
[----:B------:R-:W-:Y:S04]  /*c5590*/  STL [R1+0x45c8], R8 ;  /* 0x0045c80801007387 */ /* 0x000fe80000100800 */
[----:B------:R-:W-:Y:S01]  /*c55a0*/  STL [R1+0x45c4], R19 ;  /* 0x0045c41301007387 */ /* 0x000fe20000100800 */
[----:B------:R-:W-:-:S03]  /*c55b0*/  MOV R4, R11 ;  /* 0x0000000b00047202 */ /* 0x000fc60000000f00 */
[----:B------:R-:W4:Y:S04]  /*c55c0*/  LDL.LU R24, [R1+0x44dc] ;  /* 0x0044dc0001187983 */ /* 0x000f280000300800 */
[----:B------:R-:W4:Y:S04]  /*c55d0*/  LDL.LU R11, [R1+0x44e0] ;  /* 0x0044e000010b7983 */ /* 0x000f280000300800 */
[----:B------:R1:W-:Y:S02]  /*c55e0*/  LDGSTS.E [R2+0x2480], desc[UR76][R4.64], P1 ;  /* 0x0248000004027fae */ /* 0x0003e400089a104c */
[----:B-1----:R-:W-:-:S02]  /*c55f0*/  IMAD.MOV.U32 R4, RZ, RZ, R3 ;  /* 0x000000ffff047224 */ /* 0x002fc400078e0003 */
[----:B------:R-:W-:-:S05]  /*c5600*/  IMAD.MOV.U32 R5, RZ, RZ, R19 ;  /* 0x000000ffff057224 */ /* 0x000fca00078e0013 */
[----:B------:R1:W-:Y:S02]  /*c5610*/  LDGSTS.E [R2+0x2500], desc[UR76][R4.64], P1 ;  /* 0x0250000004027fae */ /* 0x0003e400089a104c */
[----:B-1----:R-:W-:Y:S02]  /*c5620*/  MOV R4, R8 ;  /* 0x0000000800047202 */ /* 0x002fe40000000f00 */
[----:B---3--:R-:W-:Y:S02]  /*c5630*/  IADD3 R7, P0, PT, R7, UR13, RZ ;  /* 0x0000000d07077c10 */ /* 0x008fe4000ff1e0ff */
[----:B------:R-:W-:-:S03]  /*c5640*/  IADD3.X R15, PT, PT, R15, UR4, RZ, P2, !PT ;  /* 0x000000040f0f7c10 */ /* 0x000fc600097fe4ff */
[----:B------:R-:W-:Y:S04]  /*c5650*/  STL [R1+0x45c0], R7 ;  /* 0x0045c00701007387 */ /* 0x000fe80000100800 */
[----:B------:R1:W-:Y:S04]  /*c5660*/  STL [R1+0x45bc], R15 ;  /* 0x0045bc0f01007387 */ /* 0x0003e80000100800 */
[----:B------:R-:W3:Y:S01]  /*c5670*/  LDL.LU R25, [R1+0x44d8] ;  /* 0x0044d80001197983 */ /* 0x000ee20000300800 */
[----:B------:R-:W-:-:S03]  /*c5680*/  IADD3 R6, P2, PT, R6, UR13, RZ ;  /* 0x0000000d06067c10 */ /* 0x000fc6000ff5e0ff */
[----:B------:R-:W3:Y:S01]  /*c5690*/  LDL.LU R3, [R1+0x44d0] ;  /* 0x0044d00001037983 */ /* 0x000ee20000300800 */
[----:B------:R-:W-:-:S03]  /*c56a0*/  IADD3.X R36, PT, PT, R36, UR4, RZ, P0, !PT ;  /* 0x0000000424247c10 */ /* 0x000fc600087fe4ff */
[----:B------:R-:W-:Y:S01]  /*c56b0*/  STL [R1+0x45b8], R6 ;  /* 0x0045b80601007387 */ /* 0x000fe20000100800 */
[----:B------:R-:W-:-:S03]  /*c56c0*/  IMAD.MOV.U32 R5, RZ, RZ, R15 ;  /* 0x000000ffff057224 */ /* 0x000fc600078e000f */
[----:B------:R-:W-:Y:S04]  /*c56d0*/  STL [R1+0x45b4], R36 ;  /* 0x0045b42401007387 */ /* 0x000fe80000100800 */
[----:B-1----:R-:W3:Y:S04]  /*c56e0*/  LDL.LU R15, [R1+0x44cc] ;  /* 0x0044cc00010f7983 */ /* 0x002ee80000300800 */
[----:B------:R-:W3:Y:S04]  /*c56f0*/  LDL.LU R19, [R1+0x44c4] ;  /* 0x0044c40001137983 */ /* 0x000ee80000300800 */
[----:B------:R-:W3:Y:S04]  /*c5700*/  LDL.LU R8, [R1+0x44c8] ;  /* 0x0044c80001087983 */ /* 0x000ee80000300800 */
[----:B------:R1:W-:Y:S01]  /*c5710*/  LDGSTS.E [R2+0x2580], desc[UR76][R4.64], P1 ;  /* 0x0258000004027fae */ /* 0x0003e200089a104c */
[----:B--2---:R-:W-:Y:S01]  /*c5720*/  IADD3 R26, P0, PT, R26, UR13, RZ ;  /* 0x0000000d1a1a7c10 */ /* 0x004fe2000ff1e0ff */
[----:B-1----:R-:W-:-:S02]  /*c5730*/  IMAD.MOV.U32 R4, RZ, RZ, R7 ;  /* 0x000000ffff047224 */ /* 0x002fc400078e0007 */
[----:B------:R-:W-:Y:S01]  /*c5740*/  IMAD.MOV.U32 R5, RZ, RZ, R36 ;  /* 0x000000ffff057224 */ /* 0x000fe200078e0024 */
[----:B----4-:R-:W-:Y:S01]  /*c5750*/  IADD3.X R18, PT, PT, R18, UR4, RZ, P2, !PT ;  /* 0x0000000412127c10 */ /* 0x010fe200097fe4ff */
[----:B------:R-:W-:Y:S04]  /*c5760*/  STL [R1+0x45b0], R26 ;  /* 0x0045b01a01007387 */ /* 0x000fe80000100800 */
[----:B------:R1:W-:Y:S04]  /*c5770*/  STL [R1+0x45ac], R18 ;  /* 0x0045ac1201007387 */ /* 0x0003e80000100800 */
[----:B------:R2:W-:Y:S04]  /*c5780*/  LDGSTS.E [R2+0x2600], desc[UR76][R4.64], P1 ;  /* 0x0260000004027fae */ /* 0x0005e800089a104c */
[----:B------:R-:W4:Y:S01]  /*c5790*/  LDL.LU R7, [R1+0x44c0] ;  /* 0x0044c00001077983 */ /* 0x000f220000300800 */
[----:B--2---:R-:W-:-:S03]  /*c57a0*/  IMAD.MOV.U32 R5, RZ, RZ, R18 ;  /* 0x000000ffff057224 */ /* 0x004fc600078e0012 */
[----:B-1----:R-:W2:Y:S01]  /*c57b0*/  LDL.LU R18, [R1+0x44bc] ;  /* 0x0044bc0001127983 */ /* 0x002ea20000300800 */
[----:B------:R-:W-:Y:S01]  /*c57c0*/  MOV R4, R6 ;  /* 0x0000000600047202 */ /* 0x000fe20000000f00 */
[----:B------:R-:W-:-:S04]  /*c57d0*/  UISETP.GT.AND UP1, UPT, UR15, 0xd, UPT ;  /* 0x0000000d0f00788c */ /* 0x000fc8000bf24270 */
[----:B------:R-:W-:Y:S01]  /*c57e0*/  USEL UR12, URZ, 0x4, !UP1 ;  /* 0x00000004ff0c7887 */ /* 0x000fe2000c800000 */
[----:B------:R1:W-:Y:S01]  /*c57f0*/  LDGSTS.E [R2+0x2680], desc[UR76][R4.64], P1 ;  /* 0x0268000004027fae */ /* 0x0003e200089a104c */
[----:B------:R-:W-:Y:S02]  /*c5800*/  IADD3 R10, P2, PT, R10, UR13, RZ ;  /* 0x0000000d0a0a7c10 */ /* 0x000fe4000ff5e0ff */
[----:B------:R-:W-:-:S03]  /*c5810*/  IADD3.X R27, PT, PT, R27, UR4, RZ, P0, !PT ;  /* 0x000000041b1b7c10 */ /* 0x000fc600087fe4ff */
[----:B------:R-:W-:Y:S01]  /*c5820*/  STL [R1+0x45a8], R10 ;  /* 0x0045a80a01007387 */ /* 0x000fe20000100800 */
[----:B-1----:R-:W-:-:S03]  /*c5830*/  IMAD.MOV.U32 R4, RZ, RZ, R26 ;  /* 0x000000ffff047224 */ /* 0x002fc600078e001a */
[----:B------:R-:W-:Y:S01]  /*c5840*/  STL [R1+0x45a4], R27 ;  /* 0x0045a41b01007387 */ /* 0x000fe20000100800 */
[----:B------:R-:W-:-:S03]  /*c5850*/  IMAD.MOV.U32 R5, RZ, RZ, R27 ;  /* 0x000000ffff057224 */ /* 0x000fc600078e001b */
[----:B------:R-:W2:Y:S01]  /*c5860*/  LDL.LU R6, [R1+0x44b8] ;  /* 0x0044b80001067983 */ /* 0x000ea20000300800 */
[----:B------:R-:W-:-:S03]  /*c5870*/  USEL UR12, UR12, URZ, !UP0 ;  /* 0x000000ff0c0c7287 */ /* 0x000fc6000c000000 */
[----:B------:R-:W2:Y:S04]  /*c5880*/  LDL.LU R36, [R1+0x44b4] ;  /* 0x0044b40001247983 */ /* 0x000ea80000300800 */
[----:B------:R1:W-:Y:S01]  /*c5890*/  LDGSTS.E [R2+0x2700], desc[UR76][R4.64], P1 ;  /* 0x0270000004027fae */ /* 0x0003e200089a104c */
[----:B------:R-:W-:Y:S02]  /*c58a0*/  IADD3.X R14, PT, PT, R14, UR4, RZ, P2, !PT ;  /* 0x000000040e0e7c10 */ /* 0x000fe400097fe4ff */
[----:B------:R-:W-:Y:S02]  /*c58b0*/  ISETP.NE.U32.AND P0, PT, RZ, UR12, PT ;  /* 0x0000000cff007c0c */ /* 0x000fe4000bf05070 */
[----:B------:R-:W-:Y:S01]  /*c58c0*/  IADD3 R24, P3, PT, R24, UR13, RZ ;  /* 0x0000000d18187c10 */ /* 0x000fe2000ff7e0ff */
[----:B-1----:R-:W-:Y:S01]  /*c58d0*/  IMAD.MOV.U32 R5, RZ, RZ, R14 ;  /* 0x000000ffff057224 */ /* 0x002fe200078e000e */
[----:B------:R-:W-:-:S03]  /*c58e0*/  IADD3 R11, P2, PT, R11, UR13, RZ ;  /* 0x0000000d0b0b7c10 */ /* 0x000fc6000ff5e0ff */
[----:B------:R-:W-:Y:S04]  /*c58f0*/  STL [R1+0x44dc], R24 ;  /* 0x0044dc1801007387 */ /* 0x000fe80000100800 */
[----:B------:R1:W-:Y:S04]  /*c5900*/  STL [R1+0x459c], R14 ;  /* 0x00459c0e01007387 */ /* 0x0003e80000100800 */
[----:B------:R-:W2:Y:S01]  /*c5910*/  LDL.LU R26, [R1+0x44b0] ;  /* 0x0044b000011a7983 */ /* 0x000ea20000300800 */
[----:B------:R-:W-:-:S03]  /*c5920*/  MOV R4, R10 ;  /* 0x0000000a00047202 */ /* 0x000fc60000000f00 */
[----:B-1----:R-:W2:Y:S04]  /*c5930*/  LDL.LU R14, [R1+0x44ac] ;  /* 0x0044ac00010e7983 */ /* 0x002ea80000300800 */
[----:B------:R-:W-:Y:S04]  /*c5940*/  STL [R1+0x44e0], R11 ;  /* 0x0044e00b01007387 */ /* 0x000fe80000100800 */
[----:B------:R1:W-:Y:S02]  /*c5950*/  LDGSTS.E [R2+0x2780], desc[UR76][R4.64], P1 ;  /* 0x0278000004027fae */ /* 0x0003e400089a104c */
[----:B-1----:R-:W-:Y:S01]  /*c5960*/  IMAD.MOV.U32 R4, RZ, RZ, R24 ;  /* 0x000000ffff047224 */ /* 0x002fe200078e0018 */
[----:B---3--:R-:W-:-:S05]  /*c5970*/  IADD3.X R25, PT, PT, R25, UR4, RZ, P3, !PT ;  /* 0x0000000419197c10 */ /* 0x008fca0009ffe4ff */
[----:B------:R-:W-:Y:S04]  /*c5980*/  STL [R1+0x44d8], R25 ;  /* 0x0044d81901007387 */ /* 0x000fe80000100800 */
[----:B------:R-:W3:Y:S04]  /*c5990*/  LDL.LU R10, [R1+0x44a8] ;  /* 0x0044a800010a7983 */ /* 0x000ee80000300800 */
[----:B------:R-:W3:Y:S01]  /*c59a0*/  LDL.LU R27, [R1+0x44a4] ;  /* 0x0044a400011b7983 */ /* 0x000ee20000300800 */
[----:B------:R-:W-:Y:S01]  /*c59b0*/  IADD3 R3, P1, PT, R3, UR13, RZ ;  /* 0x0000000d03037c10 */ /* 0x000fe2000ff3e0ff */
[----:B------:R-:W-:Y:S01]  /*c59c0*/  IMAD.MOV.U32 R5, RZ, RZ, R25 ;  /* 0x000000ffff057224 */ /* 0x000fe200078e0019 */
[----:B------:R-:W-:-:S03]  /*c59d0*/  IADD3.X R15, PT, PT, R15, UR4, RZ, P2, !PT ;  /* 0x000000040f0f7c10 */ /* 0x000fc600097fe4ff */
[----:B------:R-:W-:Y:S01]  /*c59e0*/  STL [R1+0x44d0], R3 ;  /* 0x0044d00301007387 */ /* 0x000fe20000100800 */
[----:B------:R-:W-:-:S03]  /*c59f0*/  IADD3.X R19, PT, PT, R19, UR4, RZ, P1, !PT ;  /* 0x0000000413137c10 */ /* 0x000fc60008ffe4ff */
[----:B------:R1:W-:Y:S01]  /*c5a00*/  LDGSTS.E [R2+0x3400], desc[UR76][R4.64], P0 ;  /* 0x0340000004027fae */ /* 0x0003e200081a104c */
[----:B------:R-:W-:-:S03]  /*c5a10*/  IADD3 R8, P2, PT, R8, UR13, RZ ;  /* 0x0000000d08087c10 */ /* 0x000fc6000ff5e0ff */
[----:B------:R1:W-:Y:S02]  /*c5a20*/  STL [R1+0x44cc], R15 ;  /* 0x0044cc0f01007387 */ /* 0x0003e40000100800 */
[----:B-1----:R-:W-:Y:S02]  /*c5a30*/  IMAD.MOV.U32 R5, RZ, RZ, R15 ;  /* 0x000000ffff057224 */ /* 0x002fe400078e000f */
[----:B------:R-:W3:Y:S04]  /*c5a40*/  LDL.LU R15, [R1+0x4494] ;  /* 0x00449400010f7983 */ /* 0x000ee80000300800 */
[----:B------:R-:W-:Y:S04]  /*c5a50*/  STL [R1+0x44c8], R8 ;  /* 0x0044c80801007387 */ /* 0x000fe80000100800 */
[----:B------:R-:W-:Y:S04]  /*c5a60*/  STL [R1+0x44c4], R19 ;  /* 0x0044c41301007387 */ /* 0x000fe80000100800 */
[----:B------:R-:W3:Y:S01]  /*c5a70*/  LDL.LU R24, [R1+0x43dc] ;  /* 0x0043dc0001187983 */ /* 0x000ee20000300800 */
[----:B------:R-:W-:-:S03]  /*c5a80*/  MOV R4, R11 ;  /* 0x0000000b00047202 */ /* 0x000fc60000000f00 */
[----:B------:R-:W3:Y:S04]  /*c5a90*/  LDL.LU R11, [R1+0x43e0] ;  /* 0x0043e000010b7983 */ /* 0x000ee80000300800 */
[----:B------:R1:W-:Y:S01]  /*c5aa0*/  LDGSTS.E [R2+0x3480], desc[UR76][R4.64], P0 ;  /* 0x0348000004027fae */ /* 0x0003e200081a104c */
[----:B----4-:R-:W-:-:S05]  /*c5ab0*/  IADD3 R7, P1, PT, R7, UR13, RZ ;  /* 0x0000000d07077c10 */ /* 0x010fca000ff3e0ff */
[----:B------:R-:W-:Y:S01]  /*c5ac0*/  STL [R1+0x44c0], R7 ;  /* 0x0044c00701007387 */ /* 0x000fe20000100800 */
[----:B--2---:R-:W-:-:S05]  /*c5ad0*/  IADD3.X R18, PT, PT, R18, UR4, RZ, P2, !PT ;  /* 0x0000000412127c10 */ /* 0x004fca00097fe4ff */
[----:B------:R2:W-:Y:S04]  /*c5ae0*/  STL [R1+0x44bc], R18 ;  /* 0x0044bc1201007387 */ /* 0x0005e80000100800 */
[----:B------:R-:W4:Y:S01]  /*c5af0*/  LDL.LU R25, [R1+0x43d8] ;  /* 0x0043d80001197983 */ /* 0x000f220000300800 */
[----:B-1----:R-:W-:Y:S02]  /*c5b00*/  IMAD.MOV.U32 R4, RZ, RZ, R3 ;  /* 0x000000ffff047224 */ /* 0x002fe400078e0003 */
[----:B------:R-:W-:Y:S01]  /*c5b10*/  IMAD.MOV.U32 R5, RZ, RZ, R19 ;  /* 0x000000ffff057224 */ /* 0x000fe200078e0013 */
[----:B------:R-:W4:Y:S04]  /*c5b20*/  LDL.LU R3, [R1+0x43d0] ;  /* 0x0043d00001037983 */ /* 0x000f280000300800 */
[----:B------:R1:W-:Y:S01]  /*c5b30*/  LDGSTS.E [R2+0x3500], desc[UR76][R4.64], P0 ;  /* 0x0350000004027fae */ /* 0x0003e200081a104c */
[----:B------:R-:W-:-:S02]  /*c5b40*/  IADD3 R6, P2, PT, R6, UR13, RZ ;  /* 0x0000000d06067c10 */ /* 0x000fc4000ff5e0ff */
[----:B------:R-:W-:Y:S01]  /*c5b50*/  IADD3.X R36, PT, PT, R36, UR4, RZ, P1, !PT ;  /* 0x0000000424247c10 */ /* 0x000fe20008ffe4ff */
[----:B-1----:R-:W-:Y:S01]  /*c5b60*/  IMAD.MOV.U32 R5, RZ, RZ, R18 ;  /* 0x000000ffff057224 */ /* 0x002fe200078e0012 */
[----:B------:R-:W-:Y:S01]  /*c5b70*/  MOV R4, R8 ;  /* 0x0000000800047202 */ /* 0x000fe20000000f00 */
[----:B------:R-:W-:Y:S04]  /*c5b80*/  STL [R1+0x44b8], R6 ;  /* 0x0044b80601007387 */ /* 0x000fe80000100800 */
[----:B------:R-:W-:Y:S04]  /*c5b90*/  STL [R1+0x44b4], R36 ;  /* 0x0044b42401007387 */ /* 0x000fe80000100800 */
[----:B------:R1:W-:Y:S04]  /*c5ba0*/  LDGSTS.E [R2+0x3580], desc[UR76][R4.64], P0 ;  /* 0x0358000004027fae */ /* 0x0003e800081a104c */
[----:B--2---:R-:W2:Y:S04]  /*c5bb0*/  LDL.LU R18, [R1+0x43cc] ;  /* 0x0043cc0001127983 */ /* 0x004ea80000300800 */
[----:B------:R-:W2:Y:S01]  /*c5bc0*/  LDL.LU R19, [R1+0x43c4] ;  /* 0x0043c40001137983 */ /* 0x000ea20000300800 */
[----:B-1----:R-:W-:-:S03]  /*c5bd0*/  IMAD.MOV.U32 R4, RZ, RZ, R7 ;  /* 0x000000ffff047224 */ /* 0x002fc600078e0007 */
[----:B------:R-:W2:Y:S01]  /*c5be0*/  LDL.LU R8, [R1+0x43c8] ;  /* 0x0043c80001087983 */ /* 0x000ea20000300800 */
[----:B------:R-:W-:-:S05]  /*c5bf0*/  IMAD.MOV.U32 R5, RZ, RZ, R36 ;  /* 0x000000ffff057224 */ /* 0x000fca00078e0024 */
[----:B------:R1:W-:Y:S01]  /*c5c00*/  LDGSTS.E [R2+0x3600], desc[UR76][R4.64], P0 ;  /* 0x0360000004027fae */ /* 0x0003e200081a104c */
[----:B------:R-:W-:Y:S02]  /*c5c10*/  IADD3 R26, P1, PT, R26, UR13, RZ ;  /* 0x0000000d1a1a7c10 */ /* 0x000fe4000ff3e0ff */
[----:B------:R-:W-:-:S03]  /*c5c20*/  IADD3.X R14, PT, PT, R14, UR4, RZ, P2, !PT ;  /* 0x000000040e0e7c10 */ /* 0x000fc600097fe4ff */
[----:B------:R-:W-:Y:S04]  /*c5c30*/  STL [R1+0x44b0], R26 ;  /* 0x0044b01a01007387 */ /* 0x000fe80000100800 */
[----:B------:R1:W-:Y:S02]  /*c5c40*/  STL [R1+0x44ac], R14 ;  /* 0x0044ac0e01007387 */ /* 0x0003e40000100800 */
[----:B-1----:R-:W-:Y:S02]  /*c5c50*/  IMAD.MOV.U32 R5, RZ, RZ, R14 ;  /* 0x000000ffff057224 */ /* 0x002fe400078e000e */
[----:B------:R-:W2:Y:S01]  /*c5c60*/  LDL.LU R7, [R1+0x43c0] ;  /* 0x0043c00001077983 */ /* 0x000ea20000300800 */
[----:B------:R-:W-:-:S03]  /*c5c70*/  MOV R4, R6 ;  /* 0x0000000600047202 */ /* 0x000fc60000000f00 */
[----:B------:R-:W2:Y:S04]  /*c5c80*/  LDL.LU R14, [R1+0x43bc] ;  /* 0x0043bc00010e7983 */ /* 0x000ea80000300800 */
[----:B------:R1:W-:Y:S02]  /*c5c90*/  LDGSTS.E [R2+0x3680], desc[UR76][R4.64], P0 ;  /* 0x0368000004027fae */ /* 0x0003e400081a104c */
[----:B-1----:R-:W-:Y:S01]  /*c5ca0*/  IMAD.MOV.U32 R4, RZ, RZ, R26 ;  /* 0x000000ffff047224 */ /* 0x002fe200078e001a */
[----:B---3--:R-:W-:Y:S02]  /*c5cb0*/  IADD3 R10, P2, PT, R10, UR13, RZ ;  /* 0x0000000d0a0a7c10 */ /* 0x008fe4000ff5e0ff */
[----:B------:R-:W-:-:S03]  /*c5cc0*/  IADD3.X R27, PT, PT, R27, UR4, RZ, P1, !PT ;  /* 0x000000041b1b7c10 */ /* 0x000fc60008ffe4ff */
[----:B------:R-:W-:Y:S04]  /*c5cd0*/  STL [R1+0x44a8], R10 ;  /* 0x0044a80a01007387 */ /* 0x000fe80000100800 */
[----:B------:R-:W-:Y:S04]  /*c5ce0*/  STL [R1+0x44a4], R27 ;  /* 0x0044a41b01007387 */ /* 0x000fe80000100800 */
[----:B------:R-:W3:Y:S04]  /*c5cf0*/  LDL.LU R6, [R1+0x43b8] ;  /* 0x0043b80001067983 */ /* 0x000ee80000300800 */
[----:B------:R-:W3:Y:S01]  /*c5d00*/  LDL.LU R36, [R1+0x43b4] ;  /* 0x0043b40001247983 */ /* 0x000ee20000300800 */
[----:B------:R-:W-:-:S05]  /*c5d10*/  IMAD.MOV.U32 R5, RZ, RZ, R27 ;  /* 0x000000ffff057224 */ /* 0x000fca00078e001b */
[----:B------:R1:W-:Y:S01]  /*c5d20*/  LDGSTS.E [R2+0x3700], desc[UR76][R4.64], P0 ;  /* 0x0370000004027fae */ /* 0x0003e200081a104c */
[----:B------:R-:W-:Y:S02]  /*c5d30*/  IADD3.X R15, PT, PT, R15, UR4, RZ, P2, !PT ;  /* 0x000000040f0f7c10 */ /* 0x000fe400097fe4ff */
[----:B------:R-:W-:-:S03]  /*c5d40*/  IADD3 R24, P3, PT, R24, UR13, RZ ;  /* 0x0000000d18187c10 */ /* 0x000fc6000ff7e0ff */
[----:B-1----:R-:W-:Y:S02]  /*c5d50*/  IMAD.MOV.U32 R5, RZ, RZ, R15 ;  /* 0x000000ffff057224 */ /* 0x002fe400078e000f */
[----:B------:R-:W-:Y:S04]  /*c5d60*/  STL [R1+0x43dc], R24 ;  /* 0x0043dc1801007387 */ /* 0x000fe80000100800 */
[----:B------:R1:W-:Y:S04]  /*c5d70*/  STL [R1+0x4494], R15 ;  /* 0x0044940f01007387 */ /* 0x0003e80000100800 */
[----:B------:R-:W3:Y:S04]  /*c5d80*/  LDL.LU R26, [R1+0x43b0] ;  /* 0x0043b000011a7983 */ /* 0x000ee80000300800 */
[----:B-1----:R-:W3:Y:S01]  /*c5d90*/  LDL.LU R15, [R1+0x43ac] ;  /* 0x0043ac00010f7983 */ /* 0x002ee20000300800 */
[----:B------:R-:W-:-:S02]  /*c5da0*/  IADD3 R11, P2, PT, R11, UR13, RZ ;  /* 0x0000000d0b0b7c10 */ /* 0x000fc4000ff5e0ff */
[----:B------:R-:W-:Y:S02]  /*c5db0*/  MOV R4, R10 ;  /* 0x0000000a00047202 */ /* 0x000fe40000000f00 */
[----:B----4-:R-:W-:Y:S01]  /*c5dc0*/  IADD3.X R25, PT, PT, R25, UR4, RZ, P3, !PT ;  /* 0x0000000419197c10 */ /* 0x010fe20009ffe4ff */
[----:B------:R-:W-:Y:S04]  /*c5dd0*/  STL [R1+0x43e0], R11 ;  /* 0x0043e00b01007387 */ /* 0x000fe80000100800 */
[----:B------:R-:W-:Y:S04]  /*c5de0*/  STL [R1+0x43d8], R25 ;  /* 0x0043d81901007387 */ /* 0x000fe80000100800 */
[----:B------:R-:W4:Y:S04]  /*c5df0*/  LDL.LU R10, [R1+0x43a8] ;  /* 0x0043a800010a7983 */ /* 0x000f280000300800 */
[----:B------:R-:W4:Y:S01]  /*c5e00*/  LDL.LU R27, [R1+0x43a4] ;  /* 0x0043a400011b7983 */ /* 0x000f220000300800 */
[----:B------:R-:W-:-:S03]  /*c5e10*/  UISETP.GT.AND UP1, UPT, UR15, 0x11, UPT ;  /* 0x000000110f00788c */ /* 0x000fc6000bf24270 */
[----:B------:R1:W-:Y:S01]  /*c5e20*/  LDGSTS.E [R2+0x3780], desc[UR76][R4.64], P0 ;  /* 0x0378000004027fae */ /* 0x0003e200081a104c */
[----:B------:R-:W-:-:S04]  /*c5e30*/  USEL UR12, URZ, 0x4, !UP1 ;  /* 0x00000004ff0c7887 */ /* 0x000fc8000c800000 */
[----:B------:R-:W-:-:S06]  /*c5e40*/  USEL UR12, UR12, URZ, !UP0 ;  /* 0x000000ff0c0c7287 */ /* 0x000fcc000c000000 */
[----:B------:R-:W-:Y:S01]  /*c5e50*/  ISETP.NE.U32.AND P1, PT, RZ, UR12, PT ;  /* 0x0000000cff007c0c */ /* 0x000fe2000bf25070 */
[----:B-1----:R-:W-:Y:S01]  /*c5e60*/  IMAD.MOV.U32 R4, RZ, RZ, R24 ;  /* 0x000000ffff047224 */ /* 0x002fe200078e0018 */
[----:B------:R-:W-:Y:S01]  /*c5e70*/  IADD3 R3, P0, PT, R3, UR13, RZ ;  /* 0x0000000d03037c10 */ /* 0x000fe2000ff1e0ff */
[----:B------:R-:W-:Y:S01]  /*c5e80*/  IMAD.MOV.U32 R5, RZ, RZ, R25 ;  /* 0x000000ffff057224 */ /* 0x000fe200078e0019 */
[----:B--2---:R-:W-:-:S03]  /*c5e90*/  IADD3.X R18, PT, PT, R18, UR4, RZ, P2, !PT ;  /* 0x0000000412127c10 */ /* 0x004fc600097fe4ff */
[----:B------:R-:W-:Y:S01]  /*c5ea0*/  STL [R1+0x43d0], R3 ;  /* 0x0043d00301007387 */ /* 0x000fe20000100800 */
[----:B------:R-:W-:-:S03]  /*c5eb0*/  IADD3.X R19, PT, PT, R19, UR4, RZ, P0, !PT ;  /* 0x0000000413137c10 */ /* 0x000fc600087fe4ff */
[----:B------:R1:W-:Y:S01]  /*c5ec0*/  STL [R1+0x43cc], R18 ;  /* 0x0043cc1201007387 */ /* 0x0003e20000100800 */
[----:B------:R-:W-:-:S03]  /*c5ed0*/  IADD3 R8, P2, PT, R8, UR13, RZ ;  /* 0x0000000d08087c10 */ /* 0x000fc6000ff5e0ff */
[----:B------:R2:W-:Y:S02]  /*c5ee0*/  LDGSTS.E [R2+0x4400], desc[UR76][R4.64], P1 ;  /* 0x0440000004027fae */ /* 0x0005e400089a104c */
[----:B--2---:R-:W-:Y:S01]  /*c5ef0*/  IMAD.MOV.U32 R5, RZ, RZ, R18 ;  /* 0x000000ffff057224 */ /* 0x004fe200078e0012 */
[----:B------:R-:W-:Y:S01]  /*c5f00*/  MOV R4, R11 ;  /* 0x0000000b00047202 */ /* 0x000fe20000000f00 */
[----:B-1----:R-:W2:Y:S04]  /*c5f10*/  LDL.LU R18, [R1+0x4394] ;  /* 0x0043940001127983 */ /* 0x002ea80000300800 */
[----:B------:R-:W-:Y:S04]  /*c5f20*/  STL [R1+0x43c8], R8 ;  /* 0x0043c80801007387 */ /* 0x000fe80000100800 */
[----:B------:R-:W-:Y:S01]  /*c5f30*/  STL [R1+0x43c4], R19 ;  /* 0x0043c41301007387 */ /* 0x000fe20000100800 */
[----:B------:R-:W-:-:S03]  /*c5f40*/  IADD3 R7, P0, PT, R7, UR13, RZ ;  /* 0x0000000d07077c10 */ /* 0x000fc6000ff1e0ff */
[----:B------:R-:W2:Y:S01]  /*c5f50*/  LDL.LU R24, [R1+0x42dc] ;  /* 0x0042dc0001187983 */ /* 0x000ea20000300800 */
[----:B------:R-:W-:-:S03]  /*c5f60*/  IADD3.X R14, PT, PT, R14, UR4, RZ, P2, !PT ;  /* 0x000000040e0e7c10 */ /* 0x000fc600097fe4ff */
[----:B------:R-:W2:Y:S04]  /*c5f70*/  LDL.LU R11, [R1+0x42e0] ;  /* 0x0042e000010b7983 */ /* 0x000ea80000300800 */
[----:B------:R1:W-:Y:S04]  /*c5f80*/  LDGSTS.E [R2+0x4480], desc[UR76][R4.64], P1 ;  /* 0x0448000004027fae */ /* 0x0003e800089a104c */
[----:B------:R-:W-:Y:S04]  /*c5f90*/  STL [R1+0x43c0], R7 ;  /* 0x0043c00701007387 */ /* 0x000fe80000100800 */
[----:B------:R3:W-:Y:S01]  /*c5fa0*/  STL [R1+0x43bc], R14 ;  /* 0x0043bc0e01007387 */ /* 0x0007e20000100800 */
[----:B-1----:R-:W-:-:S03]  /*c5fb0*/  IMAD.MOV.U32 R4, RZ, RZ, R3 ;  /* 0x000000ffff047224 */ /* 0x002fc600078e0003 */
[----:B------:R-:W2:Y:S01]  /*c5fc0*/  LDL.LU R25, [R1+0x42d8] ;  /* 0x0042d80001197983 */ /* 0x000ea20000300800 */
[----:B------:R-:W-:-:S03]  /*c5fd0*/  IMAD.MOV.U32 R5, RZ, RZ, R19 ;  /* 0x000000ffff057224 */ /* 0x000fc600078e0013 */
[----:B------:R-:W2:Y:S04]  /*c5fe0*/  LDL.LU R3, [R1+0x42d0] ;  /* 0x0042d00001037983 */ /* 0x000ea80000300800 */
[----:B------:R1:W-:Y:S02]  /*c5ff0*/  LDGSTS.E [R2+0x4500], desc[UR76][R4.64], P1 ;  /* 0x0450000004027fae */ /* 0x0003e400089a104c */
[----:B-1----:R-:W-:Y:S01]  /*c6000*/  IMAD.MOV.U32 R5, RZ, RZ, R14 ;  /* 0x000000ffff057224 */ /* 0x002fe200078e000e */
[----:B------:R-:W-:-:S05]  /*c6010*/  MOV R4, R8 ;  /* 0x0000000800047202 */ /* 0x000fca0000000f00 */
[----:B------:R1:W-:Y:S02]  /*c6020*/  LDGSTS.E [R2+0x4580], desc[UR76][R4.64], P1 ;  /* 0x0458000004027fae */ /* 0x0003e400089a104c */
[----:B-1----:R-:W-:Y:S01]  /*c6030*/  IMAD.MOV.U32 R4, RZ, RZ, R7 ;  /* 0x000000ffff047224 */ /* 0x002fe200078e0007 */
[----:B---3--:R-:W-:Y:S02]  /*c6040*/  IADD3 R6, P2, PT, R6, UR13, RZ ;  /* 0x0000000d06067c10 */ /* 0x008fe4000ff5e0ff */
[----:B------:R-:W-:-:S03]  /*c6050*/  IADD3.X R36, PT, PT, R36, UR4, RZ, P0, !PT ;  /* 0x0000000424247c10 */ /* 0x000fc600087fe4ff */
[----:B------:R-:W-:Y:S04]  /*c6060*/  STL [R1+0x43b8], R6 ;  /* 0x0043b80601007387 */ /* 0x000fe80000100800 */
[----:B------:R-:W-:Y:S04]  /*c6070*/  STL [R1+0x43b4], R36 ;  /* 0x0043b42401007387 */ /* 0x000fe80000100800 */
[----:B------:R-:W3:Y:S04]  /*c6080*/  LDL.LU R14, [R1+0x42cc] ;  /* 0x0042cc00010e7983 */ /* 0x000ee80000300800 */
[----:B------:R-:W3:Y:S04]  /*c6090*/  LDL.LU R19, [R1+0x42c4] ;  /* 0x0042c40001137983 */ /* 0x000ee80000300800 */
[----:B------:R-:W3:Y:S01]  /*c60a0*/  LDL.LU R8, [R1+0x42c8] ;  /* 0x0042c80001087983 */ /* 0x000ee20000300800 */
[----:B------:R-:W-:-:S05]  /*c60b0*/  IMAD.MOV.U32 R5, RZ, RZ, R36 ;  /* 0x000000ffff057224 */ /* 0x000fca00078e0024 */
[----:B------:R1:W-:Y:S01]  /*c60c0*/  LDGSTS.E [R2+0x4600], desc[UR76][R4.64], P1 ;  /* 0x0460000004027fae */ /* 0x0003e200089a104c */
[----:B------:R-:W-:Y:S02]  /*c60d0*/  IADD3 R26, P0, PT, R26, UR13, RZ ;  /* 0x0000000d1a1a7c10 */ /* 0x000fe4000ff1e0ff */
[----:B------:R-:W-:-:S03]  /*c60e0*/  IADD3.X R15, PT, PT, R15, UR4, RZ, P2, !PT ;  /* 0x000000040f0f7c10 */ /* 0x000fc600097fe4ff */
[----:B------:R-:W-:Y:S04]  /*c60f0*/  STL [R1+0x43b0], R26 ;  /* 0x0043b01a01007387 */ /* 0x000fe80000100800 */
[----:B------:R4:W-:Y:S01]  /*c6100*/  STL [R1+0x43ac], R15 ;  /* 0x0043ac0f01007387 */ /* 0x0009e20000100800 */
[----:B-1----:R-:W-:-:S03]  /*c6110*/  IMAD.MOV.U32 R5, RZ, RZ, R15 ;  /* 0x000000ffff057224 */ /* 0x002fc600078e000f */
[----:B------:R-:W3:Y:S04]  /*c6120*/  LDL.LU R7, [R1+0x42c0] ;  /* 0x0042c00001077983 */ /* 0x000ee80000300800 */
[----:B----4-:R-:W4:Y:S01]  /*c6130*/  LDL.LU R15, [R1+0x42bc] ;  /* 0x0042bc00010f7983 */ /* 0x010f220000300800 */
[----:B------:R-:W-:Y:S02]  /*c6140*/  IADD3 R10, P2, PT, R10, UR13, RZ ;  /* 0x0000000d0a0a7c10 */ /* 0x000fe4000ff5e0ff */
[----:B------:R-:W-:-:S03]  /*c6150*/  IADD3.X R27, PT, PT, R27, UR4, RZ, P0, !PT ;  /* 0x000000041b1b7c10 */ /* 0x000fc600087fe4ff */
[----:B------:R-:W-:Y:S01]  /*c6160*/  STL [R1+0x43a8], R10 ;  /* 0x0043a80a01007387 */ /* 0x000fe20000100800 */
[----:B------:R-:W-:-:S03]  /*c6170*/  MOV R4, R6 ;  /* 0x0000000600047202 */ /* 0x000fc60000000f00 */
[----:B------:R-:W-:Y:S04]  /*c6180*/  STL [R1+0x43a4], R27 ;  /* 0x0043a41b01007387 */ /* 0x000fe80000100800 */
[----:B------:R-:W4:Y:S04]  /*c6190*/  LDL.LU R6, [R1+0x42b8] ;  /* 0x0042b80001067983 */ /* 0x000f280000300800 */
[----:B------:R-:W4:Y:S01]  /*c61a0*/  LDL.LU R36, [R1+0x42b4] ;  /* 0x0042b40001247983 */ /* 0x000f220000300800 */
[----:B------:R-:W-:-:S03]  /*c61b0*/  UISETP.GT.AND UP1, UPT, UR15, 0x15, UPT ;  /* 0x000000150f00788c */ /* 0x000fc6000bf24270 */
[----:B------:R1:W-:Y:S01]  /*c61c0*/  LDGSTS.E [R2+0x4680], desc[UR76][R4.64], P1 ;  /* 0x0468000004027fae */ /* 0x0003e200089a104c */
[----:B------:R-:W-:-:S04]  /*c61d0*/  USEL UR12, URZ, 0x4, !UP1 ;  /* 0x00000004ff0c7887 */ /* 0x000fc8000c800000 */
[----:B------:R-:W-:Y:S01]  /*c61e0*/  USEL UR12, UR12, URZ, !UP0 ;  /* 0x000000ff0c0c7287 */ /* 0x000fe2000c000000 */
[----:B-1----:R-:W-:Y:S02]  /*c61f0*/  IMAD.MOV.U32 R4, RZ, RZ, R26 ;  /* 0x000000ffff047224 */ /* 0x002fe400078e001a */
[----:B------:R-:W-:-:S03]  /*c6200*/  IMAD.MOV.U32 R5, RZ, RZ, R27 ;  /* 0x000000ffff057224 */ /* 0x000fc600078e001b */
[----:B------:R-:W-:Y:S02]  /*c6210*/  ISETP.NE.U32.AND P0, PT, RZ, UR12, PT ;  /* 0x0000000cff007c0c */ /* 0x000fe4000bf05070 */
[----:B------:R1:W-:Y:S01]  /*c6220*/  LDGSTS.E [R2+0x4700], desc[UR76][R4.64], P1 ;  /* 0x0470000004027fae */ /* 0x0003e200089a104c */
[----:B--2---:R-:W-:Y:S02]  /*c6230*/  IADD3.X R18, PT, PT, R18, UR4, RZ, P2, !PT ;  /* 0x0000000412127c10 */ /* 0x004fe400097fe4ff */
[----:B-1----:R-:W-:-:S03]  /*c6240*/  MOV R4, R10 ;  /* 0x0000000a00047202 */ /* 0x002fc60000000f00 */
[----:B------:R-:W-:-:S05]  /*c6250*/  IMAD.MOV.U32 R5, RZ, RZ, R18 ;  /* 0x000000ffff057224 */ /* 0x000fca00078e0012 */
[----:B------:R1:W-:Y:S01]  /*c6260*/  LDGSTS.E [R2+0x4780], desc[UR76][R4.64], P1 ;  /* 0x0478000004027fae */ /* 0x0003e200089a104c */
[----:B------:R-:W-:Y:S02]  /*c6270*/  IADD3 R24, P3, PT, R24, UR13, RZ ;  /* 0x0000000d18187c10 */ /* 0x000fe4000ff7e0ff */
[----:B------:R-:W-:-:S03]  /*c6280*/  IADD3 R11, P2, PT, R11, UR13, RZ ;  /* 0x0000000d0b0b7c10 */ /* 0x000fc6000ff5e0ff */
[----:B------:R-:W-:Y:S04]  /*c6290*/  STL [R1+0x42dc], R24 ;  /* 0x0042dc1801007387 */ /* 0x000fe80000100800 */
[----:B------:R2:W-:Y:S01]  /*c62a0*/  STL [R1+0x4394], R18 ;  /* 0x0043941201007387 */ /* 0x0005e20000100800 */
[----:B-1----:R-:W-:-:S03]  /*c62b0*/  IMAD.MOV.U32 R4, RZ, RZ, R24 ;  /* 0x000000ffff047224 */ /* 0x002fc600078e0018 */
[----:B------:R-:W4:Y:S04]  /*c62c0*/  LDL.LU R26, [R1+0x42b0] ;  /* 0x0042b000011a7983 */ /* 0x000f280000300800 */
[----:B--2---:R-:W2:Y:S01]  /*c62d0*/  LDL.LU R18, [R1+0x42ac] ;  /* 0x0042ac0001127983 */ /* 0x004ea20000300800 */
[----:B------:R-:W-:-:S03]  /*c62e0*/  IADD3.X R25, PT, PT, R25, UR4, RZ, P3, !PT ;  /* 0x0000000419197c10 */ /* 0x000fc60009ffe4ff */
[----:B------:R1:W-:Y:S01]  /*c62f0*/  STL [R1+0x42e0], R11 ;  /* 0x0042e00b01007387 */ /* 0x0003e20000100800 */
[----:B------:R-:W-:Y:S01]  /*c6300*/  IADD3 R3, P1, PT, R3, UR13, RZ ;  /* 0x0000000d03037c10 */ /* 0x000fe2000ff3e0ff */
[----:B------:R-:W-:Y:S02]  /*c6310*/  IMAD.MOV.U32 R5, RZ, RZ, R25 ;  /* 0x000000ffff057224 */ /* 0x000fe400078e0019 */
[----:B------:R-:W-:Y:S04]  /*c6320*/  STL [R1+0x42d8], R25 ;  /* 0x0042d81901007387 */ /* 0x000fe80000100800 */
[----:B------:R-:W2:Y:S04]  /*c6330*/  LDL.LU R10, [R1+0x42a8] ;  /* 0x0042a800010a7983 */ /* 0x000ea80000300800 */
[----:B------:R-:W2:Y:S04]  /*c6340*/  LDL.LU R27, [R1+0x42a4] ;  /* 0x0042a400011b7983 */ /* 0x000ea80000300800 */
[----:B------:R-:W-:Y:S04]  /*c6350*/  STL [R1+0x42d0], R3 ;  /* 0x0042d00301007387 */ /* 0x000fe80000100800 */
[----:B------:R1:W-:Y:S02]  /*c6360*/  LDGSTS.E [R2+0x5400], desc[UR76][R4.64], P0 ;  /* 0x0540000004027fae */ /* 0x0003e400081a104c */
[----:B-1----:R-:W-:-:S02]  /*c6370*/  MOV R4, R11 ;  /* 0x0000000b00047202 */ /* 0x002fc40000000f00 */
[----:B---3--:R-:W-:Y:S02]  /*c6380*/  IADD3.X R14, PT, PT, R14, UR4, RZ, P2, !PT ;  /* 0x000000040e0e7c10 */ /* 0x008fe400097fe4ff */
[----:B------:R-:W-:-:S03]  /*c6390*/  IADD3.X R19, PT, PT, R19, UR4, RZ, P1, !PT ;  /* 0x0000000413137c10 */ /* 0x000fc60008ffe4ff */
[----:B------:R1:W-:Y:S01]  /*c63a0*/  STL [R1+0x42cc], R14 ;  /* 0x0042cc0e01007387 */ /* 0x0003e20000100800 */
[----:B------:R-:W-:-:S03]  /*c63b0*/  IADD3 R8, P2, PT, R8, UR13, RZ ;  /* 0x0000000d08087c10 */ /* 0x000fc6000ff5e0ff */
[----:B------:R-:W3:Y:S04]  /*c63c0*/  LDL.LU R11, [R1+0x4294] ;  /* 0x00429400010b7983 */ /* 0x000ee80000300800 */
[----:B------:R-:W-:Y:S04]  /*c63d0*/  STL [R1+0x42c8], R8 ;  /* 0x0042c80801007387 */ /* 0x000fe80000100800 */
[----:B------:R-:W-:Y:S04]  /*c63e0*/  STL [R1+0x42c4], R19 ;  /* 0x0042c41301007387 */ /* 0x000fe80000100800 */
[----:B------:R-:W3:Y:S01]  /*c63f0*/  LDL.LU R24, [R1+0x41dc] ;  /* 0x0041dc0001187983 */ /* 0x000ee20000300800 */
[----:B------:R-:W-:-:S03]  /*c6400*/  IMAD.MOV.U32 R5, RZ, RZ, R14 ;  /* 0x000000ffff057224 */ /* 0x000fc600078e000e */
[----:B-1----:R-:W3:Y:S04]  /*c6410*/  LDL.LU R14, [R1+0x41e0] ;  /* 0x0041e000010e7983 */ /* 0x002ee80000300800 */
[----:B------:R1:W-:Y:S01]  /*c6420*/  LDGSTS.E [R2+0x5480], desc[UR76][R4.64], P0 ;  /* 0x0548000004027fae */ /* 0x0003e200081a104c */
[----:B------:R-:W-:Y:S02]  /*c6430*/  IADD3 R7, P1, PT, R7, UR13, RZ ;  /* 0x0000000d07077c10 */ /* 0x000fe4000ff3e0ff */
[----:B----4-:R-:W-:-:S03]  /*c6440*/  IADD3.X R15, PT, PT, R15, UR4, RZ, P2, !PT ;  /* 0x000000040f0f7c10 */ /* 0x010fc600097fe4ff */
[----:B------:R-:W-:Y:S04]  /*c6450*/  STL [R1+0x42c0], R7 ;  /* 0x0042c00701007387 */ /* 0x000fe80000100800 */
[----:B------:R4:W-:Y:S04]  /*c6460*/  STL [R1+0x42bc], R15 ;  /* 0x0042bc0f01007387 */ /* 0x0009e80000100800 */
[----:B------:R-:W3:Y:S01]  /*c6470*/  LDL.LU R25, [R1+0x41d8] ;  /* 0x0041d80001197983 */ /* 0x000ee20000300800 */
[----:B-1----:R-:W-:Y:S02]  /*c6480*/  IMAD.MOV.U32 R4, RZ, RZ, R3 ;  /* 0x000000ffff047224 */ /* 0x002fe400078e0003 */
[----:B------:R-:W-:Y:S01]  /*c6490*/  IMAD.MOV.U32 R5, RZ, RZ, R19 ;  /* 0x000000ffff057224 */ /* 0x000fe200078e0013 */
[----:B------:R-:W3:Y:S01]  /*c64a0*/  LDL.LU R3, [R1+0x41d0] ;  /* 0x0041d00001037983 */ /* 0x000ee20000300800 */
[----:B------:R-:W-:-:S03]  /*c64b0*/  IADD3 R6, P2, PT, R6, UR13, RZ ;  /* 0x0000000d06067c10 */ /* 0x000fc6000ff5e0ff */
[----:B------:R1:W-:Y:S01]  /*c64c0*/  LDGSTS.E [R2+0x5500], desc[UR76][R4.64], P0 ;  /* 0x0550000004027fae */ /* 0x0003e200081a104c */
[----:B------:R-:W-:-:S03]  /*c64d0*/  IADD3.X R36, PT, PT, R36, UR4, RZ, P1, !PT ;  /* 0x0000000424247c10 */ /* 0x000fc60008ffe4ff */
[----:B------:R-:W-:Y:S04]  /*c64e0*/  STL [R1+0x42b8], R6 ;  /* 0x0042b80601007387 */ /* 0x000fe80000100800 */
[----:B------:R-:W-:Y:S01]  /*c64f0*/  STL [R1+0x42b4], R36 ;  /* 0x0042b42401007387 */ /* 0x000fe20000100800 */
[----:B-1----:R-:W-:Y:S01]  /*c6500*/  IMAD.MOV.U32 R5, RZ, RZ, R15 ;  /* 0x000000ffff057224 */ /* 0x002fe200078e000f */
[----:B------:R-:W-:Y:S02]  /*c6510*/  MOV R4, R8 ;  /* 0x0000000800047202 */ /* 0x000fe40000000f00 */
[----:B----4-:R-:W4:Y:S04]  /*c6520*/  LDL.LU R15, [R1+0x41cc] ;  /* 0x0041cc00010f7983 */ /* 0x010f280000300800 */
[----:B------:R-:W4:Y:S04]  /*c6530*/  LDL.LU R19, [R1+0x41c4] ;  /* 0x0041c40001137983 */ /* 0x000f280000300800 */
[----:B------:R-:W4:Y:S04]  /*c6540*/  LDL.LU R8, [R1+0x41c8] ;  /* 0x0041c80001087983 */ /* 0x000f280000300800 */
[----:B------:R1:W-:Y:S02]  /*c6550*/  LDGSTS.E [R2+0x5580], desc[UR76][R4.64], P0 ;  /* 0x0558000004027fae */ /* 0x0003e400081a104c */
[----:B-1----:R-:W-:-:S02]  /*c6560*/  IMAD.MOV.U32 R4, RZ, RZ, R7 ;  /* 0x000000ffff047224 */ /* 0x002fc400078e0007 */
[----:B------:R-:W-:-:S05]  /*c6570*/  IMAD.MOV.U32 R5, RZ, RZ, R36 ;  /* 0x000000ffff057224 */ /* 0x000fca00078e0024 */
[----:B------:R1:W-:Y:S01]  /*c6580*/  LDGSTS.E [R2+0x5600], desc[UR76][R4.64], P0 ;  /* 0x0560000004027fae */ /* 0x0003e200081a104c */
[----:B------:R-:W-:Y:S01]  /*c6590*/  UISETP.GT.AND UP1, UPT, UR15, 0x19, UPT ;  /* 0x000000190f00788c */ /* 0x000fe2000bf24270 */
[----:B------:R-:W-:Y:S02]  /*c65a0*/  IADD3 R26, P1, PT, R26, UR13, RZ ;  /* 0x0000000d1a1a7c10 */ /* 0x000fe4000ff3e0ff */
[----:B--2---:R-:W-:-:S03]  /*c65b0*/  IADD3.X R18, PT, PT, R18, UR4, RZ, P2, !PT ;  /* 0x0000000412127c10 */ /* 0x004fc600097fe4ff */
[----:B------:R-:W-:Y:S01]  /*c65c0*/  STL [R1+0x42b0], R26 ;  /* 0x0042b01a01007387 */ /* 0x000fe20000100800 */
[----:B-1----:R-:W-:-:S03]  /*c65d0*/  MOV R4, R6 ;  /* 0x0000000600047202 */ /* 0x002fc60000000f00 */
[----:B------:R1:W-:Y:S01]  /*c65e0*/  STL [R1+0x42ac], R18 ;  /* 0x0042ac1201007387 */ /* 0x0003e20000100800 */
[----:B------:R-:W-:-:S03]  /*c65f0*/  IMAD.MOV.U32 R5, RZ, RZ, R18 ;  /* 0x000000ffff057224 */ /* 0x000fc600078e0012 */
[----:B------:R-:W2:Y:S01]  /*c6600*/  LDL.LU R7, [R1+0x41c0] ;  /* 0x0041c00001077983 */ /* 0x000ea20000300800 */
[----:B------:R-:W-:-:S03]  /*c6610*/  IADD3 R10, P2, PT, R10, UR13, RZ ;  /* 0x0000000d0a0a7c10 */ /* 0x000fc6000ff5e0ff */
[----:B------:R1:W-:Y:S01]  /*c6620*/  LDGSTS.E [R2+0x5680], desc[UR76][R4.64], P0 ;  /* 0x0568000004027fae */ /* 0x0003e200081a104c */
[----:B------:R-:W-:-:S03]  /*c6630*/  IADD3.X R27, PT, PT, R27, UR4, RZ, P1, !PT ;  /* 0x000000041b1b7c10 */ /* 0x000fc60008ffe4ff */
[----:B-1----:R-:W2:Y:S04]  /*c6640*/  LDL.LU R18, [R1+0x41bc] ;  /* 0x0041bc0001127983 */ /* 0x002ea80000300800 */
[----:B------:R1:W-:Y:S04]  /*c6650*/  STL [R1+0x42a8], R10 ;  /* 0x0042a80a01007387 */ /* 0x0003e80000100800 */
[----:B------:R-:W-:Y:S01]  /*c6660*/  STL [R1+0x42a4], R27 ;  /* 0x0042a41b01007387 */ /* 0x000fe20000100800 */
[----:B------:R-:W-:Y:S02]  /*c6670*/  IMAD.MOV.U32 R4, RZ, RZ, R26 ;  /* 0x000000ffff047224 */ /* 0x000fe400078e001a */
[----:B------:R-:W-:Y:S01]  /*c6680*/  IMAD.MOV.U32 R5, RZ, RZ, R27 ;  /* 0x000000ffff057224 */ /* 0x000fe200078e001b */
[----:B------:R-:W2:Y:S04]  /*c6690*/  LDL.LU R6, [R1+0x41b8] ;  /* 0x0041b80001067983 */ /* 0x000ea80000300800 */
[----:B------:R-:W2:Y:S01]  /*c66a0*/  LDL.LU R36, [R1+0x41b4] ;  /* 0x0041b40001247983 */ /* 0x000ea20000300800 */
[----:B------:R-:W-:-:S03]  /*c66b0*/  USEL UR12, URZ, 0x4, !UP1 ;  /* 0x00000004ff0c7887 */ /* 0x000fc6000c800000 */
[----:B------:R1:W-:Y:S01]  /*c66c0*/  LDGSTS.E [R2+0x5700], desc[UR76][R4.64], P0 ;  /* 0x0570000004027fae */ /* 0x0003e200081a104c */
[----:B------:R-:W-:Y:S01]  /*c66d0*/  USEL UR12, UR12, URZ, !UP0 ;  /* 0x000000ff0c0c7287 */ /* 0x000fe2000c000000 */
[----:B-1----:R-:W-:-:S05]  /*c66e0*/  MOV R4, R10 ;  /* 0x0000000a00047202 */ /* 0x002fca0000000f00 */
[----:B------:R-:W-:Y:S02]  /*c66f0*/  ISETP.NE.U32.AND P1, PT, RZ, UR12, PT ;  /* 0x0000000cff007c0c */ /* 0x000fe4000bf25070 */
[----:B---3--:R-:W-:Y:S02]  /*c6700*/  IADD3.X R11, PT, PT, R11, UR4, RZ, P2, !PT ;  /* 0x000000040b0b7c10 */ /* 0x008fe400097fe4ff */
[----:B------:R-:W-:-:S05]  /*c6710*/  IADD3 R24, P3, PT, R24, UR13, RZ ;  /* 0x0000000d18187c10 */ /* 0x000fca000ff7e0ff */
[----:B------:R-:W-:Y:S04]  /*c6720*/  STL [R1+0x41dc], R24 ;  /* 0x0041dc1801007387 */ /* 0x000fe80000100800 */
[----:B------:R1:W-:Y:S04]  /*c6730*/  STL [R1+0x4294], R11 ;  /* 0x0042940b01007387 */ /* 0x0003e80000100800 */
[----:B------:R-:W3:Y:S04]  /*c6740*/  LDL.LU R26, [R1+0x41b0] ;  /* 0x0041b000011a7983 */ /* 0x000ee80000300800 */
[----:B------:R-:W3:Y:S01]  /*c6750*/  LDL.LU R10, [R1+0x41ac] ;  /* 0x0041ac00010a7983 */ /* 0x000ee20000300800 */
[----:B------:R-:W-:Y:S01]  /*c6760*/  IADD3 R14, P2, PT, R14, UR13, RZ ;  /* 0x0000000d0e0e7c10 */ /* 0x000fe2000ff5e0ff */
[----:B------:R-:W-:-:S04]  /*c6770*/  IMAD.MOV.U32 R5, RZ, RZ, R11 ;  /* 0x000000ffff057224 */ /* 0x000fc800078e000b */
[----:B------:R1:W-:Y:S04]  /*c6780*/  STL [R1+0x41e0], R14 ;  /* 0x0041e00e01007387 */ /* 0x0003e80000100800 */
[----:B------:R1:W-:Y:S01]  /*c6790*/  LDGSTS.E [R2+0x5780], desc[UR76][R4.64], P0 ;  /* 0x0578000004027fae */ /* 0x0003e200081a104c */
[----:B------:R-:W-:-:S05]  /*c67a0*/  IADD3.X R25, PT, PT, R25, UR4, RZ, P3, !PT ;  /* 0x0000000419197c10 */ /* 0x000fca0009ffe4ff */
[----:B------:R-:W-:Y:S04]  /*c67b0*/  STL [R1+0x41d8], R25 ;  /* 0x0041d81901007387 */ /* 0x000fe80000100800 */
[----:B-1----:R-:W3:Y:S04]  /*c67c0*/  LDL.LU R11, [R1+0x41a8] ;  /* 0x0041a800010b7983 */ /* 0x002ee80000300800 */
[----:B------:R-:W3:Y:S01]  /*c67d0*/  LDL.LU R27, [R1+0x41a4] ;  /* 0x0041a400011b7983 */ /* 0x000ee20000300800 */
[----:B------:R-:W-:Y:S01]  /*c67e0*/  IADD3 R3, P0, PT, R3, UR13, RZ ;  /* 0x0000000d03037c10 */ /* 0x000fe2000ff1e0ff */
[----:B------:R-:W-:-:S02]  /*c67f0*/  IMAD.MOV.U32 R4, RZ, RZ, R24 ;  /* 0x000000ffff047224 */ /* 0x000fc400078e0018 */
[----:B------:R-:W-:Y:S01]  /*c6800*/  IMAD.MOV.U32 R5, RZ, RZ, R25 ;  /* 0x000000ffff057224 */ /* 0x000fe200078e0019 */
[----:B----4-:R-:W-:Y:S01]  /*c6810*/  IADD3.X R15, PT, PT, R15, UR4, RZ, P2, !PT ;  /* 0x000000040f0f7c10 */ /* 0x010fe200097fe4ff */
[----:B------:R-:W-:Y:S01]  /*c6820*/  STL [R1+0x41d0], R3 ;  /* 0x0041d00301007387 */ /* 0x000fe20000100800 */
[----:B------:R-:W-:-:S03]  /*c6830*/  IADD3.X R19, PT, PT, R19, UR4, RZ, P0, !PT ;  /* 0x0000000413137c10 */ /* 0x000fc600087fe4ff */
[----:B------:R1:W-:Y:S01]  /*c6840*/  LDGSTS.E [R2+0x6400], desc[UR76][R4.64], P1 ;  /* 0x0640000004027fae */ /* 0x0003e200089a104c */
[----:B------:R-:W-:-:S03]  /*c6850*/  IADD3 R8, P2, PT, R8, UR13, RZ ;  /* 0x0000000d08087c10 */ /* 0x000fc6000ff5e0ff */
[----:B------:R4:W-:Y:S01]  /*c6860*/  STL [R1+0x41cc], R15 ;  /* 0x0041cc0f01007387 */ /* 0x0009e20000100800 */
[----:B-1----:R-:W-:-:S03]  /*c6870*/  MOV R4, R14 ;  /* 0x0000000e00047202 */ /* 0x002fc60000000f00 */
[----:B------:R-:W3:Y:S04]  /*c6880*/  LDL.LU R14, [R1+0x4194] ;  /* 0x00419400010e7983 */ /* 0x000ee80000300800 */
[----:B------:R-:W-:Y:S04]  /*c6890*/  STL [R1+0x41c8], R8 ;  /* 0x0041c80801007387 */ /* 0x000fe80000100800 */
[----:B------:R1:W-:Y:S04]  /*c68a0*/  STL [R1+0x41c4], R19 ;  /* 0x0041c41301007387 */ /* 0x0003e80000100800 */
[----:B------:R-:W3:Y:S01]  /*c68b0*/  LDL.LU R24, [R1+0x40dc] ;  /* 0x0040dc0001187983 */ /* 0x000ee20000300800 */
[----:B------:R-:W-:-:S03]  /*c68c0*/  IMAD.MOV.U32 R5, RZ, RZ, R15 ;  /* 0x000000ffff057224 */ /* 0x000fc600078e000f */
[----:B----4-:R-:W4:Y:S04]  /*c68d0*/  LDL.LU R15, [R1+0x40e0] ;  /* 0x0040e000010f7983 */ /* 0x010f280000300800 */
[----:B------:R1:W-:Y:S02]  /*c68e0*/  LDGSTS.E [R2+0x6480], desc[UR76][R4.64], P1 ;  /* 0x0648000004027fae */ /* 0x0003e400089a104c */
[----:B-1----:R-:W-:Y:S02]  /*c68f0*/  IMAD.MOV.U32 R4, RZ, RZ, R3 ;  /* 0x000000ffff047224 */ /* 0x002fe400078e0003 */
[----:B------:R-:W-:-:S05]  /*c6900*/  IMAD.MOV.U32 R5, RZ, RZ, R19 ;  /* 0x000000ffff057224 */ /* 0x000fca00078e0013 */
[----:B------:R1:W-:Y:S01]  /*c6910*/  LDGSTS.E [R2+0x6500], desc[UR76][R4.64], P1 ;  /* 0x0650000004027fae */ /* 0x0003e200089a104c */
[----:B--2---:R-:W-:Y:S02]  /*c6920*/  IADD3 R7, P0, PT, R7, UR13, RZ ;  /* 0x0000000d07077c10 */ /* 0x004fe4000ff1e0ff */
[----:B------:R-:W-:-:S03]  /*c6930*/  IADD3.X R18, PT, PT, R18, UR4, RZ, P2, !PT ;  /* 0x0000000412127c10 */ /* 0x000fc600097fe4ff */
[----:B------:R-:W-:Y:S01]  /*c6940*/  STL [R1+0x41c0], R7 ;  /* 0x0041c00701007387 */ /* 0x000fe20000100800 */
[----:B-1----:R-:W-:Y:S01]  /*c6950*/  MOV R4, R8 ;  /* 0x0000000800047202 */ /* 0x002fe20000000f00 */
[----:B------:R-:W-:Y:S02]  /*c6960*/  IMAD.MOV.U32 R5, RZ, RZ, R18 ;  /* 0x000000ffff057224 */ /* 0x000fe400078e0012 */
[----:B------:R1:W-:Y:S04]  /*c6970*/  STL [R1+0x41bc], R18 ;  /* 0x0041bc1201007387 */ /* 0x0003e80000100800 */
[----:B------:R-:W2:Y:S01]  /*c6980*/  LDL.LU R25, [R1+0x40d8] ;  /* 0x0040d80001197983 */ /* 0x000ea20000300800 */
[----:B------:R-:W-:-:S03]  /*c6990*/  IADD3 R6, P2, PT, R6, UR13, RZ ;  /* 0x0000000d06067c10 */ /* 0x000fc6000ff5e0ff */
[----:B------:R-:W2:Y:S01]  /*c69a0*/  LDL.LU R3, [R1+0x40d0] ;  /* 0x0040d00001037983 */ /* 0x000ea20000300800 */
[----:B------:R-:W-:-:S03]  /*c69b0*/  IADD3.X R36, PT, PT, R36, UR4, RZ, P0, !PT ;  /* 0x0000000424247c10 */ /* 0x000fc600087fe4ff */
[----:B------:R-:W-:Y:S04]  /*c69c0*/  STL [R1+0x41b8], R6 ;  /* 0x0041b80601007387 */ /* 0x000fe80000100800 */
[----:B------:R-:W-:Y:S04]  /*c69d0*/  STL [R1+0x41b4], R36 ;  /* 0x0041b42401007387 */ /* 0x000fe80000100800 */
[----:B------:R1:W-:Y:S04]  /*c69e0*/  LDGSTS.E [R2+0x6580], desc[UR76][R4.64], P1 ;  /* 0x0658000004027fae */ /* 0x0003e800089a104c */
[----:B------:R-:W2:Y:S04]  /*c69f0*/  LDL.LU R19, [R1+0x40cc] ;  /* 0x0040cc0001137983 */ /* 0x000ea80000300800 */
[----:B-1----:R-:W2:Y:S01]  /*c6a00*/  LDL.LU R18, [R1+0x40c4] ;  /* 0x0040c40001127983 */ /* 0x002ea20000300800 */
[----:B------:R-:W-:-:S03]  /*c6a10*/  IMAD.MOV.U32 R4, RZ, RZ, R7 ;  /* 0x000000ffff047224 */ /* 0x000fc600078e0007 */
[----:B------:R-:W2:Y:S01]  /*c6a20*/  LDL.LU R8, [R1+0x40c8] ;  /* 0x0040c80001087983 */ /* 0x000ea20000300800 */
[----:B------:R-:W-:-:S05]  /*c6a30*/  IMAD.MOV.U32 R5, RZ, RZ, R36 ;  /* 0x000000ffff057224 */ /* 0x000fca00078e0024 */
[----:B------:R1:W-:Y:S02]  /*c6a40*/  LDGSTS.E [R2+0x6600], desc[UR76][R4.64], P1 ;  /* 0x0660000004027fae */ /* 0x0003e400089a104c */
[----:B-1----:R-:W-:Y:S02]  /*c6a50*/  MOV R4, R6 ;  /* 0x0000000600047202 */ /* 0x002fe40000000f00 */
[----:B---3--:R-:W-:Y:S02]  /*c6a60*/  IADD3 R26, P0, PT, R26, UR13, RZ ;  /* 0x0000000d1a1a7c10 */ /* 0x008fe4000ff1e0ff */
[----:B------:R-:W-:-:S03]  /*c6a70*/  IADD3.X R10, PT, PT, R10, UR4, RZ, P2, !PT ;  /* 0x000000040a0a7c10 */ /* 0x000fc600097fe4ff */
[----:B------:R-:W-:Y:S04]  /*c6a80*/  STL [R1+0x41b0], R26 ;  /* 0x0041b01a01007387 */ /* 0x000fe80000100800 */
[----:B------:R1:W-:Y:S01]  /*c6a90*/  STL [R1+0x41ac], R10 ;  /* 0x0041ac0a01007387 */ /* 0x0003e20000100800 */
[----:B------:R-:W-:-:S03]  /*c6aa0*/  IMAD.MOV.U32 R5, RZ, RZ, R10 ;  /* 0x000000ffff057224 */ /* 0x000fc600078e000a */
[----:B------:R-:W3:Y:S04]  /*c6ab0*/  LDL.LU R7, [R1+0x40c0] ;  /* 0x0040c00001077983 */ /* 0x000ee80000300800 */
[----:B------:R1:W-:Y:S04]  /*c6ac0*/  LDGSTS.E [R2+0x6680], desc[UR76][R4.64], P1 ;  /* 0x0668000004027fae */ /* 0x0003e800089a104c */
[----:B-1----:R-:W3:Y:S01]  /*c6ad0*/  LDL.LU R10, [R1+0x40bc] ;  /* 0x0040bc00010a7983 */ /* 0x002ee20000300800 */
[----:B------:R-:W-:Y:S02]  /*c6ae0*/  IADD3 R11, P2, PT, R11, UR13, RZ ;  /* 0x0000000d0b0b7c10 */ /* 0x000fe4000ff5e0ff */
[----:B------:R-:W-:-:S03]  /*c6af0*/  IADD3.X R27, PT, PT, R27, UR4, RZ, P0, !PT ;  /* 0x000000041b1b7c10 */ /* 0x000fc600087fe4ff */
[----:B------:R-:W-:Y:S04]  /*c6b00*/  STL [R1+0x41a8], R11 ;  /* 0x0041a80b01007387 */ /* 0x000fe80000100800 */
[----:B------:R-:W-:Y:S04]  /*c6b10*/  STL [R1+0x41a4], R27 ;  /* 0x0041a41b01007387 */ /* 0x000fe80000100800 */
[----:B------:R-:W3:Y:S04]  /*c6b20*/  LDL.LU R6, [R1+0x40b8] ;  /* 0x0040b80001067983 */ /* 0x000ee80000300800 */
[----:B------:R-:W3:Y:S01]  /*c6b30*/  LDL.LU R36, [R1+0x40b4] ;  /* 0x0040b40001247983 */ /* 0x000ee20000300800 */
[----:B------:R-:W-:-:S02]  /*c6b40*/  IMAD.MOV.U32 R4, RZ, RZ, R26 ;  /* 0x000000ffff047224 */ /* 0x000fc400078e001a */
[----:B------:R-:W-:-:S05]  /*c6b50*/  IMAD.MOV.U32 R5, RZ, RZ, R27 ;  /* 0x000000ffff057224 */ /* 0x000fca00078e001b */
[----:B------:R1:W-:Y:S01]  /*c6b60*/  LDGSTS.E [R2+0x6700], desc[UR76][R4.64], P1 ;  /* 0x0670000004027fae */ /* 0x0003e200089a104c */
[----:B------:R-:W-:-:S05]  /*c6b70*/  IADD3.X R14, PT, PT, R14, UR4, RZ, P2, !PT ;  /* 0x000000040e0e7c10 */ /* 0x000fca00097fe4ff */
[----:B-1----:R-:W-:Y:S01]  /*c6b80*/  IMAD.MOV.U32 R5, RZ, RZ, R14 ;  /* 0x000000ffff057224 */ /* 0x002fe200078e000e */
[----:B------:R-:W-:-:S05]  /*c6b90*/  IADD3 R24, P3, PT, R24, UR13, RZ ;  /* 0x0000000d18187c10 */ /* 0x000fca000ff7e0ff */
[----:B------:R-:W-:Y:S04]  /*c6ba0*/  STL [R1+0x40dc], R24 ;  /* 0x0040dc1801007387 */ /* 0x000fe80000100800 */
[----:B------:R1:W-:Y:S04]  /*c6bb0*/  STL [R1+0x4194], R14 ;  /* 0x0041940e01007387 */ /* 0x0003e80000100800 */
[----:B------:R-:W3:Y:S04]  /*c6bc0*/  LDL.LU R26, [R1+0x40b0] ;  /* 0x0040b000011a7983 */ /* 0x000ee80000300800 */
[----:B-1----:R-:W3:Y:S01]  /*c6bd0*/  LDL.LU R14, [R1+0x40ac] ;  /* 0x0040ac00010e7983 */ /* 0x002ee20000300800 */
[----:B------:R-:W-:-:S04]  /*c6be0*/  UISETP.GT.AND UP1, UPT, UR15, 0x1d, UPT ;  /* 0x0000001d0f00788c */ /* 0x000fc8000bf24270 */
[----:B------:R-:W-:-:S04]  /*c6bf0*/  USEL UR12, URZ, 0x4, !UP1 ;  /* 0x00000004ff0c7887 */ /* 0x000fc8000c800000 */
[----:B------:R-:W-:Y:S01]  /*c6c00*/  USEL UR12, UR12, URZ, !UP0 ;  /* 0x000000ff0c0c7287 */ /* 0x000fe2000c000000 */
[----:B------:R-:W-:Y:S02]  /*c6c10*/  MOV R4, R11 ;  /* 0x0000000b00047202 */ /* 0x000fe40000000f00 */
[----:B----4-:R-:W-:-:S03]  /*c6c20*/  IADD3 R15, P2, PT, R15, UR13, RZ ;  /* 0x0000000d0f0f7c10 */ /* 0x010fc6000ff5e0ff */
[----:B------:R-:W-:Y:S01]  /*c6c30*/  ISETP.NE.U32.AND P0, PT, RZ, UR12, PT ;  /* 0x0000000cff007c0c */ /* 0x000fe2000bf05070 */
[----:B------:R1:W-:Y:S04]  /*c6c40*/  LDGSTS.E [R2+0x6780], desc[UR76][R4.64], P1 ;  /* 0x0678000004027fae */ /* 0x0003e800089a104c */
[----:B------:R-:W-:Y:S01]  /*c6c50*/  STL [R1+0x40e0], R15 ;  /* 0x0040e00f01007387 */ /* 0x000fe20000100800 */
[----:B--2---:R-:W-:Y:S01]  /*c6c60*/  IADD3.X R25, PT, PT, R25, UR4, RZ, P3, !PT ;  /* 0x0000000419197c10 */ /* 0x004fe20009ffe4ff */
[----:B-1----:R-:W-:Y:S01]  /*c6c70*/  IMAD.MOV.U32 R4, RZ, RZ, R24 ;  /* 0x000000ffff047224 */ /* 0x002fe200078e0018 */
[----:B------:R-:W-:-:S03]  /*c6c80*/  IADD3 R3, P1, PT, R3, UR13, RZ ;  /* 0x0000000d03037c10 */ /* 0x000fc6000ff3e0ff */
[----:B------:R1:W-:Y:S01]  /*c6c90*/  STL [R1+0x40d8], R25 ;  /* 0x0040d81901007387 */ /* 0x0003e20000100800 */
[----:B------:R-:W-:-:S03]  /*c6ca0*/  IMAD.MOV.U32 R5, RZ, RZ, R25 ;  /* 0x000000ffff057224 */ /* 0x000fc600078e0019 */
[----:B------:R-:W2:Y:S04]  /*c6cb0*/  LDL.LU R11, [R1+0x40a8] ;  /* 0x0040a800010b7983 */ /* 0x000ea80000300800 */
[----:B------:R-:W4:Y:S01]  /*c6cc0*/  LDL.LU R27, [R1+0x40a4] ;  /* 0x0040a400011b7983 */ /* 0x000f220000300800 */
[----:B------:R-:W-:-:S03]  /*c6cd0*/  IADD3.X R19, PT, PT, R19, UR4, RZ, P2, !PT ;  /* 0x0000000413137c10 */ /* 0x000fc600097fe4ff */
[----:B------:R-:W-:Y:S01]  /*c6ce0*/  STL [R1+0x40d0], R3 ;  /* 0x0040d00301007387 */ /* 0x000fe20000100800 */
[----:B------:R-:W-:-:S03]  /*c6cf0*/  IADD3.X R18, PT, PT, R18, UR4, RZ, P1, !PT ;  /* 0x0000000412127c10 */ /* 0x000fc60008ffe4ff */
[----:B------:R1:W-:Y:S01]  /*c6d00*/  STL [R1+0x40cc], R19 ;  /* 0x0040cc1301007387 */ /* 0x0003e20000100800 */
[----:B------:R-:W-:-:S03]  /*c6d10*/  IADD3 R8, P2, PT, R8, UR13, RZ ;  /* 0x0000000d08087c10 */ /* 0x000fc6000ff5e0ff */
[----:B-1----:R-:W4:Y:S04]  /*c6d20*/  LDL.LU R25, [R1+0x4094] ;  /* 0x0040940001197983 */ /* 0x002f280000300800 */
[----:B------:R1:W-:Y:S04]  /*c6d30*/  LDGSTS.E [R2+0x7400], desc[UR76][R4.64], P0 ;  /* 0x0740000004027fae */ /* 0x0003e800081a104c */
[----:B------:R-:W-:Y:S04]  /*c6d40*/  STL [R1+0x40c8], R8 ;  /* 0x0040c80801007387 */ /* 0x000fe80000100800 */
[----:B------:R3:W-:Y:S01]  /*c6d50*/  STL [R1+0x40c4], R18 ;  /* 0x0040c41201007387 */ /* 0x0007e20000100800 */
[----:B-1----:R-:W-:Y:S01]  /*c6d60*/  IMAD.MOV.U32 R5, RZ, RZ, R19 ;  /* 0x000000ffff057224 */ /* 0x002fe200078e0013 */
[----:B------:R-:W-:-:S02]  /*c6d70*/  MOV R4, R15 ;  /* 0x0000000f00047202 */ /* 0x000fc40000000f00 */
        /* <DEDUP_REMOVED lines=11> */
[----:B------:R-:W3:Y:S04]  /*c6e30*/  LDL.LU R24, [R1+0x2c04] ;  /* 0x002c040001187983 */ /* 0x000ee80000300800 */
[----:B------:R-:W3:Y:S01]  /*c6e40*/  LDL.LU R3, [R1+0x2c18] ;  /* 0x002c180001037983 */ /* 0x000ee20000300800 */
[----:B------:R-:W-:-:S02]  /*c6e50*/  IADD3 R6, P2, PT, R6, UR13, RZ ;  /* 0x0000000d06067c10 */ /* 0x000fc4000ff5e0ff */
[----:B------:R-:W-:-:S03]  /*c6e60*/  IADD3.X R36, PT, PT, R36, UR4, RZ, P1, !PT ;  /* 0x0000000424247c10 */ /* 0x000fc60008ffe4ff */
[----:B------:R-:W-:Y:S04]  /*c6e70*/  STL [R1+0x40b8], R6 ;  /* 0x0040b80601007387 */ /* 0x000fe80000100800 */
[----:B------:R-:W-:Y:S04]  /*c6e80*/  STL [R1+0x40b4], R36 ;  /* 0x0040b42401007387 */ /* 0x000fe80000100800 */
[----:B------:R-:W3:Y:S01]  /*c6e90*/  LDL.LU R18, [R1+0x2c0c] ;  /* 0x002c0c0001127983 */ /* 0x000ee20000300800 */
[----:B------:R-:W-:-:S03]  /*c6ea0*/  IMAD.MOV.U32 R5, RZ, RZ, R10 ;  /* 0x000000ffff057224 */ /* 0x000fc600078e000a */
[----:B-1----:R-:W3:Y:S04]  /*c6eb0*/  LDL.LU R10, [R1+0x2c14] ;  /* 0x002c1400010a7983 */ /* 0x002ee80000300800 */
[----:B------:R1:W-:Y:S04]  /*c6ec0*/  LDGSTS.E [R2+0x7580], desc[UR76][R4.64], P0 ;  /* 0x0758000004027fae */ /* 0x0003e800081a104c */
[----:B------:R-:W3:Y:S01]  /*c6ed0*/  LDL.LU R8, [R1+0x2c20] ;  /* 0x002c200001087983 */ /* 0x000ee20000300800 */
[----:B-1----:R-:W-:Y:S02]  /*c6ee0*/  IMAD.MOV.U32 R4, RZ, RZ, R7 ;  /* 0x000000ffff047224 */ /* 0x002fe400078e0007 */
[----:B------:R-:W-:-:S05]  /*c6ef0*/  IMAD.MOV.U32 R5, RZ, RZ, R36 ;  /* 0x000000ffff057224 */ /* 0x000fca00078e0024 */
[----:B------:R1:W-:Y:S01]  /*c6f00*/  LDGSTS.E [R2+0x7600], desc[UR76][R4.64], P0 ;  /* 0x0760000004027fae */ /* 0x0003e200081a104c */
[----:B------:R-:W-:Y:S02]  /*c6f10*/  IADD3 R26, P1, PT, R26, UR13, RZ ;  /* 0x0000000d1a1a7c10 */ /* 0x000fe4000ff3e0ff */
[----:B------:R-:W-:-:S03]  /*c6f20*/  IADD3.X R14, PT, PT, R14, UR4, RZ, P2, !PT ;  /* 0x000000040e0e7c10 */ /* 0x000fc600097fe4ff */
[----:B------:R-:W-:Y:S04]  /*c6f30*/  STL [R1+0x40b0], R26 ;  /* 0x0040b01a01007387 */ /* 0x000fe80000100800 */
[----:B------:R1:W-:Y:S02]  /*c6f40*/  STL [R1+0x40ac], R14 ;  /* 0x0040ac0e01007387 */ /* 0x0003e40000100800 */
[----:B-1----:R-:W-:Y:S02]  /*c6f50*/  IMAD.MOV.U32 R5, RZ, RZ, R14 ;  /* 0x000000ffff057224 */ /* 0x002fe400078e000e */
[----:B------:R-:W3:Y:S04]  /*c6f60*/  LDL.LU R7, [R1+0x2c28] ;  /* 0x002c280001077983 */ /* 0x000ee80000300800 */
[----:B------:R-:W3:Y:S01]  /*c6f70*/  LDL.LU R14, [R1+0x2c1c] ;  /* 0x002c1c00010e7983 */ /* 0x000ee20000300800 */
[----:B------:R-:W-:-:S05]  /*c6f80*/  MOV R4, R6 ;  /* 0x0000000600047202 */ /* 0x000fca0000000f00 */
[----:B------:R1:W-:Y:S01]  /*c6f90*/  LDGSTS.E [R2+0x7680], desc[UR76][R4.64], P0 ;  /* 0x0768000004027fae */ /* 0x0003e200081a104c */
[----:B------:R-:W-:Y:S01]  /*c6fa0*/  UISETP.GT.AND UP1, UPT, UR15, 0x21, UPT ;  /* 0x000000210f00788c */ /* 0x000fe2000bf24270 */
[----:B-1----:R-:W-:Y:S01]  /*c6fb0*/  IMAD.MOV.U32 R4, RZ, RZ, R26 ;  /* 0x000000ffff047224 */ /* 0x002fe200078e001a */
[----:B--2---:R-:W-:Y:S02]  /*c6fc0*/  IADD3 R11, P2, PT, R11, UR13, RZ ;  /* 0x0000000d0b0b7c10 */ /* 0x004fe4000ff5e0ff */
[----:B----4-:R-:W-:-:S03]  /*c6fd0*/  IADD3.X R27, PT, PT, R27, UR4, RZ, P1, !PT ;  /* 0x000000041b1b7c10 */ /* 0x010fc60008ffe4ff */
[----:B------:R1:W-:Y:S04]  /*c6fe0*/  STL [R1+0x40a8], R11 ;  /* 0x0040a80b01007387 */ /* 0x0003e80000100800 */
[----:B------:R2:W-:Y:S01]  /*c6ff0*/  STL [R1+0x40a4], R27 ;  /* 0x0040a41b01007387 */ /* 0x0005e20000100800 */
[----:B------:R-:W-:-:S03]  /*c7000*/  IMAD.MOV.U32 R5, RZ, RZ, R27 ;  /* 0x000000ffff057224 */ /* 0x000fc600078e001b */
[----:B------:R-:W4:Y:S04]  /*c7010*/  LDL.LU R6, [R1+0x2c30] ;  /* 0x002c300001067983 */ /* 0x000f280000300800 */
[----:B------:R-:W4:Y:S01]  /*c7020*/  LDL.LU R44, [R1+0x2c24] ;  /* 0x002c2400012c7983 */ /* 0x000f220000300800 */
[----:B------:R-:W-:-:S03]  /*c7030*/  IADD3.X R25, PT, PT, R25, UR4, RZ, P2, !PT ;  /* 0x0000000419197c10 */ /* 0x000fc600097fe4ff */
[----:B------:R1:W-:Y:S01]  /*c7040*/  LDGSTS.E [R2+0x7700], desc[UR76][R4.64], P0 ;  /* 0x0770000004027fae */ /* 0x0003e200081a104c */
[----:B------:R-:W-:Y:S01]  /*c7050*/  USEL UR12, URZ, 0x4, !UP1 ;  /* 0x00000004ff0c7887 */ /* 0x000fe2000c800000 */
[----:B------:R-:W-:Y:S02]  /*c7060*/  IADD3 R19, P3, PT, R19, UR13, RZ ;  /* 0x0000000d13137c10 */ /* 0x000fe4000ff7e0ff */
[----:B------:R-:W-:-:S03]  /*c7070*/  IADD3 R15, P2, PT, R15, UR13, RZ ;  /* 0x0000000d0f0f7c10 */ /* 0x000fc6000ff5e0ff */
[----:B------:R-:W-:Y:S01]  /*c7080*/  STL [R1+0x2c08], R19 ;  /* 0x002c081301007387 */ /* 0x000fe20000100800 */
[----:B-1----:R-:W-:-:S03]  /*c7090*/  MOV R4, R11 ;  /* 0x0000000b00047202 */ /* 0x002fc60000000f00 */
[----:B------:R1:W-:Y:S01]  /*c70a0*/  STL [R1+0x4094], R25 ;  /* 0x0040941901007387 */ /* 0x0003e20000100800 */
[----:B------:R-:W-:-:S03]  /*c70b0*/  IMAD.MOV.U32 R5, RZ, RZ, R25 ;  /* 0x000000ffff057224 */ /* 0x000fc600078e0019 */
[----:B------:R-:W4:Y:S04]  /*c70c0*/  LDL.LU R36, [R1+0x2c2c] ;  /* 0x002c2c0001247983 */ /* 0x000f280000300800 */
[----:B------:R1:W-:Y:S01]  /*c70d0*/  STL [R1+0x2c10], R15 ;  /* 0x002c100f01007387 */ /* 0x0003e20000100800 */
[----:B------:R-:W-:-:S03]  /*c70e0*/  USEL UR12, UR12, URZ, !UP0 ;  /* 0x000000ff0c0c7287 */ /* 0x000fc6000c000000 */
[----:B------:R1:W-:Y:S03]  /*c70f0*/  LDGSTS.E [R2+0x7780], desc[UR76][R4.64], P0 ;  /* 0x0778000004027fae */ /* 0x0003e600081a104c */
[----:B------:R-:W-:Y:S01]  /*c7100*/  ISETP.NE.U32.AND P1, PT, RZ, UR12, PT ;  /* 0x0000000cff007c0c */ /* 0x000fe2000bf25070 */
[----:B-1----:R-:W-:Y:S01]  /*c7110*/  IMAD.MOV.U32 R4, RZ, RZ, R19 ;  /* 0x000000ffff047224 */ /* 0x002fe200078e0013 */
[----:B---3--:R-:W-:-:S05]  /*c7120*/  IADD3.X R24, PT, PT, R24, UR4, RZ, P3, !PT ;  /* 0x0000000418187c10 */ /* 0x008fca0009ffe4ff */
[----:B------:R1:W-:Y:S04]  /*c7130*/  STL [R1+0x2c04], R24 ;  /* 0x002c041801007387 */ /* 0x0003e80000100800 */
[----:B------:R-:W3:Y:S01]  /*c7140*/  LDL.LU R11, [R1+0x2c38] ;  /* 0x002c3800010b7983 */ /* 0x000ee20000300800 */
[----:B------:R-:W-:-:S03]  /*c7150*/  IADD3 R3, P0, PT, R3, UR13, RZ ;  /* 0x0000000d03037c10 */ /* 0x000fc6000ff1e0ff */
[----:B--2---:R-:W2:Y:S04]  /*c7160*/  LDL.LU R27, [R1+0x2c34] ;  /* 0x002c3400011b7983 */ /* 0x004ea80000300800 */
[----:B------:R-:W-:Y:S01]  /*c7170*/  STL [R1+0x2c18], R3 ;  /* 0x002c180301007387 */ /* 0x000fe20000100800 */
[----:B------:R-:W-:-:S05]  /*c7180*/  IADD3.X R18, PT, PT, R18, UR4, RZ, P2, !PT ;  /* 0x0000000412127c10 */ /* 0x000fca00097fe4ff */
[----:B------:R1:W-:Y:S04]  /*c7190*/  STL [R1+0x2c0c], R18 ;  /* 0x002c0c1201007387 */ /* 0x0003e80000100800 */
[----:B------:R-:W2:Y:S01]  /*c71a0*/  LDL.LU R25, [R1+0x2c40] ;  /* 0x002c400001197983 */ /* 0x000ea20000300800 */
[----:B------:R-:W-:Y:S01]  /*c71b0*/  IMAD.MOV.U32 R5, RZ, RZ, R24 ;  /* 0x000000ffff057224 */ /* 0x000fe200078e0018 */
[----:B------:R-:W-:Y:S02]  /*c71c0*/  IADD3.X R10, PT, PT, R10, UR4, RZ, P0, !PT ;  /* 0x000000040a0a7c10 */ /* 0x000fe400087fe4ff */
[----:B------:R-:W-:Y:S01]  /*c71d0*/  IADD3 R8, P2, PT, R8, UR13, RZ ;  /* 0x0000000d08087c10 */ /* 0x000fe2000ff5e0ff */
[----:B------:R-:W2:Y:S04]  /*c71e0*/  LDL.LU R26, [R1+0x2c3c] ;  /* 0x002c3c00011a7983 */ /* 0x000ea80000300800 */
[----:B------:R-:W-:Y:S04]  /*c71f0*/  STL [R1+0x2c20], R8 ;  /* 0x002c200801007387 */ /* 0x000fe80000100800 */
[----:B------:R1:W-:Y:S04]  /*c7200*/  LDGSTS.E [R2+0x8400], desc[UR76][R4.64], P1 ;  /* 0x0840000004027fae */ /* 0x0003e800089a104c */
[----:B------:R1:W-:Y:S04]  /*c7210*/  STL [R1+0x2c14], R10 ;  /* 0x002c140a01007387 */ /* 0x0003e80000100800 */
[----:B------:R-:W2:Y:S01]  /*c7220*/  LDL.LU R19, [R1+0x2d08] ;  /* 0x002d080001137983 */ /* 0x000ea20000300800 */
[----:B-1----:R-:W-:-:S03]  /*c7230*/  MOV R4, R15 ;  /* 0x0000000f00047202 */ /* 0x002fc60000000f00 */
[----:B------:R-:W2:Y:S01]  /*c7240*/  LDL.LU R15, [R1+0x2d10] ;  /* 0x002d1000010f7983 */ /* 0x000ea20000300800 */
[----:B------:R-:W-:Y:S02]  /*c7250*/  IADD3 R7, P0, PT, R7, UR13, RZ ;  /* 0x0000000d07077c10 */ /* 0x000fe4000ff1e0ff */
[----:B------:R-:W-:-:S03]  /*c7260*/  IADD3.X R14, PT, PT, R14, UR4, RZ, P2, !PT ;  /* 0x000000040e0e7c10 */ /* 0x000fc600097fe4ff */
[----:B------:R-:W-:Y:S04]  /*c7270*/  STL [R1+0x2c28], R7 ;  /* 0x002c280701007387 */ /* 0x000fe80000100800 */
[----:B------:R1:W-:Y:S04]  /*c7280*/  STL [R1+0x2c1c], R14 ;  /* 0x002c1c0e01007387 */ /* 0x0003e80000100800 */
[----:B------:R-:W2:Y:S01]  /*c7290*/  LDL.LU R24, [R1+0x2d04] ;  /* 0x002d040001187983 */ /* 0x000ea20000300800 */
[----:B------:R-:W-:-:S03]  /*c72a0*/  IMAD.MOV.U32 R5, RZ, RZ, R18 ;  /* 0x000000ffff057224 */ /* 0x000fc600078e0012 */
[----:B------:R-:W2:Y:S04]  /*c72b0*/  LDL.LU R18, [R1+0x2d0c] ;  /* 0x002d0c0001127983 */ /* 0x000ea80000300800 */
[----:B------:R1:W-:Y:S02]  /*c72c0*/  LDGSTS.E [R2+0x8480], desc[UR76][R4.64], P1 ;  /* 0x0848000004027fae */ /* 0x0003e400089a104c */
[----:B-1----:R-:W-:Y:S02]  /*c72d0*/  IMAD.MOV.U32 R4, RZ, RZ, R3 ;  /* 0x000000ffff047224 */ /* 0x002fe400078e0003 */
[----:B------:R-:W-:Y:S02]  /*c72e0*/  IMAD.MOV.U32 R5, RZ, RZ, R10 ;  /* 0x000000ffff057224 */ /* 0x000fe400078e000a */
[----:B------:R-:W2:Y:S04]  /*c72f0*/  LDL.LU R10, [R1+0x2d18] ;  /* 0x002d1800010a7983 */ /* 0x000ea80000300800 */
[----:B------:R1:W-:Y:S01]  /*c7300*/  LDGSTS.E [R2+0x8500], desc[UR76][R4.64], P1 ;  /* 0x0850000004027fae */ /* 0x0003e200089a104c */
[----:B----4-:R-:W-:-:S03]  /*c7310*/  IADD3 R6, P2, PT, R6, UR13, RZ ;  /* 0x0000000d06067c10 */ /* 0x010fc6000ff5e0ff */
[----:B------:R-:W4:Y:S01]  /*c7320*/  LDL.LU R3, [R1+0x2d20] ;  /* 0x002d200001037983 */ /* 0x000f220000300800 */
[----:B------:R-:W-:-:S03]  /*c7330*/  IADD3.X R44, PT, PT, R44, UR4, RZ, P0, !PT ;  /* 0x000000042c2c7c10 */ /* 0x000fc600087fe4ff */
[----:B------:R2:W-:Y:S01]  /*c7340*/  STL [R1+0x2c30], R6 ;  /* 0x002c300601007387 */ /* 0x0005e20000100800 */
[----:B-1----:R-:W-:Y:S01]  /*c7350*/  MOV R4, R8 ;  /* 0x0000000800047202 */ /* 0x002fe20000000f00 */
[----:B------:R-:W-:Y:S02]  /*c7360*/  IMAD.MOV.U32 R5, RZ, RZ, R14 ;  /* 0x000000ffff057224 */ /* 0x000fe400078e000e */
[----:B------:R-:W-:Y:S04]  /*c7370*/  STL [R1+0x2c24], R44 ;  /* 0x002c242c01007387 */ /* 0x000fe80000100800 */
[----:B------:R-:W4:Y:S04]  /*c7380*/  LDL.LU R14, [R1+0x2d14] ;  /* 0x002d1400010e7983 */ /* 0x000f280000300800 */
[----:B------:R-:W4:Y:S04]  /*c7390*/  LDL.LU R8, [R1+0x2d28] ;  /* 0x002d280001087983 */ /* 0x000f280000300800 */
[----:B------:R1:W-:Y:S01]  /*c73a0*/  LDGSTS.E [R2+0x8580], desc[UR76][R4.64], P1 ;  /* 0x0858000004027fae */ /* 0x0003e200089a104c */
[----:B------:R-:W-:Y:S01]  /*c73b0*/  IADD3.X R36, PT, PT, R36, UR4, RZ, P2, !PT ;  /* 0x0000000424247c10 */ /* 0x000fe200097fe4ff */
[----:B-1----:R-:W-:-:S02]  /*c73c0*/  IMAD.MOV.U32 R4, RZ, RZ, R7 ;  /* 0x000000ffff047224 */ /* 0x002fc400078e0007 */
[----:B------:R-:W-:-:S05]  /*c73d0*/  IMAD.MOV.U32 R5, RZ, RZ, R44 ;  /* 0x000000ffff057224 */ /* 0x000fca00078e002c */
[----:B------:R1:W-:Y:S02]  /*c73e0*/  LDGSTS.E [R2+0x8600], desc[UR76][R4.64], P1 ;  /* 0x0860000004027fae */ /* 0x0003e400089a104c */
[----:B-1----:R-:W-:Y:S01]  /*c73f0*/  MOV R4, R6 ;  /* 0x0000000600047202 */ /* 0x002fe20000000f00 */
[----:B------:R-:W-:-:S05]  /*c7400*/  IMAD.MOV.U32 R5, RZ, RZ, R36 ;  /* 0x000000ffff057224 */ /* 0x000fca00078e0024 */
[----:B------:R1:W-:Y:S01]  /*c7410*/  LDGSTS.E [R2+0x8680], desc[UR76][R4.64], P1 ;  /* 0x0868000004027fae */ /* 0x0003e200089a104c */
[----:B---3--:R-:W-:-:S05]  /*c7420*/  IADD3 R11, P0, PT, R11, UR13, RZ ;  /* 0x0000000d0b0b7c10 */ /* 0x008fca000ff1e0ff */
[----:B------:R3:W-:Y:S04]  /*c7430*/  STL [R1+0x2c38], R11 ;  /* 0x002c380b01007387 */ /* 0x0007e80000100800 */
[----:B------:R2:W-:Y:S04]  /*c7440*/  STL [R1+0x2c2c], R36 ;  /* 0x002c2c2401007387 */ /* 0x0005e80000100800 */
[----:B------:R-:W4:Y:S01]  /*c7450*/  LDL.LU R7, [R1+0x2d1c] ;  /* 0x002d1c0001077983 */ /* 0x000f220000300800 */
[----:B--2---:R-:W-:Y:S01]  /*c7460*/  IADD3.X R27, PT, PT, R27, UR4, RZ, P0, !PT ;  /* 0x000000041b1b7c10 */ /* 0x004fe200087fe4ff */
[----:B-1----:R-:W-:-:S02]  /*c7470*/  IMAD.MOV.U32 R4, RZ, RZ, R11 ;  /* 0x000000ffff047224 */ /* 0x002fc400078e000b */
[----:B------:R-:W2:Y:S01]  /*c7480*/  LDL.LU R6, [R1+0x2d30] ;  /* 0x002d300001067983 */ /* 0x000ea20000300800 */
[----:B------:R-:W-:-:S05]  /*c7490*/  IADD3 R25, P3, PT, R25, UR13, RZ ;  /* 0x0000000d19197c10 */ /* 0x000fca000ff7e0ff */
[----:B------:R-:W-:Y:S04]  /*c74a0*/  STL [R1+0x2c40], R25 ;  /* 0x002c401901007387 */ /* 0x000fe80000100800 */
[----:B------:R-:W-:Y:S04]  /*c74b0*/  STL [R1+0x2c34], R27 ;  /* 0x002c341b01007387 */ /* 0x000fe80000100800 */
[----:B---3--:R-:W3:Y:S01]  /*c74c0*/  LDL.LU R11, [R1+0x2d24] ;  /* 0x002d2400010b7983 */ /* 0x008ee20000300800 */
[----:B------:R-:W-:Y:S02]  /*c74d0*/  IADD3.X R26, PT, PT, R26, UR4, RZ, P3, !PT ;  /* 0x000000041a1a7c10 */ /* 0x000fe40009ffe4ff */
[----:B------:R-:W-:-:S02]  /*c74e0*/  IADD3 R19, P0, PT, R19, UR13, RZ ;  /* 0x0000000d13137c10 */ /* 0x000fc4000ff1e0ff */
[----:B------:R-:W-:-:S03]  /*c74f0*/  IADD3 R15, P3, PT, R15, UR13, RZ ;  /* 0x0000000d0f0f7c10 */ /* 0x000fc6000ff7e0ff */
[----:B------:R-:W-:Y:S04]  /*c7500*/  STL [R1+0x2d08], R19 ;  /* 0x002d081301007387 */ /* 0x000fe80000100800 */
[----:B------:R1:W-:Y:S04]  /*c7510*/  STL [R1+0x2c3c], R26 ;  /* 0x002c3c1a01007387 */ /* 0x0003e80000100800 */
[----:B------:R-:W3:Y:S04]  /*c7520*/  LDL.LU R45, [R1+0x2d38] ;  /* 0x002d3800012d7983 */ /* 0x000ee80000300800 */
[----:B------:R-:W-:Y:S01]  /*c7530*/  STL [R1+0x2d10], R15 ;  /* 0x002d100f01007387 */ /* 0x000fe20000100800 */
[----:B------:R-:W-:-:S05]  /*c7540*/  IADD3.X R24, PT, PT, R24, UR4, RZ, P0, !PT ;  /* 0x0000000418187c10 */ /* 0x000fca00087fe4ff */
[----:B------:R1:W-:Y:S04]  /*c7550*/  STL [R1+0x2d04], R24 ;  /* 0x002d041801007387 */ /* 0x0003e80000100800 */
[----:B------:R-:W3:Y:S01]  /*c7560*/  LDL.LU R47, [R1+0x2d2c] ;  /* 0x002d2c00012f7983 */ /* 0x000ee20000300800 */
[----:B------:R-:W-:Y:S01]  /*c7570*/  IMAD.MOV.U32 R5, RZ, RZ, R27 ;  /* 0x000000ffff057224 */ /* 0x000fe200078e001b */
[----:B------:R-:W-:-:S04]  /*c7580*/  UISETP.GT.AND UP1, UPT, UR15, 0x25, UPT ;  /* 0x000000250f00788c */ /* 0x000fc8000bf24270 */
[----:B------:R1:W-:Y:S01]  /*c7590*/  LDGSTS.E [R2+0x8700], desc[UR76][R4.64], P1 ;  /* 0x0870000004027fae */ /* 0x0003e200089a104c */
[----:B------:R-:W-:Y:S01]  /*c75a0*/  USEL UR12, URZ, 0x4, !UP1 ;  /* 0x00000004ff0c7887 */ /* 0x000fe2000c800000 */
[----:B------:R-:W-:-:S03]  /*c75b0*/  IADD3.X R18, PT, PT, R18, UR4, RZ, P3, !PT ;  /* 0x0000000412127c10 */ /* 0x000fc60009ffe4ff */
[----:B------:R-:W-:Y:S01]  /*c75c0*/  USEL UR12, UR12, URZ, !UP0 ;  /* 0x000000ff0c0c7287 */ /* 0x000fe2000c000000 */
[----:B------:R-:W-:Y:S02]  /*c75d0*/  IADD3 R10, P0, PT, R10, UR13, RZ ;  /* 0x0000000d0a0a7c10 */ /* 0x000fe4000ff1e0ff */
[----:B-1----:R-:W-:Y:S01]  /*c75e0*/  MOV R4, R25 ;  /* 0x0000001900047202 */ /* 0x002fe20000000f00 */
[----:B------:R-:W-:Y:S02]  /*c75f0*/  IMAD.MOV.U32 R5, RZ, RZ, R26 ;  /* 0x000000ffff057224 */ /* 0x000fe400078e001a */
[----:B------:R-:W-:Y:S04]  /*c7600*/  STL [R1+0x2d18], R10 ;  /* 0x002d180a01007387 */ /* 0x000fe80000100800 */
[----:B------:R1:W-:Y:S01]  /*c7610*/  LDGSTS.E [R2+0x8780], desc[UR76][R4.64], P1 ;  /* 0x0878000004027fae */ /* 0x0003e200089a104c */
[----:B----4-:R-:W-:-:S03]  /*c7620*/  IADD3 R3, P1, PT, R3, UR13, RZ ;  /* 0x0000000d03037c10 */ /* 0x010fc6000ff3e0ff */
[----:B------:R4:W-:Y:S01]  /*c7630*/  STL [R1+0x2d0c], R18 ;  /* 0x002d0c1201007387 */ /* 0x0009e20000100800 */
[----:B------:R-:W-:-:S03]  /*c7640*/  ISETP.NE.U32.AND P2, PT, RZ, UR12, PT ;  /* 0x0000000cff007c0c */ /* 0x000fc6000bf45070 */
[----:B------:R-:W3:Y:S01]  /*c7650*/  LDL.LU R46, [R1+0x2d34] ;  /* 0x002d3400012e7983 */ /* 0x000ee20000300800 */
[----:B------:R-:W-:-:S03]  /*c7660*/  IADD3.X R14, PT, PT, R14, UR4, RZ, P0, !PT ;  /* 0x000000040e0e7c10 */ /* 0x000fc600087fe4ff */
[----:B------:R-:W-:Y:S01]  /*c7670*/  STL [R1+0x2d20], R3 ;  /* 0x002d200301007387 */ /* 0x000fe20000100800 */
[----:B------:R-:W-:-:S03]  /*c7680*/  IADD3 R8, P0, PT, R8, UR13, RZ ;  /* 0x0000000d08087c10 */ /* 0x000fc6000ff1e0ff */
[----:B------:R1:W-:Y:S04]  /*c7690*/  STL [R1+0x2d14], R14 ;  /* 0x002d140e01007387 */ /* 0x0003e80000100800 */
[----:B------:R-:W3:Y:S04]  /*c76a0*/  LDL.LU R36, [R1+0x2d40] ;  /* 0x002d400001247983 */ /* 0x000ee80000300800 */
[----:B------:R-:W3:Y:S04]  /*c76b0*/  LDL.LU R26, [R1+0x2e08] ;  /* 0x002e0800011a7983 */ /* 0x000ee80000300800 */
[----:B------:R-:W-:Y:S01]  /*c76c0*/  STL [R1+0x2d28], R8 ;  /* 0x002d280801007387 */ /* 0x000fe20000100800 */
[----:B-1----:R-:W-:-:S02]  /*c76d0*/  IMAD.MOV.U32 R4, RZ, RZ, R19 ;  /* 0x000000ffff047224 */ /* 0x002fc400078e0013 */
[----:B------:R-:W-:-:S05]  /*c76e0*/  IMAD.MOV.U32 R5, RZ, RZ, R24 ;  /* 0x000000ffff057224 */ /* 0x000fca00078e0018 */
[----:B------:R1:W-:Y:S02]  /*c76f0*/  LDGSTS.E [R2+0x9400], desc[UR76][R4.64], P2 ;  /* 0x0940000004027fae */ /* 0x0003e400091a104c */
[----:B-1----:R-:W-:Y:S01]  /*c7700*/  IMAD.MOV.U32 R5, RZ, RZ, R18 ;  /* 0x000000ffff057224 */ /* 0x002fe200078e0012 */
[----:B------:R-:W-:-:S05]  /*c7710*/  MOV R4, R15 ;  /* 0x0000000f00047202 */ /* 0x000fca0000000f00 */
[----:B------:R1:W-:Y:S02]  /*c7720*/  LDGSTS.E [R2+0x9480], desc[UR76][R4.64], P2 ;  /* 0x0948000004027fae */ /* 0x0003e400091a104c */
[----:B-1----:R-:W-:Y:S02]  /*c7730*/  IMAD.MOV.U32 R4, RZ, RZ, R10 ;  /* 0x000000ffff047224 */ /* 0x002fe400078e000a */
[----:B------:R-:W-:-:S05]  /*c7740*/  IMAD.MOV.U32 R5, RZ, RZ, R14 ;  /* 0x000000ffff057224 */ /* 0x000fca00078e000e */
[----:B------:R1:W-:Y:S02]  /*c7750*/  LDGSTS.E [R2+0x9500], desc[UR76][R4.64], P2 ;  /* 0x0950000004027fae */ /* 0x0003e400091a104c */
[----:B-1----:R-:W-:Y:S02]  /*c7760*/  MOV R4, R3 ;  /* 0x0000000300047202 */ /* 0x002fe40000000f00 */
[----:B------:R-:W-:-:S05]  /*c7770*/  IADD3.X R7, PT, PT, R7, UR4, RZ, P1, !PT ;  /* 0x0000000407077c10 */ /* 0x000fca0008ffe4ff */
[----:B------:R1:W-:Y:S04]  /*c7780*/  STL [R1+0x2d1c], R7 ;  /* 0x002d1c0701007387 */ /* 0x0003e80000100800 */
[----:B------:R-:W3:Y:S01]  /*c7790*/  LDL.LU R44, [R1+0x2d3c] ;  /* 0x002d3c00012c7983 */ /* 0x000ee20000300800 */
[----:B--2---:R-:W-:-:S03]  /*c77a0*/  IADD3 R6, P1, PT, R6, UR13, RZ ;  /* 0x0000000d06067c10 */ /* 0x004fc6000ff3e0ff */
[----:B------:R-:W2:Y:S04]  /*c77b0*/  LDL.LU R27, [R1+0x2e04] ;  /* 0x002e0400011b7983 */ /* 0x000ea80000300800 */
[----:B------:R-:W2:Y:S04]  /*c77c0*/  LDL.LU R24, [R1+0x2e10] ;  /* 0x002e100001187983 */ /* 0x000ea80000300800 */
[----:B----4-:R-:W4:Y:S01]  /*c77d0*/  LDL.LU R18, [R1+0x2e18] ;  /* 0x002e180001127983 */ /* 0x010f220000300800 */
[----:B---3--:R-:W-:-:S03]  /*c77e0*/  IADD3.X R11, PT, PT, R11, UR4, RZ, P0, !PT ;  /* 0x000000040b0b7c10 */ /* 0x008fc600087fe4ff */
[----:B------:R-:W-:Y:S04]  /*c77f0*/  STL [R1+0x2d30], R6 ;  /* 0x002d300601007387 */ /* 0x000fe80000100800 */
[----:B------:R3:W-:Y:S04]  /*c7800*/  STL [R1+0x2d24], R11 ;  /* 0x002d240b01007387 */ /* 0x0007e80000100800 */
[----:B------:R-:W4:Y:S04]  /*c7810*/  LDL.LU R25, [R1+0x2e0c] ;  /* 0x002e0c0001197983 */ /* 0x000f280000300800 */
[----:B------:R-:W4:Y:S01]  /*c7820*/  LDL.LU R19, [R1+0x2e14] ;  /* 0x002e140001137983 */ /* 0x000f220000300800 */
[----:B------:R-:W-:-:S03]  /*c7830*/  IMAD.MOV.U32 R5, RZ, RZ, R7 ;  /* 0x000000ffff057224 */ /* 0x000fc600078e0007 */
[----:B------:R-:W4:Y:S04]  /*c7840*/  LDL.LU R15, [R1+0x2e1c] ;  /* 0x002e1c00010f7983 */ /* 0x000f280000300800 */
[----:B------:R-:W4:Y:S01]  /*c7850*/  LDL.LU R14, [R1+0x2e20] ;  /* 0x002e2000010e7983 */ /* 0x000f220000300800 */
[----:B------:R-:W-:-:S03]  /*c7860*/  IADD3 R45, P0, PT, R45, UR13, RZ ;  /* 0x0000000d2d2d7c10 */ /* 0x000fc6000ff1e0ff */
[----:B------:R-:W4:Y:S04]  /*c7870*/  LDL.LU R10, [R1+0x2e28] ;  /* 0x002e2800010a7983 */ /* 0x000f280000300800 */
[----:B-1----:R-:W4:Y:S04]  /*c7880*/  LDL.LU R7, [R1+0x2e30] ;  /* 0x002e300001077983 */ /* 0x002f280000300800 */
[----:B------:R-:W4:Y:S04]  /*c7890*/  LDL.LU R3, [R1+0x2e38] ;  /* 0x002e380001037983 */ /* 0x000f280000300800 */
[----:B------:R1:W-:Y:S04]  /*c78a0*/  LDGSTS.E [R2+0x9580], desc[UR76][R4.64], P2 ;  /* 0x0958000004027fae */ /* 0x0003e800091a104c */
[----:B------:R-:W-:Y:S01]  /*c78b0*/  STL [R1+0x2d38], R45 ;  /* 0x002d382d01007387 */ /* 0x000fe20000100800 */
[----:B------:R-:W-:Y:S01]  /*c78c0*/  IADD3.X R47, PT, PT, R47, UR4, RZ, P1, !PT ;  /* 0x000000042f2f7c10 */ /* 0x000fe20008ffe4ff */
[----:B-1----:R-:W-:-:S02]  /*c78d0*/  IMAD.MOV.U32 R4, RZ, RZ, R8 ;  /* 0x000000ffff047224 */ /* 0x002fc400078e0008 */
[----:B------:R-:W-:Y:S02]  /*c78e0*/  IMAD.MOV.U32 R5, RZ, RZ, R11 ;  /* 0x000000ffff057224 */ /* 0x000fe400078e000b */
[----:B------:R-:W-:Y:S04]  /*c78f0*/  STL [R1+0x2d2c], R47 ;  /* 0x002d2c2f01007387 */ /* 0x000fe80000100800 */
[----:B---3--:R-:W3:Y:S04]  /*c7900*/  LDL.LU R11, [R1+0x2e24] ;  /* 0x002e2400010b7983 */ /* 0x008ee80000300800 */
[----:B------:R1:W-:Y:S04]  /*c7910*/  LDGSTS.E [R2+0x9600], desc[UR76][R4.64], P2 ;  /* 0x0960000004027fae */ /* 0x0003e800091a104c */
[----:B------:R-:W3:Y:S01]  /*c7920*/  LDL.LU R8, [R1+0x2e2c] ;  /* 0x002e2c0001087983 */ /* 0x000ee20000300800 */
[----:B-1----:R-:W-:-:S03]  /*c7930*/  MOV R4, R6 ;  /* 0x0000000600047202 */ /* 0x002fc60000000f00 */
[----:B------:R-:W3:Y:S01]  /*c7940*/  LDL.LU R6, [R1+0x2e34] ;  /* 0x002e340001067983 */ /* 0x000ee20000300800 */
[----:B------:R-:W-:Y:S01]  /*c7950*/  UISETP.GT.AND UP1, UPT, UR15, 0x29, UPT ;  /* 0x000000290f00788c */ /* 0x000fe2000bf24270 */
[----:B------:R-:W-:-:S03]  /*c7960*/  IMAD.MOV.U32 R5, RZ, RZ, R47 ;  /* 0x000000ffff057224 */ /* 0x000fc600078e002f */
[----:B------:R-:W-:Y:S01]  /*c7970*/  USEL UR12, URZ, 0x4, !UP1 ;  /* 0x00000004ff0c7887 */ /* 0x000fe2000c800000 */
[----:B------:R-:W-:Y:S01]  /*c7980*/  IADD3.X R46, PT, PT, R46, UR4, RZ, P0, !PT ;  /* 0x000000042e2e7c10 */ /* 0x000fe200087fe4ff */
[----:B------:R1:W-:Y:S02]  /*c7990*/  LDGSTS.E [R2+0x9680], desc[UR76][R4.64], P2 ;  /* 0x0968000004027fae */ /* 0x0003e400091a104c */
[----:B------:R-:W-:Y:S01]  /*c79a0*/  USEL UR12, UR12, URZ, !UP0 ;  /* 0x000000ff0c0c7287 */ /* 0x000fe2000c000000 */
[----:B------:R-:W-:Y:S01]  /*c79b0*/  IADD3 R36, P1, PT, R36, UR13, RZ ;  /* 0x0000000d24247c10 */ /* 0x000fe2000ff3e0ff */
[----:B-1----:R-:W-:Y:S02]  /*c79c0*/  IMAD.MOV.U32 R4, RZ, RZ, R45 ;  /* 0x000000ffff047224 */ /* 0x002fe400078e002d */
[----:B------:R-:W-:Y:S01]  /*c79d0*/  IMAD.MOV.U32 R5, RZ, RZ, R46 ;  /* 0x000000ffff057224 */ /* 0x000fe200078e002e */
[----:B------:R-:W-:Y:S02]  /*c79e0*/  IADD3 R26, P3, PT, R26, UR13, RZ ;  /* 0x0000000d1a1a7c10 */ /* 0x000fe4000ff7e0ff */
[----:B------:R-:W-:-:S02]  /*c79f0*/  ISETP.NE.U32.AND P0, PT, RZ, UR12, PT ;  /* 0x0000000cff007c0c */ /* 0x000fc4000bf05070 */
[----:B------:R1:W-:Y:S02]  /*c7a00*/  LDGSTS.E [R2+0x9700], desc[UR76][R4.64], P2 ;  /* 0x0970000004027fae */ /* 0x0003e400091a104c */
[----:B-1----:R-:W-:Y:S02]  /*c7a10*/  MOV R4, R36 ;  /* 0x0000002400047202 */ /* 0x002fe40000000f00 */
[----:B------:R-:W-:Y:S04]  /*c7a20*/  STL [R1+0x2d40], R36 ;  /* 0x002d402401007387 */ /* 0x000fe80000100800 */
[----:B------:R-:W-:Y:S04]  /*c7a30*/  STL [R1+0x2d34], R46 ;  /* 0x002d342e01007387 */ /* 0x000fe80000100800 */
[----:B------:R-:W-:Y:S01]  /*c7a40*/  STL [R1+0x2e08], R26 ;  /* 0x002e081a01007387 */ /* 0x000fe20000100800 */
[----:B------:R-:W-:-:S02]  /*c7a50*/  IADD3.X R44, PT, PT, R44, UR4, RZ, P1, !PT ;  /* 0x000000042c2c7c10 */ /* 0x000fc40008ffe4ff */
[----:B--2---:R-:W-:-:S03]  /*c7a60*/  IADD3.X R27, PT, PT, R27, UR4, RZ, P3, !PT ;  /* 0x000000041b1b7c10 */ /* 0x004fc60009ffe4ff */
[----:B------:R-:W-:Y:S01]  /*c7a70*/  IMAD.MOV.U32 R5, RZ, RZ, R44 ;  /* 0x000000ffff057224 */ /* 0x000fe200078e002c */
[----:B------:R-:W-:-:S04]  /*c7a80*/  IADD3 R24, P1, PT, R24, UR13, RZ ;  /* 0x0000000d18187c10 */ /* 0x000fc8000ff3e0ff */
[----:B------:R1:W-:Y:S01]  /*c7a90*/  LDGSTS.E [R2+0x9780], desc[UR76][R4.64], P2 ;  /* 0x0978000004027fae */ /* 0x0003e200091a104c */
[----:B----4-:R-:W-:Y:S01]  /*c7aa0*/  IADD3 R18, P2, PT, R18, UR13, RZ ;  /* 0x0000000d12127c10 */ /* 0x010fe2000ff5e0ff */
[----:B-1----:R-:W-:Y:S02]  /*c7ab0*/  IMAD.MOV.U32 R4, RZ, RZ, R26 ;  /* 0x000000ffff047224 */ /* 0x002fe400078e001a */
[----:B------:R-:W-:Y:S01]  /*c7ac0*/  IMAD.MOV.U32 R5, RZ, RZ, R27 ;  /* 0x000000ffff057224 */ /* 0x000fe200078e001b */
[----:B------:R-:W-:-:S04]  /*c7ad0*/  IADD3.X R25, PT, PT, R25, UR4, RZ, P1, !PT ;  /* 0x0000000419197c10 */ /* 0x000fc80008ffe4ff */
[----:B------:R1:W-:Y:S01]  /*c7ae0*/  LDGSTS.E [R2+0xa400], desc[UR76][R4.64], P0 ;  /* 0x0a40000004027fae */ /* 0x0003e200081a104c */
[----:B------:R-:W-:Y:S02]  /*c7af0*/  IADD3.X R19, PT, PT, R19, UR4, RZ, P2, !PT ;  /* 0x0000000413137c10 */ /* 0x000fe400097fe4ff */
[----:B-1----:R-:W-:Y:S01]  /*c7b00*/  MOV R4, R24 ;  /* 0x0000001800047202 */ /* 0x002fe20000000f00 */
[----:B------:R-:W-:Y:S01]  /*c7b10*/  IMAD.MOV.U32 R5, RZ, RZ, R25 ;  /* 0x000000ffff057224 */ /* 0x000fe200078e0019 */
[----:B------:R-:W-:-:S04]  /*c7b20*/  IADD3 R14, P1, PT, R14, UR13, RZ ;  /* 0x0000000d0e0e7c10 */ /* 0x000fc8000ff3e0ff */
[----:B------:R1:W-:Y:S01]  /*c7b30*/  LDGSTS.E [R2+0xa480], desc[UR76][R4.64], P0 ;  /* 0x0a48000004027fae */ /* 0x0003e200081a104c */
[----:B------:R-:W-:Y:S02]  /*c7b40*/  IADD3.X R15, PT, PT, R15, UR4, RZ, P1, !PT ;  /* 0x000000040f0f7c10 */ /* 0x000fe40008ffe4ff */
[----:B------:R-:W-:Y:S01]  /*c7b50*/  IADD3 R10, P2, PT, R10, UR13, RZ ;  /* 0x0000000d0a0a7c10 */ /* 0x000fe2000ff5e0ff */
[----:B------:R-:W-:Y:S01]  /*c7b60*/  STL [R1+0x2d3c], R44 ;  /* 0x002d3c2c01007387 */ /* 0x000fe20000100800 */
[----:B------:R-:W-:Y:S01]  /*c7b70*/  IADD3 R7, P3, PT, R7, UR13, RZ ;  /* 0x0000000d07077c10 */ /* 0x000fe2000ff7e0ff */
[----:B-1----:R-:W-:Y:S02]  /*c7b80*/  IMAD.MOV.U32 R4, RZ, RZ, R18 ;  /* 0x000000ffff047224 */ /* 0x002fe400078e0012 */
[----:B------:R-:W-:Y:S01]  /*c7b90*/  IMAD.MOV.U32 R5, RZ, RZ, R19 ;  /* 0x000000ffff057224 */ /* 0x000fe200078e0013 */
[----:B------:R-:W-:Y:S01]  /*c7ba0*/  STL [R1+0x2e10], R24 ;  /* 0x002e101801007387 */ /* 0x000fe20000100800 */
[----:B------:R-:W-:-:S03]  /*c7bb0*/  IADD3 R3, P1, PT, R3, UR13, RZ ;  /* 0x0000000d03037c10 */ /* 0x000fc6000ff3e0ff */
[----:B------:R1:W-:Y:S04]  /*c7bc0*/  LDGSTS.E [R2+0xa500], desc[UR76][R4.64], P0 ;  /* 0x0a50000004027fae */ /* 0x0003e800081a104c */
[----:B------:R-:W-:Y:S04]  /*c7bd0*/  STL [R1+0x2e04], R27 ;  /* 0x002e041b01007387 */ /* 0x000fe80000100800 */
[----:B------:R-:W-:Y:S01]  /*c7be0*/  STL [R1+0x2e18], R18 ;  /* 0x002e181201007387 */ /* 0x000fe20000100800 */
[----:B---3--:R-:W-:Y:S02]  /*c7bf0*/  IADD3.X R11, PT, PT, R11, UR4, RZ, P2, !PT ;  /* 0x000000040b0b7c10 */ /* 0x008fe400097fe4ff */
[----:B-1----:R-:W-:Y:S01]  /*c7c00*/  MOV R4, R14 ;  /* 0x0000000e00047202 */ /* 0x002fe20000000f00 */
[----:B------:R-:W-:Y:S01]  /*c7c10*/  IMAD.MOV.U32 R5, RZ, RZ, R15 ;  /* 0x000000ffff057224 */ /* 0x000fe200078e000f */
[----:B------:R-:W-:Y:S04]  /*c7c20*/  STL [R1+0x2e0c], R25 ;  /* 0x002e0c1901007387 */ /* 0x000fe80000100800 */
[----:B------:R-:W-:Y:S01]  /*c7c30*/  STL [R1+0x2e20], R14 ;  /* 0x002e200e01007387 */ /* 0x000fe20000100800 */
[----:B------:R-:W-:-:S03]  /*c7c40*/  IADD3.X R8, PT, PT, R8, UR4, RZ, P3, !PT ;  /* 0x0000000408087c10 */ /* 0x000fc60009ffe4ff */
[----:B------:R-:W-:Y:S04]  /*c7c50*/  STL [R1+0x2e14], R19 ;  /* 0x002e141301007387 */ /* 0x000fe80000100800 */
[----:B------:R-:W-:Y:S01]  /*c7c60*/  STL [R1+0x2e28], R10 ;  /* 0x002e280a01007387 */ /* 0x000fe20000100800 */
[----:B------:R-:W-:-:S03]  /*c7c70*/  IADD3.X R6, PT, PT, R6, UR4, RZ, P1, !PT ;  /* 0x0000000406067c10 */ /* 0x000fc60008ffe4ff */
[----:B------:R1:W-:Y:S04]  /*c7c80*/  LDGSTS.E [R2+0xa580], desc[UR76][R4.64], P0 ;  /* 0x0a58000004027fae */ /* 0x0003e800081a104c */
[----:B------:R-:W-:Y:S04]  /*c7c90*/  STL [R1+0x2e1c], R15 ;  /* 0x002e1c0f01007387 */ /* 0x000fe80000100800 */
[----:B------:R2:W-:Y:S01]  /*c7ca0*/  STL [R1+0x2e30], R7 ;  /* 0x002e300701007387 */ /* 0x0005e20000100800 */
[----:B-1----:R-:W-:Y:S02]  /*c7cb0*/  IMAD.MOV.U32 R4, RZ, RZ, R10 ;  /* 0x000000ffff047224 */ /* 0x002fe400078e000a */
[----:B------:R-:W-:Y:S01]  /*c7cc0*/  IMAD.MOV.U32 R5, RZ, RZ, R11 ;  /* 0x000000ffff057224 */ /* 0x000fe200078e000b */
[----:B------:R1:W-:Y:S04]  /*c7cd0*/  STL [R1+0x2e38], R3 ;  /* 0x002e380301007387 */ /* 0x0003e80000100800 */
[----:B------:R-:W-:Y:S04]  /*c7ce0*/  STL [R1+0x2e24], R11 ;  /* 0x002e240b01007387 */ /* 0x000fe80000100800 */
[----:B------:R-:W-:Y:S04]  /*c7cf0*/  STL [R1+0x2e2c], R8 ;  /* 0x002e2c0801007387 */ /* 0x000fe80000100800 */
[----:B------:R3:W-:Y:S04]  /*c7d00*/  LDGSTS.E [R2+0xa600], desc[UR76][R4.64], P0 ;  /* 0x0a60000004027fae */ /* 0x0007e800081a104c */
[----:B------:R4:W-:Y:S04]  /*c7d10*/  STL [R1+0x2e34], R6 ;  /* 0x002e340601007387 */ /* 0x0009e80000100800 */
[----:B------:R-:W4:Y:S01]  /*c7d20*/  LDL.LU R243, [R1+0x47a0] ;  /* 0x0047a00001f37983 */ /* 0x000f220000300800 */
[----:B---3--:R-:W-:Y:S01]  /*c7d30*/  MOV R4, R7 ;  /* 0x0000000700047202 */ /* 0x008fe20000000f00 */
[----:B------:R-:W-:-:S02]  /*c7d40*/  IMAD.MOV.U32 R5, RZ, RZ, R8 ;  /* 0x000000ffff057224 */ /* 0x000fc400078e0008 */
[----:B--2---:R-:W2:Y:S04]  /*c7d50*/  LDL.LU R7, [R1+0x4798] ;  /* 0x0047980001077983 */ /* 0x004ea80000300800 */
[----:B------:R-:W3:Y:S04]  /*c7d60*/  LDL.LU R242, [R1+0x4790] ;  /* 0x0047900001f27983 */ /* 0x000ee80000300800 */
[----:B------:R1:W-:Y:S04]  /*c7d70*/  LDGSTS.E [R2+0xa680], desc[UR76][R4.64], P0 ;  /* 0x0a68000004027fae */ /* 0x0003e800081a104c */
[----:B------:R-:W2:Y:S04]  /*c7d80*/  LDL.LU R193, [R1+0x4788] ;  /* 0x0047880001c17983 */ /* 0x000ea80000300800 */
[----:B------:R-:W2:Y:S01]  /*c7d90*/  LDL.LU R192, [R1+0x4780] ;  /* 0x0047800001c07983 */ /* 0x000ea20000300800 */
[----:B-1----:R-:W-:-:S03]  /*c7da0*/  IMAD.MOV.U32 R4, RZ, RZ, R3 ;  /* 0x000000ffff047224 */ /* 0x002fc600078e0003 */
[----:B------:R-:W2:Y:S01]  /*c7db0*/  LDL.LU R3, [R1+0x4778] ;  /* 0x0047780001037983 */ /* 0x000ea20000300800 */
[----:B------:R-:W-:-:S03]  /*c7dc0*/  IMAD.MOV.U32 R5, RZ, RZ, R6 ;  /* 0x000000ffff057224 */ /* 0x000fc600078e0006 */
[----:B----4-:R-:W4:Y:S04]  /*c7dd0*/  LDL.LU R6, [R1+0x4794] ;  /* 0x0047940001067983 */ /* 0x010f280000300800 */
        /* <DEDUP_REMOVED lines=74> */
[----:B--2---:R-:W-:-:S03]  /*c8280*/  IADD3 R7, P6, PT, R7, UR13, RZ ;  /* 0x0000000d07077c10 */ /* 0x004fc6000ffde0ff */
[----:B------:R-:W2:Y:S04]  /*c8290*/  LDL.LU R24, [R1+0x3fd0] ;  /* 0x003fd00001187983 */ /* 0x000ea80000300800 */
[----:B------:R-:W2:Y:S01]  /*c82a0*/  LDL.LU R19, [R1+0x3fd4] ;  /* 0x003fd40001137983 */ /* 0x000ea20000300800 */
[----:B------:R-:W-:-:S03]  /*c82b0*/  IADD3 R243, P1, PT, R243, UR13, RZ ;  /* 0x0000000df3f37c10 */ /* 0x000fc6000ff3e0ff */
[----:B------:R-:W2:Y:S01]  /*c82c0*/  LDL.LU R18, [R1+0x3fd8] ;  /* 0x003fd80001127983 */ /* 0x000ea20000300800 */
[----:B---3--:R-:W-:-:S03]  /*c82d0*/  IADD3 R242, P5, PT, R242, UR13, RZ ;  /* 0x0000000df2f27c10 */ /* 0x008fc6000ffbe0ff */
[----:B------:R-:W3:Y:S04]  /*c82e0*/  LDL.LU R15, [R1+0x3fdc] ;  /* 0x003fdc00010f7983 */ /* 0x000ee80000300800 */
[----:B------:R-:W2:Y:S01]  /*c82f0*/  LDL.LU R11, [R1+0x3fe0] ;  /* 0x003fe000010b7983 */ /* 0x000ea20000300800 */
[----:B------:R-:W-:-:S03]  /*c8300*/  IADD3 R193, P4, PT, R193, UR13, RZ ;  /* 0x0000000dc1c17c10 */ /* 0x000fc6000ff9e0ff */
[----:B------:R-:W2:Y:S01]  /*c8310*/  LDL.LU R10, [R1+0x3fe4] ;  /* 0x003fe400010a7983 */ /* 0x000ea20000300800 */
[----:B------:R-:W-:-:S03]  /*c8320*/  IADD3 R3, P2, PT, R3, UR13, RZ ;  /* 0x0000000d03037c10 */ /* 0x000fc6000ff5e0ff */
[----:B------:R-:W2:Y:S04]  /*c8330*/  LDL.LU R8, [R1+0x3fe8] ;  /* 0x003fe80001087983 */ /* 0x000ea80000300800 */
[----:B------:R1:W-:Y:S01]  /*c8340*/  LDGSTS.E [R2+0xa700], desc[UR76][R4.64], P0 ;  /* 0x0a70000004027fae */ /* 0x0003e200081a104c */
[----:B------:R-:W-:-:S03]  /*c8350*/  IADD3 R192, P3, PT, R192, UR13, RZ ;  /* 0x0000000dc0c07c10 */ /* 0x000fc6000ff7e0ff */
[----:B------:R-:W1:Y:S04]  /*c8360*/  LDL.LU R5, [R1+0x4760] ;  /* 0x0047600001057983 */ /* 0x000e680000300800 */
[----:B------:R4:W-:Y:S02]  /*c8370*/  STL [R1+0x4798], R7 ;  /* 0x0047980701007387 */ /* 0x0009e40000100800 */
[----:B----4-:R-:W-:Y:S02]  /*c8380*/  IADD3.X R6, PT, PT, R6, UR4, RZ, P1, !PT ;  /* 0x0000000406067c10 */ /* 0x010fe40008ffe4ff */
[----:B------:R-:W4:Y:S04]  /*c8390*/  LDL.LU R7, [R1+0x4768] ;  /* 0x0047680001077983 */ /* 0x000f280000300800 */
[----:B------:R-:W-:Y:S04]  /*c83a0*/  STL [R1+0x47a0], R243 ;  /* 0x0047a0f301007387 */ /* 0x000fe80000100800 */
[----:B------:R-:W-:Y:S04]  /*c83b0*/  STL [R1+0x4790], R242 ;  /* 0x004790f201007387 */ /* 0x000fe80000100800 */
[----:B------:R-:W2:Y:S04]  /*c83c0*/  LDL.LU R247, [R1+0x4784] ;  /* 0x0047840001f77983 */ /* 0x000ea80000300800 */
[----:B------:R-:W-:Y:S04]  /*c83d0*/  STL [R1+0x4788], R193 ;  /* 0x004788c101007387 */ /* 0x000fe80000100800 */
[----:B------:R3:W-:Y:S04]  /*c83e0*/  STL [R1+0x4778], R3 ;  /* 0x0047780301007387 */ /* 0x0007e80000100800 */
[----:B------:R-:W-:Y:S04]  /*c83f0*/  STL [R1+0x4780], R192 ;  /* 0x004780c001007387 */ /* 0x000fe80000100800 */
[----:B---3--:R-:W3:Y:S04]  /*c8400*/  LDL.LU R3, [R1+0x477c] ;  /* 0x00477c0001037983 */ /* 0x008ee80000300800 */
[----:B------:R-:W3:Y:S04]  /*c8410*/  LDL.LU R245, [R1+0x4758] ;  /* 0x0047580001f57983 */ /* 0x000ee80000300800 */
[----:B------:R1:W-:Y:S04]  /*c8420*/  STL [R1+0x4794], R6 ;  /* 0x0047940601007387 */ /* 0x0003e80000100800 */
[----:B-1----:R-:W3:Y:S04]  /*c8430*/  LDL.LU R6, [R1+0x4774] ;  /* 0x0047740001067983 */ /* 0x002ee80000300800 */
[----:B------:R-:W3:Y:S04]  /*c8440*/  LDL.LU R244, [R1+0x4750] ;  /* 0x0047500001f47983 */ /* 0x000ee80000300800 */
[----:B------:R-:W3:Y:S01]  /*c8450*/  LDL.LU R4, [R1+0x476c] ;  /* 0x00476c0001047983 */ /* 0x000ee20000300800 */
[----:B------:R-:W-:-:S02]  /*c8460*/  IADD3 R55, P1, PT, R55, UR13, RZ ;  /* 0x0000000d37377c10 */ /* 0x000fc4000ff3e0ff */
[----:B------:R-:W-:-:S03]  /*c8470*/  IADD3.X R14, PT, PT, R14, UR4, RZ, P6, !PT ;  /* 0x000000040e0e7c10 */ /* 0x000fc6000b7fe4ff */
[----:B------:R-:W-:Y:S04]  /*c8480*/  STL [R1+0x4770], R55 ;  /* 0x0047703701007387 */ /* 0x000fe80000100800 */
[----:B------:R-:W3:Y:S04]  /*c8490*/  LDL.LU R243, [R1+0x4748] ;  /* 0x0047480001f37983 */ /* 0x000ee80000300800 */
[----:B------:R-:W3:Y:S04]  /*c84a0*/  LDL.LU R242, [R1+0x4764] ;  /* 0x0047640001f27983 */ /* 0x000ee80000300800 */
[----:B------:R1:W-:Y:S04]  /*c84b0*/  STL [R1+0x478c], R14 ;  /* 0x00478c0e01007387 */ /* 0x0003e80000100800 */
[----:B-1----:R-:W3:Y:S04]  /*c84c0*/  LDL.LU R14, [R1+0x4740] ;  /* 0x00474000010e7983 */ /* 0x002ee80000300800 */
[----:B------:R-:W3:Y:S04]  /*c84d0*/  LDL.LU R193, [R1+0x475c] ;  /* 0x00475c0001c17983 */ /* 0x000ee80000300800 */
[----:B------:R-:W3:Y:S04]  /*c84e0*/  LDL.LU R192, [R1+0x4738] ;  /* 0x0047380001c07983 */ /* 0x000ee80000300800 */
[----:B------:R-:W3:Y:S01]  /*c84f0*/  LDL.LU R55, [R1+0x4754] ;  /* 0x0047540001377983 */ /* 0x000ee20000300800 */
[----:B----4-:R-:W-:-:S05]  /*c8500*/  IADD3 R7, P6, PT, R7, UR13, RZ ;  /* 0x0000000d07077c10 */ /* 0x010fca000ffde0ff */
[----:B------:R1:W-:Y:S01]  /*c8510*/  STL [R1+0x4768], R7 ;  /* 0x0047680701007387 */ /* 0x0003e20000100800 */
[----:B--2---:R-:W-:-:S03]  /*c8520*/  IADD3.X R247, PT, PT, R247, UR4, RZ, P5, !PT ;  /* 0x00000004f7f77c10 */ /* 0x004fc6000affe4ff */
[----:B-1----:R-:W2:Y:S01]  /*c8530*/  LDL.LU R7, [R1+0x4730] ;  /* 0x0047300001077983 */ /* 0x002ea20000300800 */
[----:B------:R-:W-:Y:S02]  /*c8540*/  IADD3 R5, P5, PT, R5, UR13, RZ ;  /* 0x0000000d05057c10 */ /* 0x000fe4000ffbe0ff */
[----:B---3--:R-:W-:-:S05]  /*c8550*/  IADD3.X R3, PT, PT, R3, UR4, RZ, P4, !PT ;  /* 0x0000000403037c10 */ /* 0x008fca000a7fe4ff */
[----:B------:R1:W-:Y:S04]  /*c8560*/  STL [R1+0x477c], R3 ;  /* 0x00477c0301007387 */ /* 0x0003e80000100800 */
[----:B------:R-:W-:Y:S01]  /*c8570*/  STL [R1+0x4784], R247 ;  /* 0x004784f701007387 */ /* 0x000fe20000100800 */
[----:B------:R-:W-:-:S03]  /*c8580*/  IADD3 R245, P4, PT, R245, UR13, RZ ;  /* 0x0000000df5f57c10 */ /* 0x000fc6000ff9e0ff */
[----:B-1----:R-:W3:Y:S01]  /*c8590*/  LDL.LU R3, [R1+0x474c] ;  /* 0x00474c0001037983 */ /* 0x002ee20000300800 */
[----:B------:R-:W-:-:S05]  /*c85a0*/  IADD3.X R6, PT, PT, R6, UR4, RZ, P3, !PT ;  /* 0x0000000406067c10 */ /* 0x000fca0009ffe4ff */
[----:B------:R1:W-:Y:S01]  /*c85b0*/  STL [R1+0x4774], R6 ;  /* 0x0047740601007387 */ /* 0x0003e20000100800 */
[----:B------:R-:W-:-:S03]  /*c85c0*/  IADD3.X R4, PT, PT, R4, UR4, RZ, P2, !PT ;  /* 0x0000000404047c10 */ /* 0x000fc600097fe4ff */
[----:B-1----:R-:W4:Y:S04]  /*c85d0*/  LDL.LU R6, [R1+0x4728] ;  /* 0x0047280001067983 */ /* 0x002f280000300800 */
[----:B------:R-:W-:Y:S04]  /*c85e0*/  STL [R1+0x4758], R245 ;  /* 0x004758f501007387 */ /* 0x000fe80000100800 */
[----:B------:R-:W-:Y:S04]  /*c85f0*/  STL [R1+0x4760], R5 ;  /* 0x0047600501007387 */ /* 0x000fe80000100800 */
[----:B------:R1:W-:Y:S04]  /*c8600*/  STL [R1+0x476c], R4 ;  /* 0x00476c0401007387 */ /* 0x0003e80000100800 */
[----:B-1----:R-:W4:Y:S01]  /*c8610*/  LDL.LU R4, [R1+0x4744] ;  /* 0x0047440001047983 */ /* 0x002f220000300800 */
[----:B------:R-:W-:-:S02]  /*c8620*/  IADD3 R244, P3, PT, R244, UR13, RZ ;  /* 0x0000000df4f47c10 */ /* 0x000fc4000ff7e0ff */
[----:B------:R-:W-:Y:S02]  /*c8630*/  IADD3.X R242, PT, PT, R242, UR4, RZ, P1, !PT ;  /* 0x00000004f2f27c10 */ /* 0x000fe40008ffe4ff */
[----:B------:R-:W-:Y:S02]  /*c8640*/  IADD3 R14, P1, PT, R14, UR13, RZ ;  /* 0x0000000d0e0e7c10 */ /* 0x000fe4000ff3e0ff */
[----:B------:R-:W-:Y:S01]  /*c8650*/  IADD3 R243, P2, PT, R243, UR13, RZ ;  /* 0x0000000df3f37c10 */ /* 0x000fe2000ff5e0ff */
[----:B------:R-:W-:Y:S01]  /*c8660*/  STL [R1+0x4750], R244 ;  /* 0x004750f401007387 */ /* 0x000fe20000100800 */
[----:B------:R-:W-:Y:S02]  /*c8670*/  IADD3.X R193, PT, PT, R193, UR4, RZ, P6, !PT ;  /* 0x00000004c1c17c10 */ /* 0x000fe4000b7fe4ff */
[----:B------:R-:W-:Y:S01]  /*c8680*/  IADD3 R192, P6, PT, R192, UR13, RZ ;  /* 0x0000000dc0c07c10 */ /* 0x000fe2000ffde0ff */
[----:B------:R1:W-:Y:S01]  /*c8690*/  STL [R1+0x4740], R14 ;  /* 0x0047400e01007387 */ /* 0x0003e20000100800 */
[----:B------:R-:W-:-:S03]  /*c86a0*/  IADD3.X R55, PT, PT, R55, UR4, RZ, P5, !PT ;  /* 0x0000000437377c10 */ /* 0x000fc6000affe4ff */
[----:B------:R-:W-:Y:S04]  /*c86b0*/  STL [R1+0x4748], R243 ;  /* 0x004748f301007387 */ /* 0x000fe80000100800 */
[----:B-1----:R-:W4:Y:S04]  /*c86c0*/  LDL.LU R14, [R1+0x46a0] ;  /* 0x0046a000010e7983 */ /* 0x002f280000300800 */
[----:B------:R-:W-:Y:S04]  /*c86d0*/  STL [R1+0x4764], R242 ;  /* 0x004764f201007387 */ /* 0x000fe80000100800 */
[----:B------:R-:W-:Y:S04]  /*c86e0*/  STL [R1+0x475c], R193 ;  /* 0x00475cc101007387 */ /* 0x000fe80000100800 */
[----:B------:R-:W4:Y:S04]  /*c86f0*/  LDL.LU R247, [R1+0x473c] ;  /* 0x00473c0001f77983 */ /* 0x000f280000300800 */
[----:B------:R-:W-:Y:S01]  /*c8700*/  STL [R1+0x4738], R192 ;  /* 0x004738c001007387 */ /* 0x000fe20000100800 */
[----:B--2---:R-:W-:-:S05]  /*c8710*/  IADD3 R7, P5, PT, R7, UR13, RZ ;  /* 0x0000000d07077c10 */ /* 0x004fca000ffbe0ff */
[----:B------:R1:W-:Y:S04]  /*c8720*/  STL [R1+0x4730], R7 ;  /* 0x0047300701007387 */ /* 0x0003e80000100800 */
[----:B------:R-:W-:Y:S04]  /*c8730*/  STL [R1+0x4754], R55 ;  /* 0x0047543701007387 */ /* 0x000fe80000100800 */
[----:B-1----:R-:W2:Y:S04]  /*c8740*/  LDL.LU R7, [R1+0x4698] ;  /* 0x0046980001077983 */ /* 0x002ea80000300800 */
[----:B------:R-:W2:Y:S01]  /*c8750*/  LDL.LU R245, [R1+0x4734] ;  /* 0x0047340001f57983 */ /* 0x000ea20000300800 */
[----:B---3--:R-:W-:-:S05]  /*c8760*/  IADD3.X R3, PT, PT, R3, UR4, RZ, P4, !PT ;  /* 0x0000000403037c10 */ /* 0x008fca000a7fe4ff */
[----:B------:R1:W-:Y:S04]  /*c8770*/  STL [R1+0x474c], R3 ;  /* 0x00474c0301007387 */ /* 0x0003e80000100800 */
[----:B-1----:R-:W3:Y:S01]  /*c8780*/  LDL.LU R3, [R1+0x4690] ;  /* 0x0046900001037983 */ /* 0x002ee20000300800 */
[----:B----4-:R-:W-:-:S03]  /*c8790*/  IADD3 R6, P4, PT, R6, UR13, RZ ;  /* 0x0000000d06067c10 */ /* 0x010fc6000ff9e0ff */
[----:B------:R-:W4:Y:S04]  /*c87a0*/  LDL.LU R244, [R1+0x472c] ;  /* 0x00472c0001f47983 */ /* 0x000f280000300800 */
[----:B------:R1:W-:Y:S04]  /*c87b0*/  STL [R1+0x4728], R6 ;  /* 0x0047280601007387 */ /* 0x0003e80000100800 */
[----:B-1----:R-:W4:Y:S04]  /*c87c0*/  LDL.LU R6, [R1+0x4688] ;  /* 0x0046880001067983 */ /* 0x002f280000300800 */
[----:B------:R-:W4:Y:S01]  /*c87d0*/  LDL.LU R243, [R1+0x4724] ;  /* 0x0047240001f37983 */ /* 0x000f220000300800 */
[----:B------:R-:W-:-:S03]  /*c87e0*/  IADD3.X R4, PT, PT, R4, UR4, RZ, P3, !PT ;  /* 0x0000000404047c10 */ /* 0x000fc60009ffe4ff */
[----:B------:R-:W4:Y:S04]  /*c87f0*/  LDL.LU R242, [R1+0x4680] ;  /* 0x0046800001f27983 */ /* 0x000f280000300800 */
[----:B------:R1:W-:Y:S04]  /*c8800*/  STL [R1+0x4744], R4 ;  /* 0x0047440401007387 */ /* 0x0003e80000100800 */
[----:B-1----:R-:W4:Y:S04]  /*c8810*/  LDL.LU R4, [R1+0x471c] ;  /* 0x00471c0001047983 */ /* 0x002f280000300800 */
[----:B------:R-:W4:Y:S01]  /*c8820*/  LDL.LU R193, [R1+0x4678] ;  /* 0x0046780001c17983 */ /* 0x000f220000300800 */
[----:B------:R-:W-:-:S03]  /*c8830*/  IADD3 R14, P3, PT, R14, UR13, RZ ;  /* 0x0000000d0e0e7c10 */ /* 0x000fc6000ff7e0ff */
[----:B------:R-:W4:Y:S04]  /*c8840*/  LDL.LU R192, [R1+0x4694] ;  /* 0x0046940001c07983 */ /* 0x000f280000300800 */
[----:B------:R-:W4:Y:S04]  /*c8850*/  LDL.LU R55, [R1+0x4670] ;  /* 0x0046700001377983 */ /* 0x000f280000300800 */
[----:B------:R1:W-:Y:S01]  /*c8860*/  STL [R1+0x46a0], R14 ;  /* 0x0046a00e01007387 */ /* 0x0003e20000100800 */
[----:B------:R-:W-:-:S03]  /*c8870*/  IADD3.X R247, PT, PT, R247, UR4, RZ, P2, !PT ;  /* 0x00000004f7f77c10 */ /* 0x000fc600097fe4ff */
[----:B-1----:R-:W4:Y:S01]  /*c8880*/  LDL.LU R14, [R1+0x468c] ;  /* 0x00468c00010e7983 */ /* 0x002f220000300800 */
[----:B--2---:R-:W-:Y:S02]  /*c8890*/  IADD3 R7, P2, PT, R7, UR13, RZ ;  /* 0x0000000d07077c10 */ /* 0x004fe4000ff5e0ff */
[----:B------:R-:W-:-:S03]  /*c88a0*/  IADD3.X R245, PT, PT, R245, UR4, RZ, P1, !PT ;  /* 0x00000004f5f57c10 */ /* 0x000fc60008ffe4ff */
[----:B------:R1:W-:Y:S04]  /*c88b0*/  STL [R1+0x4698], R7 ;  /* 0x0046980701007387 */ /* 0x0003e80000100800 */
[----:B-1----:R-:W2:Y:S04]  /*c88c0*/  LDL.LU R7, [R1+0x4668] ;  /* 0x0046680001077983 */ /* 0x002ea80000300800 */
[----:B------:R-:W-:Y:S01]  /*c88d0*/  STL [R1+0x473c], R247 ;  /* 0x00473cf701007387 */ /* 0x000fe20000100800 */
[----:B---3--:R-:W-:Y:S02]  /*c88e0*/  IADD3 R3, P1, PT, R3, UR13, RZ ;  /* 0x0000000d03037c10 */ /* 0x008fe4000ff3e0ff */
[----:B----4-:R-:W-:-:S03]  /*c88f0*/  IADD3.X R244, PT, PT, R244, UR4, RZ, P6, !PT ;  /* 0x00000004f4f47c10 */ /* 0x010fc6000b7fe4ff */
[----:B------:R1:W-:Y:S04]  /*c8900*/  STL [R1+0x4690], R3 ;  /* 0x0046900301007387 */ /* 0x0003e80000100800 */
[----:B-1----:R-:W3:Y:S01]  /*c8910*/  LDL.LU R3, [R1+0x4684] ;  /* 0x0046840001037983 */ /* 0x002ee20000300800 */
[----:B------:R-:W-:-:S03]  /*c8920*/  IADD3 R6, P6, PT, R6, UR13, RZ ;  /* 0x0000000d06067c10 */ /* 0x000fc6000ffde0ff */
[----:B------:R-:W-:Y:S04]  /*c8930*/  STL [R1+0x4734], R245 ;  /* 0x004734f501007387 */ /* 0x000fe80000100800 */
[----:B------:R1:W-:Y:S01]  /*c8940*/  STL [R1+0x4688], R6 ;  /* 0x0046880601007387 */ /* 0x0003e20000100800 */
[----:B------:R-:W-:-:S03]  /*c8950*/  IADD3.X R243, PT, PT, R243, UR4, RZ, P5, !PT ;  /* 0x00000004f3f37c10 */ /* 0x000fc6000affe4ff */
[----:B-1----:R-:W4:Y:S01]  /*c8960*/  LDL.LU R6, [R1+0x4660] ;  /* 0x0046600001067983 */ /* 0x002f220000300800 */
[----:B------:R-:W-:-:S03]  /*c8970*/  IADD3.X R4, PT, PT, R4, UR4, RZ, P4, !PT ;  /* 0x0000000404047c10 */ /* 0x000fc6000a7fe4ff */
[----:B------:R-:W-:Y:S04]  /*c8980*/  STL [R1+0x472c], R244 ;  /* 0x00472cf401007387 */ /* 0x000fe80000100800 */
[----:B------:R1:W-:Y:S04]  /*c8990*/  STL [R1+0x471c], R4 ;  /* 0x00471c0401007387 */ /* 0x0003e80000100800 */
[----:B------:R-:W-:Y:S04]  /*c89a0*/  STL [R1+0x4724], R243 ;  /* 0x004724f301007387 */ /* 0x000fe80000100800 */
[----:B-1----:R-:W4:Y:S01]  /*c89b0*/  LDL.LU R4, [R1+0x467c] ;  /* 0x00467c0001047983 */ /* 0x002f220000300800 */
[----:B------:R-:W-:-:S02]  /*c89c0*/  IADD3 R242, P5, PT, R242, UR13, RZ ;  /* 0x0000000df2f27c10 */ /* 0x000fc4000ffbe0ff */
[----:B------:R-:W-:Y:S02]  /*c89d0*/  IADD3 R193, P4, PT, R193, UR13, RZ ;  /* 0x0000000dc1c17c10 */ /* 0x000fe4000ff9e0ff */
[----:B------:R-:W-:Y:S01]  /*c89e0*/  IADD3.X R192, PT, PT, R192, UR4, RZ, P3, !PT ;  /* 0x00000004c0c07c10 */ /* 0x000fe20009ffe4ff */
[----:B------:R-:W-:Y:S01]  /*c89f0*/  STL [R1+0x4680], R242 ;  /* 0x004680f201007387 */ /* 0x000fe20000100800 */
[----:B------:R-:W-:Y:S02]  /*c8a00*/  IADD3 R55, P3, PT, R55, UR13, RZ ;  /* 0x0000000d37377c10 */ /* 0x000fe4000ff7e0ff */
[----:B------:R-:W-:Y:S01]  /*c8a10*/  IADD3.X R14, PT, PT, R14, UR4, RZ, P2, !PT ;  /* 0x000000040e0e7c10 */ /* 0x000fe200097fe4ff */
[----:B------:R-:W-:Y:S04]  /*c8a20*/  STL [R1+0x4678], R193 ;  /* 0x004678c101007387 */ /* 0x000fe80000100800 */
[----:B------:R-:W4:Y:S04]  /*c8a30*/  LDL.LU R247, [R1+0x4658] ;  /* 0x0046580001f77983 */ /* 0x000f280000300800 */
[----:B------:R-:W-:Y:S04]  /*c8a40*/  STL [R1+0x4694], R192 ;  /* 0x004694c001007387 */ /* 0x000fe80000100800 */
[----:B------:R1:W-:Y:S04]  /*c8a50*/  STL [R1+0x468c], R14 ;  /* 0x00468c0e01007387 */ /* 0x0003e80000100800 */
[----:B------:R-:W-:Y:S04]  /*c8a60*/  STL [R1+0x4670], R55 ;  /* 0x0046703701007387 */ /* 0x000fe80000100800 */
[----:B-1----:R-:W4:Y:S04]  /*c8a70*/  LDL.LU R14, [R1+0x4674] ;  /* 0x00467400010e7983 */ /* 0x002f280000300800 */
[----:B------:R-:W4:Y:S01]  /*c8a80*/  LDL.LU R245, [R1+0x4650] ;  /* 0x0046500001f57983 */ /* 0x000f220000300800 */
[----:B--2---:R-:W-:-:S05]  /*c8a90*/  IADD3 R7, P2, PT, R7, UR13, RZ ;  /* 0x0000000d07077c10 */ /* 0x004fca000ff5e0ff */
[----:B------:R1:W-:Y:S04]  /*c8aa0*/  STL [R1+0x4668], R7 ;  /* 0x0046680701007387 */ /* 0x0003e80000100800 */
[----:B-1----:R-:W2:Y:S04]  /*c8ab0*/  LDL.LU R7, [R1+0x466c] ;  /* 0x00466c0001077983 */ /* 0x002ea80000300800 */
[----:B------:R-:W2:Y:S01]  /*c8ac0*/  LDL.LU R244, [R1+0x4648] ;  /* 0x0046480001f47983 */ /* 0x000ea20000300800 */
[----:B---3--:R-:W-:-:S05]  /*c8ad0*/  IADD3.X R3, PT, PT, R3, UR4, RZ, P1, !PT ;  /* 0x0000000403037c10 */ /* 0x008fca0008ffe4ff */
[----:B------:R1:W-:Y:S04]  /*c8ae0*/  STL [R1+0x4684], R3 ;  /* 0x0046840301007387 */ /* 0x0003e80000100800 */
[----:B-1----:R-:W3:Y:S01]  /*c8af0*/  LDL.LU R3, [R1+0x4664] ;  /* 0x0046640001037983 */ /* 0x002ee20000300800 */
[----:B----4-:R-:W-:-:S03]  /*c8b00*/  IADD3 R6, P1, PT, R6, UR13, RZ ;  /* 0x0000000d06067c10 */ /* 0x010fc6000ff3e0ff */
[----:B------:R-:W4:Y:S04]  /*c8b10*/  LDL.LU R243, [R1+0x4640] ;  /* 0x0046400001f37983 */ /* 0x000f280000300800 */
[----:B------:R-:W4:Y:S04]  /*c8b20*/  LDL.LU R242, [R1+0x465c] ;  /* 0x00465c0001f27983 */ /* 0x000f280000300800 */
[----:B------:R1:W-:Y:S04]  /*c8b30*/  STL [R1+0x4660], R6 ;  /* 0x0046600601007387 */ /* 0x0003e80000100800 */
[----:B-1----:R-:W4:Y:S01]  /*c8b40*/  LDL.LU R6, [R1+0x4638] ;  /* 0x0046380001067983 */ /* 0x002f220000300800 */
[----:B------:R-:W-:-:S03]  /*c8b50*/  IADD3.X R4, PT, PT, R4, UR4, RZ, P6, !PT ;  /* 0x0000000404047c10 */ /* 0x000fc6000b7fe4ff */
[----:B------:R-:W4:Y:S04]  /*c8b60*/  LDL.LU R193, [R1+0x4654] ;  /* 0x0046540001c17983 */ /* 0x000f280000300800 */
[----:B------:R-:W4:Y:S04]  /*c8b70*/  LDL.LU R192, [R1+0x4630] ;  /* 0x0046300001c07983 */ /* 0x000f280000300800 */
[----:B------:R-:W4:Y:S04]  /*c8b80*/  LDL.LU R55, [R1+0x464c] ;  /* 0x00464c0001377983 */ /* 0x000f280000300800 */
[----:B------:R1:W-:Y:S04]  /*c8b90*/  STL [R1+0x467c], R4 ;  /* 0x00467c0401007387 */ /* 0x0003e80000100800 */
[----:B-1----:R-:W4:Y:S01]  /*c8ba0*/  LDL.LU R4, [R1+0x4628] ;  /* 0x0046280001047983 */ /* 0x002f220000300800 */
[----:B------:R-:W-:-:S02]  /*c8bb0*/  IADD3 R247, P6, PT, R247, UR13, RZ ;  /* 0x0000000df7f77c10 */ /* 0x000fc4000ffde0ff */
[----:B------:R-:W-:-:S05]  /*c8bc0*/  IADD3.X R14, PT, PT, R14, UR4, RZ, P5, !PT ;  /* 0x000000040e0e7c10 */ /* 0x000fca000affe4ff */
[----:B------:R1:W-:Y:S01]  /*c8bd0*/  STL [R1+0x4674], R14 ;  /* 0x0046740e01007387 */ /* 0x0003e20000100800 */
[----:B------:R-:W-:-:S03]  /*c8be0*/  IADD3 R245, P5, PT, R245, UR13, RZ ;  /* 0x0000000df5f57c10 */ /* 0x000fc6000ffbe0ff */
[----:B-1----:R-:W4:Y:S04]  /*c8bf0*/  LDL.LU R14, [R1+0x4644] ;  /* 0x00464400010e7983 */ /* 0x002f280000300800 */
[----:B------:R-:W-:Y:S01]  /*c8c00*/  STL [R1+0x4658], R247 ;  /* 0x004658f701007387 */ /* 0x000fe20000100800 */
[----:B--2---:R-:W-:-:S05]  /*c8c10*/  IADD3.X R7, PT, PT, R7, UR4, RZ, P4, !PT ;  /* 0x0000000407077c10 */ /* 0x004fca000a7fe4ff */
[----:B------:R1:W-:Y:S01]  /*c8c20*/  STL [R1+0x466c], R7 ;  /* 0x00466c0701007387 */ /* 0x0003e20000100800 */
[----:B------:R-:W-:-:S03]  /*c8c30*/  IADD3 R244, P4, PT, R244, UR13, RZ ;  /* 0x0000000df4f47c10 */ /* 0x000fc6000ff9e0ff */
[----:B-1----:R-:W2:Y:S04]  /*c8c40*/  LDL.LU R7, [R1+0x45a0] ;  /* 0x0045a00001077983 */ /* 0x002ea80000300800 */
[----:B------:R-:W-:Y:S01]  /*c8c50*/  STL [R1+0x4650], R245 ;  /* 0x004650f501007387 */ /* 0x000fe20000100800 */
[----:B---3--:R-:W-:-:S05]  /*c8c60*/  IADD3.X R3, PT, PT, R3, UR4, RZ, P3, !PT ;  /* 0x0000000403037c10 */ /* 0x008fca0009ffe4ff */
[----:B------:R1:W-:Y:S01]  /*c8c70*/  STL [R1+0x4664], R3 ;  /* 0x0046640301007387 */ /* 0x0003e20000100800 */
[----:B----4-:R-:W-:Y:S02]  /*c8c80*/  IADD3 R243, P3, PT, R243, UR13, RZ ;  /* 0x0000000df3f37c10 */ /* 0x010fe4000ff7e0ff */
[----:B------:R-:W-:Y:S01]  /*c8c90*/  IADD3.X R242, PT, PT, R242, UR4, RZ, P2, !PT ;  /* 0x00000004f2f27c10 */ /* 0x000fe200097fe4ff */
[----:B-1----:R-:W3:Y:S01]  /*c8ca0*/  LDL.LU R3, [R1+0x463c] ;  /* 0x00463c0001037983 */ /* 0x002ee20000300800 */
[----:B------:R-:W-:-:S03]  /*c8cb0*/  IADD3 R6, P2, PT, R6, UR13, RZ ;  /* 0x0000000d06067c10 */ /* 0x000fc6000ff5e0ff */
[----:B------:R-:W-:Y:S01]  /*c8cc0*/  STL [R1+0x4648], R244 ;  /* 0x004648f401007387 */ /* 0x000fe20000100800 */
[----:B------:R-:W-:-:S03]  /*c8cd0*/  IADD3.X R193, PT, PT, R193, UR4, RZ, P1, !PT ;  /* 0x00000004c1c17c10 */ /* 0x000fc60008ffe4ff */
[----:B------:R1:W-:Y:S01]  /*c8ce0*/  STL [R1+0x4638], R6 ;  /* 0x0046380601007387 */ /* 0x0003e20000100800 */
[----:B------:R-:W-:-:S03]  /*c8cf0*/  IADD3 R192, P1, PT, R192, UR13, RZ ;  /* 0x0000000dc0c07c10 */ /* 0x000fc6000ff3e0ff */
[----:B------:R-:W-:Y:S01]  /*c8d00*/  STL [R1+0x4640], R243 ;  /* 0x004640f301007387 */ /* 0x000fe20000100800 */
[----:B------:R-:W-:-:S03]  /*c8d10*/  IADD3.X R55, PT, PT, R55, UR4, RZ, P6, !PT ;  /* 0x0000000437377c10 */ /* 0x000fc6000b7fe4ff */
[----:B-1----:R-:W4:Y:S04]  /*c8d20*/  LDL.LU R6, [R1+0x4598] ;  /* 0x0045980001067983 */ /* 0x002f280000300800 */
[----:B------:R-:W-:Y:S04]  /*c8d30*/  STL [R1+0x465c], R242 ;  /* 0x00465cf201007387 */ /* 0x000fe80000100800 */
[----:B------:R-:W-:Y:S01]  /*c8d40*/  STL [R1+0x4654], R193 ;  /* 0x004654c101007387 */ /* 0x000fe20000100800 */
[----:B------:R-:W-:-:S03]  /*c8d50*/  IADD3 R4, P6, PT, R4, UR13, RZ ;  /* 0x0000000d04047c10 */ /* 0x000fc6000ffde0ff */
[----:B------:R-:W4:Y:S04]  /*c8d60*/  LDL.LU R247, [R1+0x4634] ;  /* 0x0046340001f77983 */ /* 0x000f280000300800 */
[----:B------:R-:W-:Y:S04]  /*c8d70*/  STL [R1+0x4630], R192 ;  /* 0x004630c001007387 */ /* 0x000fe80000100800 */
[----:B------:R1:W-:Y:S04]  /*c8d80*/  STL [R1+0x4628], R4 ;  /* 0x0046280401007387 */ /* 0x0003e80000100800 */
[----:B------:R-:W-:Y:S04]  /*c8d90*/  STL [R1+0x464c], R55 ;  /* 0x00464c3701007387 */ /* 0x000fe80000100800 */
[----:B-1----:R-:W4:Y:S04]  /*c8da0*/  LDL.LU R4, [R1+0x4590] ;  /* 0x0045900001047983 */ /* 0x002f280000300800 */
[----:B------:R-:W4:Y:S01]  /*c8db0*/  LDL.LU R245, [R1+0x462c] ;  /* 0x00462c0001f57983 */ /* 0x000f220000300800 */
[----:B------:R-:W-:-:S05]  /*c8dc0*/  IADD3.X R14, PT, PT, R14, UR4, RZ, P5, !PT ;  /* 0x000000040e0e7c10 */ /* 0x000fca000affe4ff */
[----:B------:R1:W-:Y:S04]  /*c8dd0*/  STL [R1+0x4644], R14 ;  /* 0x0046440e01007387 */ /* 0x0003e80000100800 */
[----:B-1----:R-:W4:Y:S04]  /*c8de0*/  LDL.LU R14, [R1+0x4588] ;  /* 0x00458800010e7983 */ /* 0x002f280000300800 */
[----:B------:R-:W4:Y:S01]  /*c8df0*/  LDL.LU R244, [R1+0x4624] ;  /* 0x0046240001f47983 */ /* 0x000f220000300800 */
[----:B--2---:R-:W-:-:S05]  /*c8e00*/  IADD3 R7, P5, PT, R7, UR13, RZ ;  /* 0x0000000d07077c10 */ /* 0x004fca000ffbe0ff */
[----:B------:R1:W-:Y:S04]  /*c8e10*/  STL [R1+0x45a0], R7 ;  /* 0x0045a00701007387 */ /* 0x0003e80000100800 */
[----:B-1----:R-:W2:Y:S04]  /*c8e20*/  LDL.LU R7, [R1+0x4580] ;  /* 0x0045800001077983 */ /* 0x002ea80000300800 */
[----:B------:R-:W2:Y:S04]  /*c8e30*/  LDL.LU R243, [R1+0x461c] ;  /* 0x00461c0001f37983 */ /* 0x000ea80000300800 */
[----:B------:R-:W2:Y:S01]  /*c8e40*/  LDL.LU R242, [R1+0x4578] ;  /* 0x0045780001f27983 */ /* 0x000ea20000300800 */
[----:B---3--:R-:W-:-:S05]  /*c8e50*/  IADD3.X R3, PT, PT, R3, UR4, RZ, P4, !PT ;  /* 0x0000000403037c10 */ /* 0x008fca000a7fe4ff */
[----:B------:R1:W-:Y:S04]  /*c8e60*/  STL [R1+0x463c], R3 ;  /* 0x00463c0301007387 */ /* 0x0003e80000100800 */
[----:B-1----:R-:W3:Y:S04]  /*c8e70*/  LDL.LU R3, [R1+0x4594] ;  /* 0x0045940001037983 */ /* 0x002ee80000300800 */
[----:B------:R-:W3:Y:S01]  /*c8e80*/  LDL.LU R193, [R1+0x4570] ;  /* 0x0045700001c17983 */ /* 0x000ee20000300800 */
[----:B----4-:R-:W-:-:S03]  /*c8e90*/  IADD3 R6, P4, PT, R6, UR13, RZ ;  /* 0x0000000d06067c10 */ /* 0x010fc6000ff9e0ff */
[----:B------:R-:W4:Y:S04]  /*c8ea0*/  LDL.LU R192, [R1+0x458c] ;  /* 0x00458c0001c07983 */ /* 0x000f280000300800 */
[----:B------:R-:W4:Y:S04]  /*c8eb0*/  LDL.LU R55, [R1+0x4568] ;  /* 0x0045680001377983 */ /* 0x000f280000300800 */
[----:B------:R1:W-:Y:S01]  /*c8ec0*/  STL [R1+0x4598], R6 ;  /* 0x0045980601007387 */ /* 0x0003e20000100800 */
[----:B------:R-:W-:-:S03]  /*c8ed0*/  IADD3.X R247, PT, PT, R247, UR4, RZ, P3, !PT ;  /* 0x00000004f7f77c10 */ /* 0x000fc60009ffe4ff */
[----:B-1----:R-:W4:Y:S01]  /*c8ee0*/  LDL.LU R6, [R1+0x4584] ;  /* 0x0045840001067983 */ /* 0x002f220000300800 */
[----:B------:R-:W-:-:S05]  /*c8ef0*/  IADD3 R4, P3, PT, R4, UR13, RZ ;  /* 0x0000000d04047c10 */ /* 0x000fca000ff7e0ff */
[----:B------:R1:W-:Y:S04]  /*c8f00*/  STL [R1+0x4590], R4 ;  /* 0x0045900401007387 */ /* 0x0003e80000100800 */
[----:B-1----:R-:W4:Y:S01]  /*c8f10*/  LDL.LU R4, [R1+0x4560] ;  /* 0x0045600001047983 */ /* 0x002f220000300800 */
[----:B------:R-:W-:Y:S02]  /*c8f20*/  IADD3.X R245, PT, PT, R245, UR4, RZ, P2, !PT ;  /* 0x00000004f5f57c10 */ /* 0x000fe400097fe4ff */
[----:B------:R-:W-:Y:S01]  /*c8f30*/  IADD3 R14, P2, PT, R14, UR13, RZ ;  /* 0x0000000d0e0e7c10 */ /* 0x000fe2000ff5e0ff */
[----:B------:R-:W-:Y:S01]  /*c8f40*/  STL [R1+0x4634], R247 ;  /* 0x004634f701007387 */ /* 0x000fe20000100800 */
[----:B------:R-:W-:-:S03]  /*c8f50*/  IADD3.X R244, PT, PT, R244, UR4, RZ, P1, !PT ;  /* 0x00000004f4f47c10 */ /* 0x000fc60008ffe4ff */
[----:B------:R1:W-:Y:S04]  /*c8f60*/  STL [R1+0x4588], R14 ;  /* 0x0045880e01007387 */ /* 0x0003e80000100800 */
[----:B-1----:R-:W4:Y:S04]  /*c8f70*/  LDL.LU R14, [R1+0x457c] ;  /* 0x00457c00010e7983 */ /* 0x002f280000300800 */
[----:B------:R-:W-:Y:S01]  /*c8f80*/  STL [R1+0x462c], R245 ;  /* 0x00462cf501007387 */ /* 0x000fe20000100800 */
[----:B--2---:R-:W-:-:S05]  /*c8f90*/  IADD3 R7, P1, PT, R7, UR13, RZ ;  /* 0x0000000d07077c10 */ /* 0x004fca000ff3e0ff */
[----:B------:R1:W-:Y:S01]  /*c8fa0*/  STL [R1+0x4580], R7 ;  /* 0x0045800701007387 */ /* 0x0003e20000100800 */
[----:B------:R-:W-:Y:S02]  /*c8fb0*/  IADD3.X R243, PT, PT, R243, UR4, RZ, P6, !PT ;  /* 0x00000004f3f37c10 */ /* 0x000fe4000b7fe4ff */
[----:B------:R-:W-:Y:S01]  /*c8fc0*/  IADD3 R242, P6, PT, R242, UR13, RZ ;  /* 0x0000000df2f27c10 */ /* 0x000fe2000ffde0ff */
[----:B-1----:R-:W2:Y:S04]  /*c8fd0*/  LDL.LU R7, [R1+0x4558] ;  /* 0x0045580001077983 */ /* 0x002ea80000300800 */
[----:B------:R-:W-:Y:S01]  /*c8fe0*/  STL [R1+0x4624], R244 ;  /* 0x004624f401007387 */ /* 0x000fe20000100800 */
[----:B---3--:R-:W-:Y:S02]  /*c8ff0*/  IADD3.X R3, PT, PT, R3, UR4, RZ, P5, !PT ;  /* 0x0000000403037c10 */ /* 0x008fe4000affe4ff */
[----:B------:R-:W-:-:S03]  /*c9000*/  IADD3 R193, P5, PT, R193, UR13, RZ ;  /* 0x0000000dc1c17c10 */ /* 0x000fc6000ffbe0ff */
[----:B------:R1:W-:Y:S01]  /*c9010*/  STL [R1+0x4594], R3 ;  /* 0x0045940301007387 */ /* 0x0003e20000100800 */
[----:B----4-:R-:W-:-:S03]  /*c9020*/  IADD3.X R192, PT, PT, R192, UR4, RZ, P4, !PT ;  /* 0x00000004c0c07c10 */ /* 0x010fc6000a7fe4ff */
[----:B------:R-:W-:Y:S01]  /*c9030*/  STL [R1+0x461c], R243 ;  /* 0x00461cf301007387 */ /* 0x000fe20000100800 */
[----:B------:R-:W-:-:S03]  /*c9040*/  IADD3 R55, P4, PT, R55, UR13, RZ ;  /* 0x0000000d37377c10 */ /* 0x000fc6000ff9e0ff */
[----:B-1----:R-:W3:Y:S04]  /*c9050*/  LDL.LU R3, [R1+0x4574] ;  /* 0x0045740001037983 */ /* 0x002ee80000300800 */
[----:B------:R-:W-:Y:S04]  /*c9060*/  STL [R1+0x4578], R242 ;  /* 0x004578f201007387 */ /* 0x000fe80000100800 */
[----:B------:R-:W-:Y:S01]  /*c9070*/  STL [R1+0x4570], R193 ;  /* 0x004570c101007387 */ /* 0x000fe20000100800 */
[----:B------:R-:W-:-:S03]  /*c9080*/  IADD3.X R6, PT, PT, R6, UR4, RZ, P3, !PT ;  /* 0x0000000406067c10 */ /* 0x000fc60009ffe4ff */
[----:B------:R-:W4:Y:S04]  /*c9090*/  LDL.LU R247, [R1+0x4550] ;  /* 0x0045500001f77983 */ /* 0x000f280000300800 */
[----:B------:R-:W-:Y:S04]  /*c90a0*/  STL [R1+0x458c], R192 ;  /* 0x00458cc001007387 */ /* 0x000fe80000100800 */
[----:B------:R1:W-:Y:S04]  /*c90b0*/  STL [R1+0x4584], R6 ;  /* 0x0045840601007387 */ /* 0x0003e80000100800 */
[----:B------:R-:W-:Y:S04]  /*c90c0*/  STL [R1+0x4568], R55 ;  /* 0x0045683701007387 */ /* 0x000fe80000100800 */
[----:B-1----:R-:W4:Y:S04]  /*c90d0*/  LDL.LU R6, [R1+0x456c] ;  /* 0x00456c0001067983 */ /* 0x002f280000300800 */
[----:B------:R-:W4:Y:S01]  /*c90e0*/  LDL.LU R245, [R1+0x4548] ;  /* 0x0045480001f57983 */ /* 0x000f220000300800 */
[----:B------:R-:W-:-:S05]  /*c90f0*/  IADD3 R4, P3, PT, R4, UR13, RZ ;  /* 0x0000000d04047c10 */ /* 0x000fca000ff7e0ff */
[----:B------:R1:W-:Y:S04]  /*c9100*/  STL [R1+0x4560], R4 ;  /* 0x0045600401007387 */ /* 0x0003e80000100800 */
[----:B-1----:R-:W4:Y:S04]  /*c9110*/  LDL.LU R4, [R1+0x4564] ;  /* 0x0045640001047983 */ /* 0x002f280000300800 */
[----:B------:R-:W4:Y:S01]  /*c9120*/  LDL.LU R244, [R1+0x4540] ;  /* 0x0045400001f47983 */ /* 0x000f220000300800 */
[----:B------:R-:W-:-:S05]  /*c9130*/  IADD3.X R14, PT, PT, R14, UR4, RZ, P2, !PT ;  /* 0x000000040e0e7c10 */ /* 0x000fca00097fe4ff */
[----:B------:R1:W-:Y:S04]  /*c9140*/  STL [R1+0x457c], R14 ;  /* 0x00457c0e01007387 */ /* 0x0003e80000100800 */
[----:B-1----:R-:W4:Y:S04]  /*c9150*/  LDL.LU R14, [R1+0x455c] ;  /* 0x00455c00010e7983 */ /* 0x002f280000300800 */
[----:B------:R-:W4:Y:S04]  /*c9160*/  LDL.LU R243, [R1+0x4538] ;  /* 0x0045380001f37983 */ /* 0x000f280000300800 */
[----:B------:R-:W4:Y:S01]  /*c9170*/  LDL.LU R242, [R1+0x4554] ;  /* 0x0045540001f27983 */ /* 0x000f220000300800 */
[----:B--2---:R-:W-:-:S05]  /*c9180*/  IADD3 R7, P2, PT, R7, UR13, RZ ;  /* 0x0000000d07077c10 */ /* 0x004fca000ff5e0ff */
[----:B------:R1:W-:Y:S04]  /*c9190*/  STL [R1+0x4558], R7 ;  /* 0x0045580701007387 */ /* 0x0003e80000100800 */
[----:B-1----:R-:W2:Y:S04]  /*c91a0*/  LDL.LU R7, [R1+0x4530] ;  /* 0x0045300001077983 */ /* 0x002ea80000300800 */
[----:B------:R-:W2:Y:S04]  /*c91b0*/  LDL.LU R193, [R1+0x454c] ;  /* 0x00454c0001c17983 */ /* 0x000ea80000300800 */
[----:B------:R-:W2:Y:S04]  /*c91c0*/  LDL.LU R192, [R1+0x4528] ;  /* 0x0045280001c07983 */ /* 0x000ea80000300800 */
[----:B------:R-:W2:Y:S01]  /*c91d0*/  LDL.LU R55, [R1+0x4544] ;  /* 0x0045440001377983 */ /* 0x000ea20000300800 */
[----:B---3--:R-:W-:-:S05]  /*c91e0*/  IADD3.X R3, PT, PT, R3, UR4, RZ, P1, !PT ;  /* 0x0000000403037c10 */ /* 0x008fca0008ffe4ff */
[----:B------:R1:W-:Y:S04]  /*c91f0*/  STL [R1+0x4574], R3 ;  /* 0x0045740301007387 */ /* 0x0003e80000100800 */
[----:B-1----:R-:W3:Y:S01]  /*c9200*/  LDL.LU R3, [R1+0x449c] ;  /* 0x00449c0001037983 */ /* 0x002ee20000300800 */
[----:B----4-:R-:W-:Y:S02]  /*c9210*/  IADD3 R247, P1, PT, R247, UR13, RZ ;  /* 0x0000000df7f77c10 */ /* 0x010fe4000ff3e0ff */
[----:B------:R-:W-:-:S05]  /*c9220*/  IADD3.X R6, PT, PT, R6, UR4, RZ, P6, !PT ;  /* 0x0000000406067c10 */ /* 0x000fca000b7fe4ff */
[----:B------:R1:W-:Y:S04]  /*c9230*/  STL [R1+0x456c], R6 ;  /* 0x00456c0601007387 */ /* 0x0003e80000100800 */
[----:B-1----:R-:W4:Y:S01]  /*c9240*/  LDL.LU R6, [R1+0x453c] ;  /* 0x00453c0001067983 */ /* 0x002f220000300800 */
[----:B------:R-:W-:-:S03]  /*c9250*/  IADD3.X R4, PT, PT, R4, UR4, RZ, P5, !PT ;  /* 0x0000000404047c10 */ /* 0x000fc6000affe4ff */
[----:B------:R-:W-:Y:S04]  /*c9260*/  STL [R1+0x4550], R247 ;  /* 0x004550f701007387 */ /* 0x000fe80000100800 */
[----:B------:R1:W-:Y:S04]  /*c9270*/  STL [R1+0x4564], R4 ;  /* 0x0045640401007387 */ /* 0x0003e80000100800 */
[----:B-1----:R-:W4:Y:S01]  /*c9280*/  LDL.LU R4, [R1+0x44a0] ;  /* 0x0044a00001047983 */ /* 0x002f220000300800 */
[----:B------:R-:W-:Y:S02]  /*c9290*/  IADD3 R245, P6, PT, R245, UR13, RZ ;  /* 0x0000000df5f57c10 */ /* 0x000fe4000ffde0ff */
[----:B------:R-:W-:-:S02]  /*c92a0*/  IADD3 R244, P5, PT, R244, UR13, RZ ;  /* 0x0000000df4f47c10 */ /* 0x000fc4000ffbe0ff */
[----:B------:R-:W-:Y:S01]  /*c92b0*/  IADD3.X R14, PT, PT, R14, UR4, RZ, P4, !PT ;  /* 0x000000040e0e7c10 */ /* 0x000fe2000a7fe4ff */
[----:B------:R-:W-:Y:S01]  /*c92c0*/  STL [R1+0x4548], R245 ;  /* 0x004548f501007387 */ /* 0x000fe20000100800 */
[----:B------:R-:W-:-:S03]  /*c92d0*/  IADD3 R243, P4, PT, R243, UR13, RZ ;  /* 0x0000000df3f37c10 */ /* 0x000fc6000ff9e0ff */
[----:B------:R1:W-:Y:S01]  /*c92e0*/  STL [R1+0x455c], R14 ;  /* 0x00455c0e01007387 */ /* 0x0003e20000100800 */
[----:B------:R-:W-:-:S03]  /*c92f0*/  IADD3.X R242, PT, PT, R242, UR4, RZ, P3, !PT ;  /* 0x00000004f2f27c10 */ /* 0x000fc60009ffe4ff */
[----:B-1----:R-:W4:Y:S04]  /*c9300*/  LDL.LU R14, [R1+0x4534] ;  /* 0x00453400010e7983 */ /* 0x002f280000300800 */
[----:B------:R-:W-:Y:S01]  /*c9310*/  STL [R1+0x4540], R244 ;  /* 0x004540f401007387 */ /* 0x000fe20000100800 */
[----:B--2---:R-:W-:Y:S02]  /*c9320*/  IADD3 R7, P3, PT, R7, UR13, RZ ;  /* 0x0000000d07077c10 */ /* 0x004fe4000ff7e0ff */
[----:B------:R-:W-:-:S03]  /*c9330*/  IADD3.X R193, PT, PT, R193, UR4, RZ, P2, !PT ;  /* 0x00000004c1c17c10 */ /* 0x000fc600097fe4ff */
[----:B------:R1:W-:Y:S01]  /*c9340*/  STL [R1+0x4530], R7 ;  /* 0x0045300701007387 */ /* 0x0003e20000100800 */
[----:B------:R-:W-:-:S03]  /*c9350*/  IADD3 R192, P2, PT, R192, UR13, RZ ;  /* 0x0000000dc0c07c10 */ /* 0x000fc6000ff5e0ff */
[----:B------:R-:W-:Y:S01]  /*c9360*/  STL [R1+0x4538], R243 ;  /* 0x004538f301007387 */ /* 0x000fe20000100800 */
[----:B------:R-:W-:-:S03]  /*c9370*/  IADD3.X R55, PT, PT, R55, UR4, RZ, P1, !PT ;  /* 0x0000000437377c10 */ /* 0x000fc60008ffe4ff */
[----:B-1----:R-:W2:Y:S04]  /*c9380*/  LDL.LU R7, [R1+0x4490] ;  /* 0x0044900001077983 */ /* 0x002ea80000300800 */
[----:B------:R-:W-:Y:S04]  /*c9390*/  STL [R1+0x4554], R242 ;  /* 0x004554f201007387 */ /* 0x000fe80000100800 */
[----:B------:R-:W-:Y:S04]  /*c93a0*/  STL [R1+0x454c], R193 ;  /* 0x00454cc101007387 */ /* 0x000fe80000100800 */
[----:B------:R-:W2:Y:S01]  /*c93b0*/  LDL.LU R247, [R1+0x452c] ;  /* 0x00452c0001f77983 */ /* 0x000ea20000300800 */
[----:B---3--:R-:W-:-:S03]  /*c93c0*/  IADD3 R3, P1, PT, R3, UR13, RZ ;  /* 0x0000000d03037c10 */ /* 0x008fc6000ff3e0ff */
[----:B------:R-:W-:Y:S04]  /*c93d0*/  STL [R1+0x4528], R192 ;  /* 0x004528c001007387 */ /* 0x000fe80000100800 */
[----:B------:R1:W-:Y:S04]  /*c93e0*/  STL [R1+0x449c], R3 ;  /* 0x00449c0301007387 */ /* 0x0003e80000100800 */
[----:B------:R-:W-:Y:S04]  /*c93f0*/  STL [R1+0x4544], R55 ;  /* 0x0045443701007387 */ /* 0x000fe80000100800 */
[----:B-1----:R-:W3:Y:S04]  /*c9400*/  LDL.LU R3, [R1+0x4488] ;  /* 0x0044880001037983 */ /* 0x002ee80000300800 */
[----:B------:R-:W3:Y:S01]  /*c9410*/  LDL.LU R245, [R1+0x4524] ;  /* 0x0045240001f57983 */ /* 0x000ee20000300800 */
[----:B----4-:R-:W-:-:S05]  /*c9420*/  IADD3.X R6, PT, PT, R6, UR4, RZ, P6, !PT ;  /* 0x0000000406067c10 */ /* 0x010fca000b7fe4ff */
[----:B------:R1:W-:Y:S04]  /*c9430*/  STL [R1+0x453c], R6 ;  /* 0x00453c0601007387 */ /* 0x0003e80000100800 */
[----:B-1----:R-:W4:Y:S04]  /*c9440*/  LDL.LU R6, [R1+0x4480] ;  /* 0x0044800001067983 */ /* 0x002f280000300800 */
[----:B------:R-:W4:Y:S01]  /*c9450*/  LDL.LU R244, [R1+0x4514] ;  /* 0x0045140001f47983 */ /* 0x000f220000300800 */
[----:B------:R-:W-:-:S05]  /*c9460*/  IADD3 R4, P6, PT, R4, UR13, RZ ;  /* 0x0000000d04047c10 */ /* 0x000fca000ffde0ff */
[----:B------:R1:W-:Y:S04]  /*c9470*/  STL [R1+0x44a0], R4 ;  /* 0x0044a00401007387 */ /* 0x0003e80000100800 */
[----:B-1----:R-:W4:Y:S04]  /*c9480*/  LDL.LU R4, [R1+0x4478] ;  /* 0x0044780001047983 */ /* 0x002f280000300800 */
[----:B------:R-:W4:Y:S01]  /*c9490*/  LDL.LU R243, [R1+0x4498] ;  /* 0x0044980001f37983 */ /* 0x000f220000300800 */
[----:B------:R-:W-:-:S03]  /*c94a0*/  IADD3.X R14, PT, PT, R14, UR4, RZ, P5, !PT ;  /* 0x000000040e0e7c10 */ /* 0x000fc6000affe4ff */
[----:B------:R-:W4:Y:S04]  /*c94b0*/  LDL.LU R242, [R1+0x4470] ;  /* 0x0044700001f27983 */ /* 0x000f280000300800 */
[----:B------:R1:W-:Y:S04]  /*c94c0*/  STL [R1+0x4534], R14 ;  /* 0x0045340e01007387 */ /* 0x0003e80000100800 */
[----:B-1----:R-:W4:Y:S04]  /*c94d0*/  LDL.LU R14, [R1+0x448c] ;  /* 0x00448c00010e7983 */ /* 0x002f280000300800 */
[----:B------:R-:W4:Y:S04]  /*c94e0*/  LDL.LU R193, [R1+0x4468] ;  /* 0x0044680001c17983 */ /* 0x000f280000300800 */
[----:B------:R-:W4:Y:S04]  /*c94f0*/  LDL.LU R192, [R1+0x4484] ;  /* 0x0044840001c07983 */ /* 0x000f280000300800 */
[----:B------:R-:W4:Y:S01]  /*c9500*/  LDL.LU R55, [R1+0x445c] ;  /* 0x00445c0001377983 */ /* 0x000f220000300800 */
[----:B--2---:R-:W-:-:S05]  /*c9510*/  IADD3 R7, P5, PT, R7, UR13, RZ ;  /* 0x0000000d07077c10 */ /* 0x004fca000ffbe0ff */
[----:B------:R1:W-:Y:S01]  /*c9520*/  STL [R1+0x4490], R7 ;  /* 0x0044900701007387 */ /* 0x0003e20000100800 */
[----:B------:R-:W-:-:S03]  /*c9530*/  IADD3.X R247, PT, PT, R247, UR4, RZ, P4, !PT ;  /* 0x00000004f7f77c10 */ /* 0x000fc6000a7fe4ff */
[----:B-1----:R-:W2:Y:S01]  /*c9540*/  LDL.LU R7, [R1+0x447c] ;  /* 0x00447c0001077983 */ /* 0x002ea20000300800 */
[----:B---3--:R-:W-:Y:S02]  /*c9550*/  IADD3 R3, P4, PT, R3, UR13, RZ ;  /* 0x0000000d03037c10 */ /* 0x008fe4000ff9e0ff */
[----:B------:R-:W-:-:S03]  /*c9560*/  IADD3.X R245, PT, PT, R245, UR4, RZ, P3, !PT ;  /* 0x00000004f5f57c10 */ /* 0x000fc60009ffe4ff */
[----:B------:R1:W-:Y:S04]  /*c9570*/  STL [R1+0x4488], R3 ;  /* 0x0044880301007387 */ /* 0x0003e80000100800 */
[----:B-1----:R-:W3:Y:S04]  /*c9580*/  LDL.LU R3, [R1+0x4460] ;  /* 0x0044600001037983 */ /* 0x002ee80000300800 */
[----:B------:R-:W-:Y:S01]  /*c9590*/  STL [R1+0x452c], R247 ;  /* 0x00452cf701007387 */ /* 0x000fe20000100800 */
[----:B----4-:R-:W-:Y:S02]  /*c95a0*/  IADD3 R6, P3, PT, R6, UR13, RZ ;  /* 0x0000000d06067c10 */ /* 0x010fe4000ff7e0ff */
[----:B------:R-:W-:-:S03]  /*c95b0*/  IADD3.X R244, PT, PT, R244, UR4, RZ, P2, !PT ;  /* 0x00000004f4f47c10 */ /* 0x000fc600097fe4ff */
[----:B------:R1:W-:Y:S04]  /*c95c0*/  STL [R1+0x4480], R6 ;  /* 0x0044800601007387 */ /* 0x0003e80000100800 */
[----:B-1----:R-:W4:Y:S01]  /*c95d0*/  LDL.LU R6, [R1+0x4474] ;  /* 0x0044740001067983 */ /* 0x002f220000300800 */
[----:B------:R-:W-:-:S03]  /*c95e0*/  IADD3 R4, P2, PT, R4, UR13, RZ ;  /* 0x0000000d04047c10 */ /* 0x000fc6000ff5e0ff */
[----:B------:R-:W-:Y:S04]  /*c95f0*/  STL [R1+0x4524], R245 ;  /* 0x004524f501007387 */ /* 0x000fe80000100800 */
[----:B------:R1:W-:Y:S04]  /*c9600*/  STL [R1+0x4478], R4 ;  /* 0x0044780401007387 */ /* 0x0003e80000100800 */
[----:B-1----:R-:W4:Y:S01]  /*c9610*/  LDL.LU R4, [R1+0x4450] ;  /* 0x0044500001047983 */ /* 0x002f220000300800 */
[----:B------:R-:W-:Y:S02]  /*c9620*/  IADD3.X R243, PT, PT, R243, UR4, RZ, P1, !PT ;  /* 0x00000004f3f37c10 */ /* 0x000fe40008ffe4ff */
[----:B------:R-:W-:-:S02]  /*c9630*/  IADD3 R242, P1, PT, R242, UR13, RZ ;  /* 0x0000000df2f27c10 */ /* 0x000fc4000ff3e0ff */
[----:B------:R-:W-:Y:S01]  /*c9640*/  IADD3.X R14, PT, PT, R14, UR4, RZ, P6, !PT ;  /* 0x000000040e0e7c10 */ /* 0x000fe2000b7fe4ff */
[----:B------:R-:W-:Y:S01]  /*c9650*/  STL [R1+0x4514], R244 ;  /* 0x004514f401007387 */ /* 0x000fe20000100800 */
[----:B------:R-:W-:-:S03]  /*c9660*/  IADD3 R193, P6, PT, R193, UR13, RZ ;  /* 0x0000000dc1c17c10 */ /* 0x000fc6000ffde0ff */
[----:B------:R1:W-:Y:S01]  /*c9670*/  STL [R1+0x448c], R14 ;  /* 0x00448c0e01007387 */ /* 0x0003e20000100800 */
[----:B------:R-:W-:-:S03]  /*c9680*/  IADD3.X R192, PT, PT, R192, UR4, RZ, P5, !PT ;  /* 0x00000004c0c07c10 */ /* 0x000fc6000affe4ff */
[----:B------:R-:W-:Y:S01]  /*c9690*/  STL [R1+0x4498], R243 ;  /* 0x004498f301007387 */ /* 0x000fe20000100800 */
[----:B------:R-:W-:-:S03]  /*c96a0*/  IADD3 R55, P5, PT, R55, UR13, RZ ;  /* 0x0000000d37377c10 */ /* 0x000fc6000ffbe0ff */
[----:B-1----:R-:W4:Y:S04]  /*c96b0*/  LDL.LU R14, [R1+0x446c] ;  /* 0x00446c00010e7983 */ /* 0x002f280000300800 */
[----:B------:R-:W-:Y:S04]  /*c96c0*/  STL [R1+0x4470], R242 ;  /* 0x004470f201007387 */ /* 0x000fe80000100800 */
[----:B------:R-:W-:Y:S04]  /*c96d0*/  STL [R1+0x4468], R193 ;  /* 0x004468c101007387 */ /* 0x000fe80000100800 */
[----:B------:R-:W4:Y:S04]  /*c96e0*/  LDL.LU R247, [R1+0x4448] ;  /* 0x0044480001f77983 */ /* 0x000f280000300800 */
[----:B------:R-:W-:Y:S01]  /*c96f0*/  STL [R1+0x4484], R192 ;  /* 0x004484c001007387 */ /* 0x000fe20000100800 */
[----:B--2---:R-:W-:-:S05]  /*c9700*/  IADD3.X R7, PT, PT, R7, UR4, RZ, P4, !PT ;  /* 0x0000000407077c10 */ /* 0x004fca000a7fe4ff */
[----:B------:R1:W-:Y:S04]  /*c9710*/  STL [R1+0x447c], R7 ;  /* 0x00447c0701007387 */ /* 0x0003e80000100800 */
[----:B------:R-:W-:Y:S04]  /*c9720*/  STL [R1+0x445c], R55 ;  /* 0x00445c3701007387 */ /* 0x000fe80000100800 */
[----:B-1----:R-:W2:Y:S04]  /*c9730*/  LDL.LU R7, [R1+0x4464] ;  /* 0x0044640001077983 */ /* 0x002ea80000300800 */
[----:B------:R-:W2:Y:S01]  /*c9740*/  LDL.LU R245, [R1+0x4440] ;  /* 0x0044400001f57983 */ /* 0x000ea20000300800 */
[----:B---3--:R-:W-:-:S05]  /*c9750*/  IADD3 R3, P4, PT, R3, UR13, RZ ;  /* 0x0000000d03037c10 */ /* 0x008fca000ff9e0ff */
[----:B------:R1:W-:Y:S04]  /*c9760*/  STL [R1+0x4460], R3 ;  /* 0x0044600301007387 */ /* 0x0003e80000100800 */
[----:B-1----:R-:W3:Y:S04]  /*c9770*/  LDL.LU R3, [R1+0x4454] ;  /* 0x0044540001037983 */ /* 0x002ee80000300800 */
[----:B------:R-:W3:Y:S01]  /*c9780*/  LDL.LU R244, [R1+0x4438] ;  /* 0x0044380001f47983 */ /* 0x000ee20000300800 */
[----:B----4-:R-:W-:-:S05]  /*c9790*/  IADD3.X R6, PT, PT, R6, UR4, RZ, P3, !PT ;  /* 0x0000000406067c10 */ /* 0x010fca0009ffe4ff */
[----:B------:R1:W-:Y:S04]  /*c97a0*/  STL [R1+0x4474], R6 ;  /* 0x0044740601007387 */ /* 0x0003e80000100800 */
[----:B-1----:R-:W4:Y:S04]  /*c97b0*/  LDL.LU R6, [R1+0x4458] ;  /* 0x0044580001067983 */ /* 0x002f280000300800 */
[----:B------:R-:W4:Y:S01]  /*c97c0*/  LDL.LU R243, [R1+0x4430] ;  /* 0x0044300001f37983 */ /* 0x000f220000300800 */
[----:B------:R-:W-:-:S03]  /*c97d0*/  IADD3 R4, P3, PT, R4, UR13, RZ ;  /* 0x0000000d04047c10 */ /* 0x000fc6000ff7e0ff */
[----:B------:R-:W4:Y:S04]  /*c97e0*/  LDL.LU R242, [R1+0x444c] ;  /* 0x00444c0001f27983 */ /* 0x000f280000300800 */
[----:B------:R1:W-:Y:S04]  /*c97f0*/  STL [R1+0x4450], R4 ;  /* 0x0044500401007387 */ /* 0x0003e80000100800 */
[----:B-1----:R-:W4:Y:S04]  /*c9800*/  LDL.LU R4, [R1+0x4428] ;  /* 0x0044280001047983 */ /* 0x002f280000300800 */
[----:B------:R-:W4:Y:S01]  /*c9810*/  LDL.LU R193, [R1+0x4444] ;  /* 0x0044440001c17983 */ /* 0x000f220000300800 */
[----:B------:R-:W-:-:S03]  /*c9820*/  IADD3.X R14, PT, PT, R14, UR4, RZ, P2, !PT ;  /* 0x000000040e0e7c10 */ /* 0x000fc600097fe4ff */
[----:B------:R-:W4:Y:S04]  /*c9830*/  LDL.LU R192, [R1+0x439c] ;  /* 0x00439c0001c07983 */ /* 0x000f280000300800 */
[----:B------:R-:W4:Y:S04]  /*c9840*/  LDL.LU R55, [R1+0x443c] ;  /* 0x00443c0001377983 */ /* 0x000f280000300800 */
[----:B------:R1:W-:Y:S01]  /*c9850*/  STL [R1+0x446c], R14 ;  /* 0x00446c0e01007387 */ /* 0x0003e20000100800 */
[----:B------:R-:W-:-:S03]  /*c9860*/  IADD3 R247, P2, PT, R247, UR13, RZ ;  /* 0x0000000df7f77c10 */ /* 0x000fc6000ff5e0ff */
[----:B-1----:R-:W4:Y:S01]  /*c9870*/  LDL.LU R14, [R1+0x43a0] ;  /* 0x0043a000010e7983 */ /* 0x002f220000300800 */
[----:B--2---:R-:W-:-:S05]  /*c9880*/  IADD3.X R7, PT, PT, R7, UR4, RZ, P1, !PT ;  /* 0x0000000407077c10 */ /* 0x004fca0008ffe4ff */
[----:B------:R1:W-:Y:S01]  /*c9890*/  STL [R1+0x4464], R7 ;  /* 0x0044640701007387 */ /* 0x0003e20000100800 */
[----:B------:R-:W-:-:S03]  /*c98a0*/  IADD3 R245, P1, PT, R245, UR13, RZ ;  /* 0x0000000df5f57c10 */ /* 0x000fc6000ff3e0ff */
[----:B-1----:R-:W2:Y:S04]  /*c98b0*/  LDL.LU R7, [R1+0x4434] ;  /* 0x0044340001077983 */ /* 0x002ea80000300800 */
[----:B------:R-:W-:Y:S01]  /*c98c0*/  STL [R1+0x4448], R247 ;  /* 0x004448f701007387 */ /* 0x000fe20000100800 */
[----:B---3--:R-:W-:-:S05]  /*c98d0*/  IADD3.X R3, PT, PT, R3, UR4, RZ, P6, !PT ;  /* 0x0000000403037c10 */ /* 0x008fca000b7fe4ff */
[----:B------:R1:W-:Y:S01]  /*c98e0*/  STL [R1+0x4454], R3 ;  /* 0x0044540301007387 */ /* 0x0003e20000100800 */
[----:B------:R-:W-:-:S03]  /*c98f0*/  IADD3 R244, P6, PT, R244, UR13, RZ ;  /* 0x0000000df4f47c10 */ /* 0x000fc6000ffde0ff */
[----:B-1----:R-:W3:Y:S04]  /*c9900*/  LDL.LU R3, [R1+0x4390] ;  /* 0x0043900001037983 */ /* 0x002ee80000300800 */
[----:B------:R-:W-:Y:S01]  /*c9910*/  STL [R1+0x4440], R245 ;  /* 0x004440f501007387 */ /* 0x000fe20000100800 */
[----:B----4-:R-:W-:-:S05]  /*c9920*/  IADD3.X R6, PT, PT, R6, UR4, RZ, P5, !PT ;  /* 0x0000000406067c10 */ /* 0x010fca000affe4ff */
[----:B------:R1:W-:Y:S01]  /*c9930*/  STL [R1+0x4458], R6 ;  /* 0x0044580601007387 */ /* 0x0003e20000100800 */
[----:B------:R-:W-:Y:S02]  /*c9940*/  IADD3 R243, P5, PT, R243, UR13, RZ ;  /* 0x0000000df3f37c10 */ /* 0x000fe4000ffbe0ff */
[----:B------:R-:W-:Y:S01]  /*c9950*/  IADD3.X R242, PT, PT, R242, UR4, RZ, P4, !PT ;  /* 0x00000004f2f27c10 */ /* 0x000fe2000a7fe4ff */
[----:B-1----:R-:W4:Y:S01]  /*c9960*/  LDL.LU R6, [R1+0x442c] ;  /* 0x00442c0001067983 */ /* 0x002f220000300800 */
[----:B------:R-:W-:-:S03]  /*c9970*/  IADD3 R4, P4, PT, R4, UR13, RZ ;  /* 0x0000000d04047c10 */ /* 0x000fc6000ff9e0ff */
[----:B------:R-:W-:Y:S04]  /*c9980*/  STL [R1+0x4438], R244 ;  /* 0x004438f401007387 */ /* 0x000fe80000100800 */
[----:B------:R1:W-:Y:S04]  /*c9990*/  STL [R1+0x4428], R4 ;  /* 0x0044280401007387 */ /* 0x0003e80000100800 */
[----:B------:R-:W-:Y:S04]  /*c99a0*/  STL [R1+0x4430], R243 ;  /* 0x004430f301007387 */ /* 0x000fe80000100800 */
[----:B-1----:R-:W4:Y:S01]  /*c99b0*/  LDL.LU R4, [R1+0x4388] ;  /* 0x0043880001047983 */ /* 0x002f220000300800 */
[----:B------:R-:W-:-:S02]  /*c99c0*/  IADD3.X R193, PT, PT, R193, UR4, RZ, P3, !PT ;  /* 0x00000004c1c17c10 */ /* 0x000fc40009ffe4ff */
[----:B------:R-:W-:Y:S02]  /*c99d0*/  IADD3 R192, P3, PT, R192, UR13, RZ ;  /* 0x0000000dc0c07c10 */ /* 0x000fe4000ff7e0ff */
[----:B------:R-:W-:Y:S01]  /*c99e0*/  IADD3.X R55, PT, PT, R55, UR4, RZ, P2, !PT ;  /* 0x0000000437377c10 */ /* 0x000fe200097fe4ff */
[----:B------:R-:W-:Y:S01]  /*c99f0*/  STL [R1+0x444c], R242 ;  /* 0x00444cf201007387 */ /* 0x000fe20000100800 */
[----:B------:R-:W-:-:S03]  /*c9a00*/  IADD3 R14, P2, PT, R14, UR13, RZ ;  /* 0x0000000d0e0e7c10 */ /* 0x000fc6000ff5e0ff */
[----:B------:R-:W-:Y:S04]  /*c9a10*/  STL [R1+0x4444], R193 ;  /* 0x004444c101007387 */ /* 0x000fe80000100800 */
[----:B------:R-:W4:Y:S04]  /*c9a20*/  LDL.LU R247, [R1+0x4424] ;  /* 0x0044240001f77983 */ /* 0x000f280000300800 */
[----:B------:R-:W-:Y:S04]  /*c9a30*/  STL [R1+0x439c], R192 ;  /* 0x00439cc001007387 */ /* 0x000fe80000100800 */
[----:B------:R1:W-:Y:S04]  /*c9a40*/  STL [R1+0x43a0], R14 ;  /* 0x0043a00e01007387 */ /* 0x0003e80000100800 */
[----:B------:R-:W-:Y:S04]  /*c9a50*/  STL [R1+0x443c], R55 ;  /* 0x00443c3701007387 */ /* 0x000fe80000100800 */
[----:B-1----:R-:W4:Y:S04]  /*c9a60*/  LDL.LU R14, [R1+0x4380] ;  /* 0x00438000010e7983 */ /* 0x002f280000300800 */
[----:B------:R-:W4:Y:S01]  /*c9a70*/  LDL.LU R245, [R1+0x4414] ;  /* 0x0044140001f57983 */ /* 0x000f220000300800 */
[----:B--2---:R-:W-:-:S05]  /*c9a80*/  IADD3.X R7, PT, PT, R7, UR4, RZ, P1, !PT ;  /* 0x0000000407077c10 */ /* 0x004fca0008ffe4ff */
[----:B------:R1:W-:Y:S04]  /*c9a90*/  STL [R1+0x4434], R7 ;  /* 0x0044340701007387 */ /* 0x0003e80000100800 */
[----:B-1----:R-:W2:Y:S04]  /*c9aa0*/  LDL.LU R7, [R1+0x4378] ;  /* 0x0043780001077983 */ /* 0x002ea80000300800 */
[----:B------:R-:W2:Y:S01]  /*c9ab0*/  LDL.LU R244, [R1+0x4398] ;  /* 0x0043980001f47983 */ /* 0x000ea20000300800 */
[----:B---3--:R-:W-:-:S05]  /*c9ac0*/  IADD3 R3, P1, PT, R3, UR13, RZ ;  /* 0x0000000d03037c10 */ /* 0x008fca000ff3e0ff */
[----:B------:R1:W-:Y:S04]  /*c9ad0*/  STL [R1+0x4390], R3 ;  /* 0x0043900301007387 */ /* 0x0003e80000100800 */
[----:B-1----:R-:W3:Y:S04]  /*c9ae0*/  LDL.LU R3, [R1+0x4370] ;  /* 0x0043700001037983 */ /* 0x002ee80000300800 */
[----:B------:R-:W3:Y:S04]  /*c9af0*/  LDL.LU R243, [R1+0x438c] ;  /* 0x00438c0001f37983 */ /* 0x000ee80000300800 */
[----:B------:R-:W3:Y:S01]  /*c9b00*/  LDL.LU R242, [R1+0x4368] ;  /* 0x0043680001f27983 */ /* 0x000ee20000300800 */
[----:B----4-:R-:W-:-:S05]  /*c9b10*/  IADD3.X R6, PT, PT, R6, UR4, RZ, P6, !PT ;  /* 0x0000000406067c10 */ /* 0x010fca000b7fe4ff */
[----:B------:R1:W-:Y:S04]  /*c9b20*/  STL [R1+0x442c], R6 ;  /* 0x00442c0601007387 */ /* 0x0003e80000100800 */
[----:B-1----:R-:W4:Y:S04]  /*c9b30*/  LDL.LU R6, [R1+0x4384] ;  /* 0x0043840001067983 */ /* 0x002f280000300800 */
[----:B------:R-:W4:Y:S01]  /*c9b40*/  LDL.LU R193, [R1+0x435c] ;  /* 0x00435c0001c17983 */ /* 0x000f220000300800 */
[----:B------:R-:W-:-:S03]  /*c9b50*/  IADD3 R4, P6, PT, R4, UR13, RZ ;  /* 0x0000000d04047c10 */ /* 0x000fc6000ffde0ff */
[----:B------:R-:W4:Y:S04]  /*c9b60*/  LDL.LU R192, [R1+0x437c] ;  /* 0x00437c0001c07983 */ /* 0x000f280000300800 */
[----:B------:R-:W4:Y:S04]  /*c9b70*/  LDL.LU R55, [R1+0x4360] ;  /* 0x0043600001377983 */ /* 0x000f280000300800 */
[----:B------:R1:W-:Y:S04]  /*c9b80*/  STL [R1+0x4388], R4 ;  /* 0x0043880401007387 */ /* 0x0003e80000100800 */
[----:B-1----:R-:W4:Y:S01]  /*c9b90*/  LDL.LU R4, [R1+0x4374] ;  /* 0x0043740001047983 */ /* 0x002f220000300800 */
[----:B------:R-:W-:-:S02]  /*c9ba0*/  IADD3.X R247, PT, PT, R247, UR4, RZ, P5, !PT ;  /* 0x00000004f7f77c10 */ /* 0x000fc4000affe4ff */
[----:B------:R-:W-:Y:S02]  /*c9bb0*/  IADD3 R14, P5, PT, R14, UR13, RZ ;  /* 0x0000000d0e0e7c10 */ /* 0x000fe4000ffbe0ff */
[----:B------:R-:W-:-:S03]  /*c9bc0*/  IADD3.X R245, PT, PT, R245, UR4, RZ, P4, !PT ;  /* 0x00000004f5f57c10 */ /* 0x000fc6000a7fe4ff */
[----:B------:R1:W-:Y:S04]  /*c9bd0*/  STL [R1+0x4380], R14 ;  /* 0x0043800e01007387 */ /* 0x0003e80000100800 */
[----:B-1----:R-:W4:Y:S04]  /*c9be0*/  LDL.LU R14, [R1+0x4350] ;  /* 0x00435000010e7983 */ /* 0x002f280000300800 */
[----:B------:R-:W-:Y:S01]  /*c9bf0*/  STL [R1+0x4424], R247 ;  /* 0x004424f701007387 */ /* 0x000fe20000100800 */
[----:B--2---:R-:W-:Y:S02]  /*c9c00*/  IADD3 R7, P4, PT, R7, UR13, RZ ;  /* 0x0000000d07077c10 */ /* 0x004fe4000ff9e0ff */
[----:B------:R-:W-:-:S03]  /*c9c10*/  IADD3.X R244, PT, PT, R244, UR4, RZ, P3, !PT ;  /* 0x00000004f4f47c10 */ /* 0x000fc60009ffe4ff */
[----:B------:R1:W-:Y:S04]  /*c9c20*/  STL [R1+0x4378], R7 ;  /* 0x0043780701007387 */ /* 0x0003e80000100800 */
[----:B-1----:R-:W2:Y:S04]  /*c9c30*/  LDL.LU R7, [R1+0x436c] ;  /* 0x00436c0001077983 */ /* 0x002ea80000300800 */
[----:B------:R-:W-:Y:S01]  /*c9c40*/  STL [R1+0x4414], R245 ;  /* 0x004414f501007387 */ /* 0x000fe20000100800 */
[----:B---3--:R-:W-:-:S05]  /*c9c50*/  IADD3 R3, P3, PT, R3, UR13, RZ ;  /* 0x0000000d03037c10 */ /* 0x008fca000ff7e0ff */
[----:B------:R1:W-:Y:S01]  /*c9c60*/  STL [R1+0x4370], R3 ;  /* 0x0043700301007387 */ /* 0x0003e20000100800 */
[----:B------:R-:W-:Y:S02]  /*c9c70*/  IADD3.X R243, PT, PT, R243, UR4, RZ, P2, !PT ;  /* 0x00000004f3f37c10 */ /* 0x000fe400097fe4ff */
[----:B------:R-:W-:Y:S01]  /*c9c80*/  IADD3 R242, P2, PT, R242, UR13, RZ ;  /* 0x0000000df2f27c10 */ /* 0x000fe2000ff5e0ff */
[----:B-1----:R-:W3:Y:S04]  /*c9c90*/  LDL.LU R3, [R1+0x4348] ;  /* 0x0043480001037983 */ /* 0x002ee80000300800 */
[----:B------:R-:W-:Y:S01]  /*c9ca0*/  STL [R1+0x4398], R244 ;  /* 0x004398f401007387 */ /* 0x000fe20000100800 */
[----:B----4-:R-:W-:Y:S02]  /*c9cb0*/  IADD3.X R6, PT, PT, R6, UR4, RZ, P1, !PT ;  /* 0x0000000406067c10 */ /* 0x010fe40008ffe4ff */
[----:B------:R-:W-:-:S03]  /*c9cc0*/  IADD3 R193, P1, PT, R193, UR13, RZ ;  /* 0x0000000dc1c17c10 */ /* 0x000fc6000ff3e0ff */
[----:B------:R1:W-:Y:S01]  /*c9cd0*/  STL [R1+0x4384], R6 ;  /* 0x0043840601007387 */ /* 0x0003e20000100800 */
[----:B------:R-:W-:-:S03]  /*c9ce0*/  IADD3.X R192, PT, PT, R192, UR4, RZ, P6, !PT ;  /* 0x00000004c0c07c10 */ /* 0x000fc6000b7fe4ff */
[----:B------:R-:W-:Y:S01]  /*c9cf0*/  STL [R1+0x438c], R243 ;  /* 0x00438cf301007387 */ /* 0x000fe20000100800 */
[----:B------:R-:W-:-:S03]  /*c9d00*/  IADD3 R55, P6, PT, R55, UR13, RZ ;  /* 0x0000000d37377c10 */ /* 0x000fc6000ffde0ff */
[----:B-1----:R-:W4:Y:S04]  /*c9d10*/  LDL.LU R6, [R1+0x4364] ;  /* 0x0043640001067983 */ /* 0x002f280000300800 */
        /* <DEDUP_REMOVED lines=13> */
[----:B--2---:R-:W-:-:S05]  /*c9df0*/  IADD3.X R7, PT, PT, R7, UR4, RZ, P4, !PT ;  /* 0x0000000407077c10 */ /* 0x004fca000a7fe4ff */
[----:B------:R1:W-:Y:S04]  /*c9e00*/  STL [R1+0x436c], R7 ;  /* 0x00436c0701007387 */ /* 0x0003e80000100800 */
[----:B-1----:R-:W2:Y:S04]  /*c9e10*/  LDL.LU R7, [R1+0x434c] ;  /* 0x00434c0001077983 */ /* 0x002ea80000300800 */
[----:B------:R-:W2:Y:S04]  /*c9e20*/  LDL.LU R243, [R1+0x4328] ;  /* 0x0043280001f37983 */ /* 0x000ea80000300800 */
[----:B------:R-:W2:Y:S01]  /*c9e30*/  LDL.LU R242, [R1+0x4344] ;  /* 0x0043440001f27983 */ /* 0x000ea20000300800 */
[----:B---3--:R-:W-:-:S05]  /*c9e40*/  IADD3 R3, P4, PT, R3, UR13, RZ ;  /* 0x0000000d03037c10 */ /* 0x008fca000ff9e0ff */
[----:B------:R1:W-:Y:S04]  /*c9e50*/  STL [R1+0x4348], R3 ;  /* 0x0043480301007387 */ /* 0x0003e80000100800 */
[----:B-1----:R-:W3:Y:S04]  /*c9e60*/  LDL.LU R3, [R1+0x429c] ;  /* 0x00429c0001037983 */ /* 0x002ee80000300800 */
[----:B------:R-:W3:Y:S04]  /*c9e70*/  LDL.LU R193, [R1+0x433c] ;  /* 0x00433c0001c17983 */ /* 0x000ee80000300800 */
[----:B------:R-:W3:Y:S04]  /*c9e80*/  LDL.LU R192, [R1+0x42a0] ;  /* 0x0042a00001c07983 */ /* 0x000ee80000300800 */
[----:B------:R-:W3:Y:S01]  /*c9e90*/  LDL.LU R55, [R1+0x4334] ;  /* 0x0043340001377983 */ /* 0x000ee20000300800 */
[----:B----4-:R-:W-:-:S05]  /*c9ea0*/  IADD3.X R6, PT, PT, R6, UR4, RZ, P3, !PT ;  /* 0x0000000406067c10 */ /* 0x010fca0009ffe4ff */
[----:B------:R1:W-:Y:S04]  /*c9eb0*/  STL [R1+0x4364], R6 ;  /* 0x0043640601007387 */ /* 0x0003e80000100800 */
[----:B-1----:R-:W4:Y:S01]  /*c9ec0*/  LDL.LU R6, [R1+0x4290] ;  /* 0x0042900001067983 */ /* 0x002f220000300800 */
[----:B------:R-:W-:-:S05]  /*c9ed0*/  IADD3.X R4, PT, PT, R4, UR4, RZ, P2, !PT ;  /* 0x0000000404047c10 */ /* 0x000fca00097fe4ff */
[----:B------:R1:W-:Y:S04]  /*c9ee0*/  STL [R1+0x4354], R4 ;  /* 0x0043540401007387 */ /* 0x0003e80000100800 */
[----:B-1----:R-:W4:Y:S01]  /*c9ef0*/  LDL.LU R4, [R1+0x432c] ;  /* 0x00432c0001047983 */ /* 0x002f220000300800 */
[----:B------:R-:W-:Y:S02]  /*c9f00*/  IADD3 R247, P3, PT, R247, UR13, RZ ;  /* 0x0000000df7f77c10 */ /* 0x000fe4000ff7e0ff */
[----:B------:R-:W-:-:S03]  /*c9f10*/  IADD3 R245, P2, PT, R245, UR13, RZ ;  /* 0x0000000df5f57c10 */ /* 0x000fc6000ff5e0ff */
[----:B------:R-:W-:Y:S01]  /*c9f20*/  STL [R1+0x4340], R247 ;  /* 0x004340f701007387 */ /* 0x000fe20000100800 */
[----:B------:R-:W-:-:S05]  /*c9f30*/  IADD3.X R14, PT, PT, R14, UR4, RZ, P1, !PT ;  /* 0x000000040e0e7c10 */ /* 0x000fca0008ffe4ff */
[----:B------:R1:W-:Y:S01]  /*c9f40*/  STL [R1+0x4358], R14 ;  /* 0x0043580e01007387 */ /* 0x0003e20000100800 */
[----:B------:R-:W-:-:S03]  /*c9f50*/  IADD3 R244, P1, PT, R244, UR13, RZ ;  /* 0x0000000df4f47c10 */ /* 0x000fc6000ff3e0ff */
[----:B-1----:R-:W4:Y:S04]  /*c9f60*/  LDL.LU R14, [R1+0x4288] ;  /* 0x00428800010e7983 */ /* 0x002f280000300800 */
[----:B------:R-:W-:Y:S01]  /*c9f70*/  STL [R1+0x4338], R245 ;  /* 0x004338f501007387 */ /* 0x000fe20000100800 */
[----:B--2---:R-:W-:Y:S02]  /*c9f80*/  IADD3.X R7, PT, PT, R7, UR4, RZ, P6, !PT ;  /* 0x0000000407077c10 */ /* 0x004fe4000b7fe4ff */
[----:B------:R-:W-:-:S03]  /*c9f90*/  IADD3 R243, P6, PT, R243, UR13, RZ ;  /* 0x0000000df3f37c10 */ /* 0x000fc6000ffde0ff */
[----:B------:R1:W-:Y:S01]  /*c9fa0*/  STL [R1+0x434c], R7 ;  /* 0x00434c0701007387 */ /* 0x0003e20000100800 */
[----:B------:R-:W-:-:S03]  /*c9fb0*/  IADD3.X R242, PT, PT, R242, UR4, RZ, P5, !PT ;  /* 0x00000004f2f27c10 */ /* 0x000fc6000affe4ff */
[----:B-1----:R-:W2:Y:S04]  /*c9fc0*/  LDL.LU R7, [R1+0x4324] ;  /* 0x0043240001077983 */ /* 0x002ea80000300800 */
[----:B------:R-:W-:Y:S01]  /*c9fd0*/  STL [R1+0x4330], R244 ;  /* 0x004330f401007387 */ /* 0x000fe20000100800 */
[----:B---3--:R-:W-:Y:S02]  /*c9fe0*/  IADD3 R3, P5, PT, R3, UR13, RZ ;  /* 0x0000000d03037c10 */ /* 0x008fe4000ffbe0ff */
[----:B------:R-:W-:-:S03]  /*c9ff0*/  IADD3.X R193, PT, PT, R193, UR4, RZ, P4, !PT ;  /* 0x00000004c1c17c10 */ /* 0x000fc6000a7fe4ff */
[----:B------:R1:W-:Y:S01]  /*ca000*/  STL [R1+0x429c], R3 ;  /* 0x00429c0301007387 */ /* 0x0003e20000100800 */
[----:B------:R-:W-:-:S03]  /*ca010*/  IADD3 R192, P4, PT, R192, UR13, RZ ;  /* 0x0000000dc0c07c10 */ /* 0x000fc6000ff9e0ff */
[----:B------:R-:W-:Y:S01]  /*ca020*/  STL [R1+0x4328], R243 ;  /* 0x004328f301007387 */ /* 0x000fe20000100800 */
[----:B------:R-:W-:-:S03]  /*ca030*/  IADD3.X R55, PT, PT, R55, UR4, RZ, P3, !PT ;  /* 0x0000000437377c10 */ /* 0x000fc60009ffe4ff */
[----:B-1----:R-:W3:Y:S04]  /*ca040*/  LDL.LU R3, [R1+0x4280] ;  /* 0x0042800001037983 */ /* 0x002ee80000300800 */
[----:B------:R-:W-:Y:S04]  /*ca050*/  STL [R1+0x4344], R242 ;  /* 0x004344f201007387 */ /* 0x000fe80000100800 */
[----:B------:R-:W-:Y:S04]  /*ca060*/  STL [R1+0x433c], R193 ;  /* 0x00433cc101007387 */ /* 0x000fe80000100800 */
[----:B------:R-:W3:Y:S01]  /*ca070*/  LDL.LU R247, [R1+0x4314] ;  /* 0x0043140001f77983 */ /* 0x000ee20000300800 */
[----:B----4-:R-:W-:-:S03]  /*ca080*/  IADD3 R6, P3, PT, R6, UR13, RZ ;  /* 0x0000000d06067c10 */ /* 0x010fc6000ff7e0ff */
        /* <DEDUP_REMOVED lines=9> */
[----:B------:R-:W-:-:S05]  /*ca120*/  IADD3 R14, P2, PT, R14, UR13, RZ ;  /* 0x0000000d0e0e7c10 */ /* 0x000fca000ff5e0ff */
[----:B------:R1:W-:Y:S04]  /*ca130*/  STL [R1+0x4288], R14 ;  /* 0x0042880e01007387 */ /* 0x0003e80000100800 */
[----:B-1----:R-:W4:Y:S04]  /*ca140*/  LDL.LU R14, [R1+0x4268] ;  /* 0x00426800010e7983 */ /* 0x002f280000300800 */
[----:B------:R-:W4:Y:S04]  /*ca150*/  LDL.LU R243, [R1+0x4284] ;  /* 0x0042840001f37983 */ /* 0x000f280000300800 */
[----:B------:R-:W4:Y:S01]  /*ca160*/  LDL.LU R242, [R1+0x425c] ;  /* 0x00425c0001f27983 */ /* 0x000f220000300800 */
[----:B--2---:R-:W-:-:S05]  /*ca170*/  IADD3.X R7, PT, PT, R7, UR4, RZ, P1, !PT ;  /* 0x0000000407077c10 */ /* 0x004fca0008ffe4ff */
[----:B------:R1:W-:Y:S04]  /*ca180*/  STL [R1+0x4324], R7 ;  /* 0x0043240701007387 */ /* 0x0003e80000100800 */
[----:B-1----:R-:W2:Y:S04]  /*ca190*/  LDL.LU R7, [R1+0x427c] ;  /* 0x00427c0001077983 */ /* 0x002ea80000300800 */
[----:B------:R-:W2:Y:S04]  /*ca1a0*/  LDL.LU R193, [R1+0x4260] ;  /* 0x0042600001c17983 */ /* 0x000ea80000300800 */
[----:B------:R-:W2:Y:S04]  /*ca1b0*/  LDL.LU R192, [R1+0x4274] ;  /* 0x0042740001c07983 */ /* 0x000ea80000300800 */
[----:B------:R-:W2:Y:S01]  /*ca1c0*/  LDL.LU R55, [R1+0x4250] ;  /* 0x0042500001377983 */ /* 0x000ea20000300800 */
[----:B---3--:R-:W-:-:S05]  /*ca1d0*/  IADD3 R3, P1, PT, R3, UR13, RZ ;  /* 0x0000000d03037c10 */ /* 0x008fca000ff3e0ff */
[----:B------:R1:W-:Y:S01]  /*ca1e0*/  STL [R1+0x4280], R3 ;  /* 0x0042800301007387 */ /* 0x0003e20000100800 */
[----:B------:R-:W-:-:S03]  /*ca1f0*/  IADD3.X R247, PT, PT, R247, UR4, RZ, P6, !PT ;  /* 0x00000004f7f77c10 */ /* 0x000fc6000b7fe4ff */
[----:B-1----:R-:W3:Y:S01]  /*ca200*/  LDL.LU R3, [R1+0x426c] ;  /* 0x00426c0001037983 */ /* 0x002ee20000300800 */
[----:B----4-:R-:W-:Y:S02]  /*ca210*/  IADD3 R6, P6, PT, R6, UR13, RZ ;  /* 0x0000000d06067c10 */ /* 0x010fe4000ffde0ff */
[----:B------:R-:W-:-:S03]  /*ca220*/  IADD3.X R245, PT, PT, R245, UR4, RZ, P5, !PT ;  /* 0x00000004f5f57c10 */ /* 0x000fc6000affe4ff */
[----:B------:R1:W-:Y:S04]  /*ca230*/  STL [R1+0x4278], R6 ;  /* 0x0042780601007387 */ /* 0x0003e80000100800 */
[----:B-1----:R-:W4:Y:S04]  /*ca240*/  LDL.LU R6, [R1+0x4248] ;  /* 0x0042480001067983 */ /* 0x002f280000300800 */
[----:B------:R-:W-:Y:S01]  /*ca250*/  STL [R1+0x4314], R247 ;  /* 0x004314f701007387 */ /* 0x000fe20000100800 */
[----:B------:R-:W-:-:S05]  /*ca260*/  IADD3 R4, P5, PT, R4, UR13, RZ ;  /* 0x0000000d04047c10 */ /* 0x000fca000ffbe0ff */
[----:B------:R1:W-:Y:S04]  /*ca270*/  STL [R1+0x4270], R4 ;  /* 0x0042700401007387 */ /* 0x0003e80000100800 */
[----:B-1----:R-:W4:Y:S01]  /*ca280*/  LDL.LU R4, [R1+0x4264] ;  /* 0x0042640001047983 */ /* 0x002f220000300800 */
[----:B------:R-:W-:-:S03]  /*ca290*/  IADD3.X R244, PT, PT, R244, UR4, RZ, P4, !PT ;  /* 0x00000004f4f47c10 */ /* 0x000fc6000a7fe4ff */
[----:B------:R-:W-:Y:S01]  /*ca2a0*/  STL [R1+0x4298], R245 ;  /* 0x004298f501007387 */ /* 0x000fe20000100800 */
[----:B------:R-:W-:-:S05]  /*ca2b0*/  IADD3 R14, P4, PT, R14, UR13, RZ ;  /* 0x0000000d0e0e7c10 */ /* 0x000fca000ff9e0ff */
[----:B------:R1:W-:Y:S01]  /*ca2c0*/  STL [R1+0x4268], R14 ;  /* 0x0042680e01007387 */ /* 0x0003e20000100800 */
[----:B------:R-:W-:Y:S02]  /*ca2d0*/  IADD3.X R243, PT, PT, R243, UR4, RZ, P3, !PT ;  /* 0x00000004f3f37c10 */ /* 0x000fe40009ffe4ff */
[----:B------:R-:W-:Y:S01]  /*ca2e0*/  IADD3 R242, P3, PT, R242, UR13, RZ ;  /* 0x0000000df2f27c10 */ /* 0x000fe2000ff7e0ff */
[----:B-1----:R-:W4:Y:S04]  /*ca2f0*/  LDL.LU R14, [R1+0x4240] ;  /* 0x00424000010e7983 */ /* 0x002f280000300800 */
[----:B------:R-:W-:Y:S01]  /*ca300*/  STL [R1+0x428c], R244 ;  /* 0x00428cf401007387 */ /* 0x000fe20000100800 */
[----:B--2---:R-:W-:Y:S02]  /*ca310*/  IADD3.X R7, PT, PT, R7, UR4, RZ, P2, !PT ;  /* 0x0000000407077c10 */ /* 0x004fe400097fe4ff */
[----:B------:R-:W-:-:S03]  /*ca320*/  IADD3 R193, P2, PT, R193, UR13, RZ ;  /* 0x0000000dc1c17c10 */ /* 0x000fc6000ff5e0ff */
[----:B------:R1:W-:Y:S01]  /*ca330*/  STL [R1+0x427c], R7 ;  /* 0x00427c0701007387 */ /* 0x0003e20000100800 */
[----:B------:R-:W-:-:S03]  /*ca340*/  IADD3.X R192, PT, PT, R192, UR4, RZ, P1, !PT ;  /* 0x00000004c0c07c10 */ /* 0x000fc60008ffe4ff */
[----:B------:R-:W-:Y:S01]  /*ca350*/  STL [R1+0x4284], R243 ;  /* 0x004284f301007387 */ /* 0x000fe20000100800 */
[----:B------:R-:W-:-:S03]  /*ca360*/  IADD3 R55, P1, PT, R55, UR13, RZ ;  /* 0x0000000d37377c10 */ /* 0x000fc6000ff3e0ff */
[----:B-1----:R-:W2:Y:S04]  /*ca370*/  LDL.LU R7, [R1+0x4254] ;  /* 0x0042540001077983 */ /* 0x002ea80000300800 */
[----:B------:R-:W-:Y:S04]  /*ca380*/  STL [R1+0x425c], R242 ;  /* 0x00425cf201007387 */ /* 0x000fe80000100800 */
[----:B------:R-:W-:Y:S04]  /*ca390*/  STL [R1+0x4260], R193 ;  /* 0x004260c101007387 */ /* 0x000fe80000100800 */
[----:B------:R-:W2:Y:S01]  /*ca3a0*/  LDL.LU R247, [R1+0x4238] ;  /* 0x0042380001f77983 */ /* 0x000ea20000300800 */
[----:B---3--:R-:W-:-:S03]  /*ca3b0*/  IADD3.X R3, PT, PT, R3, UR4, RZ, P6, !PT ;  /* 0x0000000403037c10 */ /* 0x008fc6000b7fe4ff */
[----:B------:R-:W-:Y:S04]  /*ca3c0*/  STL [R1+0x4274], R192 ;  /* 0x004274c001007387 */ /* 0x000fe80000100800 */
[----:B------:R1:W-:Y:S04]  /*ca3d0*/  STL [R1+0x426c], R3 ;  /* 0x00426c0301007387 */ /* 0x0003e80000100800 */
[----:B------:R-:W-:Y:S04]  /*ca3e0*/  STL [R1+0x4250], R55 ;  /* 0x0042503701007387 */ /* 0x000fe80000100800 */
[----:B-1----:R-:W3:Y:S04]  /*ca3f0*/  LDL.LU R3, [R1+0x4258] ;  /* 0x0042580001037983 */ /* 0x002ee80000300800 */
[----:B------:R-:W3:Y:S01]  /*ca400*/  LDL.LU R245, [R1+0x4230] ;  /* 0x0042300001f57983 */ /* 0x000ee20000300800 */
[----:B----4-:R-:W-:-:S05]  /*ca410*/  IADD3 R6, P6, PT, R6, UR13, RZ ;  /* 0x0000000d06067c10 */ /* 0x010fca000ffde0ff */
        /* <DEDUP_REMOVED lines=8> */
[----:B------:R-:W-:-:S05]  /*ca4a0*/  IADD3 R14, P5, PT, R14, UR13, RZ ;  /* 0x0000000d0e0e7c10 */ /* 0x000fca000ffbe0ff */
[----:B------:R1:W-:Y:S04]  /*ca4b0*/  STL [R1+0x4240], R14 ;  /* 0x0042400e01007387 */ /* 0x0003e80000100800 */
[----:B-1----:R-:W4:Y:S04]  /*ca4c0*/  LDL.LU R14, [R1+0x41a0] ;  /* 0x0041a000010e7983 */ /* 0x002f280000300800 */
[----:B------:R-:W4:Y:S04]  /*ca4d0*/  LDL.LU R193, [R1+0x4234] ;  /* 0x0042340001c17983 */ /* 0x000f280000300800 */
[----:B------:R-:W4:Y:S04]  /*ca4e0*/  LDL.LU R192, [R1+0x4190] ;  /* 0x0041900001c07983 */ /* 0x000f280000300800 */
[----:B------:R-:W4:Y:S01]  /*ca4f0*/  LDL.LU R55, [R1+0x422c] ;  /* 0x00422c0001377983 */ /* 0x000f220000300800 */
[----:B--2---:R-:W-:-:S05]  /*ca500*/  IADD3.X R7, PT, PT, R7, UR4, RZ, P4, !PT ;  /* 0x0000000407077c10 */ /* 0x004fca000a7fe4ff */
[----:B------:R1:W-:Y:S04]  /*ca510*/  STL [R1+0x4254], R7 ;  /* 0x0042540701007387 */ /* 0x0003e80000100800 */
[----:B-1----:R-:W2:Y:S01]  /*ca520*/  LDL.LU R7, [R1+0x4188] ;  /* 0x0041880001077983 */ /* 0x002ea20000300800 */
[----:B------:R-:W-:Y:S02]  /*ca530*/  IADD3 R247, P4, PT, R247, UR13, RZ ;  /* 0x0000000df7f77c10 */ /* 0x000fe4000ff9e0ff */
[----:B---3--:R-:W-:-:S05]  /*ca540*/  IADD3.X R3, PT, PT, R3, UR4, RZ, P3, !PT ;  /* 0x0000000403037c10 */ /* 0x008fca0009ffe4ff */
[----:B------:R1:W-:Y:S01]  /*ca550*/  STL [R1+0x4258], R3 ;  /* 0x0042580301007387 */ /* 0x0003e20000100800 */
[----:B------:R-:W-:-:S03]  /*ca560*/  IADD3 R245, P3, PT, R245, UR13, RZ ;  /* 0x0000000df5f57c10 */ /* 0x000fc6000ff7e0ff */
[----:B-1----:R-:W3:Y:S04]  /*ca570*/  LDL.LU R3, [R1+0x4224] ;  /* 0x0042240001037983 */ /* 0x002ee80000300800 */
[----:B------:R-:W-:Y:S01]  /*ca580*/  STL [R1+0x4238], R247 ;  /* 0x004238f701007387 */ /* 0x000fe20000100800 */
[----:B----4-:R-:W-:-:S05]  /*ca590*/  IADD3.X R6, PT, PT, R6, UR4, RZ, P2, !PT ;  /* 0x0000000406067c10 */ /* 0x010fca00097fe4ff */
[----:B------:R1:W-:Y:S04]  /*ca5a0*/  STL [R1+0x424c], R6 ;  /* 0x00424c0601007387 */ /* 0x0003e80000100800 */
[----:B-1----:R-:W4:Y:S04]  /*ca5b0*/  LDL.LU R6, [R1+0x4180] ;  /* 0x0041800001067983 */ /* 0x002f280000300800 */
[----:B------:R-:W-:Y:S01]  /*ca5c0*/  STL [R1+0x4230], R245 ;  /* 0x004230f501007387 */ /* 0x000fe20000100800 */
[----:B------:R-:W-:-:S05]  /*ca5d0*/  IADD3.X R4, PT, PT, R4, UR4, RZ, P1, !PT ;  /* 0x0000000404047c10 */ /* 0x000fca0008ffe4ff */
[----:B------:R1:W-:Y:S04]  /*ca5e0*/  STL [R1+0x4244], R4 ;  /* 0x0042440401007387 */ /* 0x0003e80000100800 */
[----:B-1----:R-:W4:Y:S01]  /*ca5f0*/  LDL.LU R4, [R1+0x4214] ;  /* 0x0042140001047983 */ /* 0x002f220000300800 */
[----:B------:R-:W-:Y:S02]  /*ca600*/  IADD3 R244, P2, PT, R244, UR13, RZ ;  /* 0x0000000df4f47c10 */ /* 0x000fe4000ff5e0ff */
[----:B------:R-:W-:Y:S02]  /*ca610*/  IADD3.X R242, PT, PT, R242, UR4, RZ, P6, !PT ;  /* 0x00000004f2f27c10 */ /* 0x000fe4000b7fe4ff */
[----:B------:R-:W-:Y:S01]  /*ca620*/  IADD3 R243, P1, PT, R243, UR13, RZ ;  /* 0x0000000df3f37c10 */ /* 0x000fe2000ff3e0ff */
[----:B------:R-:W-:Y:S01]  /*ca630*/  STL [R1+0x4228], R244 ;  /* 0x004228f401007387 */ /* 0x000fe20000100800 */
[----:B------:R-:W-:-:S02]  /*ca640*/  IADD3 R14, P6, PT, R14, UR13, RZ ;  /* 0x0000000d0e0e7c10 */ /* 0x000fc4000ffde0ff */
[----:B------:R-:W-:-:S03]  /*ca650*/  IADD3.X R193, PT, PT, R193, UR4, RZ, P5, !PT ;  /* 0x00000004c1c17c10 */ /* 0x000fc6000affe4ff */
[----:B------:R1:W-:Y:S01]  /*ca660*/  STL [R1+0x41a0], R14 ;  /* 0x0041a00e01007387 */ /* 0x0003e20000100800 */
[----:B------:R-:W-:-:S03]  /*ca670*/  IADD3 R192, P5, PT, R192, UR13, RZ ;  /* 0x0000000dc0c07c10 */ /* 0x000fc6000ffbe0ff */
[----:B------:R-:W-:Y:S01]  /*ca680*/  STL [R1+0x419c], R243 ;  /* 0x00419cf301007387 */ /* 0x000fe20000100800 */
[----:B------:R-:W-:-:S03]  /*ca690*/  IADD3.X R55, PT, PT, R55, UR4, RZ, P4, !PT ;  /* 0x0000000437377c10 */ /* 0x000fc6000a7fe4ff */
        /* <DEDUP_REMOVED lines=12> */
[----:B-1----:R-:W3:Y:S04]  /*ca760*/  LDL.LU R3, [R1+0x4168] ;  /* 0x0041680001037983 */ /* 0x002ee80000300800 */
[----:B------:R-:W3:Y:S01]  /*ca770*/  LDL.LU R244, [R1+0x4184] ;  /* 0x0041840001f47983 */ /* 0x000ee20000300800 */
[----:B----4-:R-:W-:-:S05]  /*ca780*/  IADD3 R6, P3, PT, R6, UR13, RZ ;  /* 0x0000000d06067c10 */ /* 0x010fca000ff7e0ff */
[----:B------:R1:W-:Y:S04]  /*ca790*/  STL [R1+0x4180], R6 ;  /* 0x0041800601007387 */ /* 0x0003e80000100800 */
[----:B-1----:R-:W4:Y:S04]  /*ca7a0*/  LDL.LU R6, [R1+0x415c] ;  /* 0x00415c0001067983 */ /* 0x002f280000300800 */
[----:B------:R-:W4:Y:S04]  /*ca7b0*/  LDL.LU R243, [R1+0x417c] ;  /* 0x00417c0001f37983 */ /* 0x000f280000300800 */
[----:B------:R-:W4:Y:S01]  /*ca7c0*/  LDL.LU R242, [R1+0x4160] ;  /* 0x0041600001f27983 */ /* 0x000f220000300800 */
[----:B------:R-:W-:-:S05]  /*ca7d0*/  IADD3.X R4, PT, PT, R4, UR4, RZ, P2, !PT ;  /* 0x0000000404047c10 */ /* 0x000fca00097fe4ff */
[----:B------:R1:W-:Y:S04]  /*ca7e0*/  STL [R1+0x4214], R4 ;  /* 0x0042140401007387 */ /* 0x0003e80000100800 */
[----:B-1----:R-:W4:Y:S04]  /*ca7f0*/  LDL.LU R4, [R1+0x4174] ;  /* 0x0041740001047983 */ /* 0x002f280000300800 */
[----:B------:R-:W4:Y:S04]  /*ca800*/  LDL.LU R193, [R1+0x4150] ;  /* 0x0041500001c17983 */ /* 0x000f280000300800 */
[----:B------:R-:W4:Y:S01]  /*ca810*/  LDL.LU R192, [R1+0x416c] ;  /* 0x00416c0001c07983 */ /* 0x000f220000300800 */
[----:B------:R-:W-:-:S03]  /*ca820*/  IADD3 R14, P2, PT, R14, UR13, RZ ;  /* 0x0000000d0e0e7c10 */ /* 0x000fc6000ff5e0ff */
        /* <DEDUP_REMOVED lines=10> */
[----:B------:R-:W-:-:S03]  /*ca8d0*/  IADD3.X R244, PT, PT, R244, UR4, RZ, P5, !PT ;  /* 0x00000004f4f47c10 */ /* 0x000fc6000affe4ff */
[----:B------:R1:W-:Y:S04]  /*ca8e0*/  STL [R1+0x4168], R3 ;  /* 0x0041680301007387 */ /* 0x0003e80000100800 */
[----:B-1----:R-:W3:Y:S04]  /*ca8f0*/  LDL.LU R3, [R1+0x4154] ;  /* 0x0041540001037983 */ /* 0x002ee80000300800 */
[----:B------:R-:W-:Y:S01]  /*ca900*/  STL [R1+0x418c], R245 ;  /* 0x00418cf501007387 */ /* 0x000fe20000100800 */
[----:B----4-:R-:W-:-:S05]  /*ca910*/  IADD3 R6, P5, PT, R6, UR13, RZ ;  /* 0x0000000d06067c10 */ /* 0x010fca000ffbe0ff */
[----:B------:R1:W-:Y:S01]  /*ca920*/  STL [R1+0x415c], R6 ;  /* 0x00415c0601007387 */ /* 0x0003e20000100800 */
[----:B------:R-:W-:-:S03]  /*ca930*/  IADD3.X R243, PT, PT, R243, UR4, RZ, P4, !PT ;  /* 0x00000004f3f37c10 */ /* 0x000fc6000a7fe4ff */
[----:B-1----:R-:W4:Y:S04]  /*ca940*/  LDL.LU R6, [R1+0x4138] ;  /* 0x0041380001067983 */ /* 0x002f280000300800 */
[----:B------:R-:W-:Y:S01]  /*ca950*/  STL [R1+0x4184], R244 ;  /* 0x004184f401007387 */ /* 0x000fe20000100800 */
[----:B------:R-:W-:-:S05]  /*ca960*/  IADD3.X R4, PT, PT, R4, UR4, RZ, P3, !PT ;  /* 0x0000000404047c10 */ /* 0x000fca0009ffe4ff */
[----:B------:R1:W-:Y:S04]  /*ca970*/  STL [R1+0x4174], R4 ;  /* 0x0041740401007387 */ /* 0x0003e80000100800 */
[----:B------:R-:W-:Y:S04]  /*ca980*/  STL [R1+0x417c], R243 ;  /* 0x00417cf301007387 */ /* 0x000fe80000100800 */
[----:B-1----:R-:W4:Y:S01]  /*ca990*/  LDL.LU R4, [R1+0x4158] ;  /* 0x0041580001047983 */ /* 0x002f220000300800 */
[----:B------:R-:W-:Y:S02]  /*ca9a0*/  IADD3 R242, P4, PT, R242, UR13, RZ ;  /* 0x0000000df2f27c10 */ /* 0x000fe4000ff9e0ff */
[----:B------:R-:W-:-:S02]  /*ca9b0*/  IADD3 R193, P3, PT, R193, UR13, RZ ;  /* 0x0000000dc1c17c10 */ /* 0x000fc4000ff7e0ff */
        /* <DEDUP_REMOVED lines=17> */
[----:B-1----:R-:W3:Y:S04]  /*caad0*/  LDL.LU R3, [R1+0x413c] ;  /* 0x00413c0001037983 */ /* 0x002ee80000300800 */
[----:B------:R-:W3:Y:S04]  /*caae0*/  LDL.LU R243, [R1+0x40a0] ;  /* 0x0040a00001f37983 */ /* 0x000ee80000300800 */
[----:B------:R-:W3:Y:S01]  /*caaf0*/  LDL.LU R242, [R1+0x4134] ;  /* 0x0041340001f27983 */ /* 0x000ee20000300800 */
[----:B----4-:R-:W-:-:S05]  /*cab00*/  IADD3 R6, P6, PT, R6, UR13, RZ ;  /* 0x0000000d06067c10 */ /* 0x010fca000ffde0ff */
[----:B------:R1:W-:Y:S04]  /*cab10*/  STL [R1+0x4138], R6 ;  /* 0x0041380601007387 */ /* 0x0003e80000100800 */
[----:B-1----:R-:W4:Y:S04]  /*cab20*/  LDL.LU R6, [R1+0x4090] ;  /* 0x0040900001067983 */ /* 0x002f280000300800 */
[----:B------:R-:W4:Y:S04]  /*cab30*/  LDL.LU R193, [R1+0x412c] ;  /* 0x00412c0001c17983 */ /* 0x000f280000300800 */
[----:B------:R-:W4:Y:S04]  /*cab40*/  LDL.LU R192, [R1+0x4088] ;  /* 0x0040880001c07983 */ /* 0x000f280000300800 */
[----:B------:R-:W4:Y:S01]  /*cab50*/  LDL.LU R55, [R1+0x4124] ;  /* 0x0041240001377983 */ /* 0x000f220000300800 */
[----:B------:R-:W-:-:S05]  /*cab60*/  IADD3.X R4, PT, PT, R4, UR4, RZ, P5, !PT ;  /* 0x0000000404047c10 */ /* 0x000fca000affe4ff */
[----:B------:R1:W-:Y:S04]  /*cab70*/  STL [R1+0x4158], R4 ;  /* 0x0041580401007387 */ /* 0x0003e80000100800 */
[----:B-1----:R-:W4:Y:S01]  /*cab80*/  LDL.LU R4, [R1+0x4080] ;  /* 0x0040800001047983 */ /* 0x002f220000300800 */
[----:B------:R-:W-:Y:S02]  /*cab90*/  IADD3 R247, P5, PT, R247, UR13, RZ ;  /* 0x0000000df7f77c10 */ /* 0x000fe4000ffbe0ff */
        /* <DEDUP_REMOVED lines=10> */
[----:B---3--:R-:W-:Y:S02]  /*cac40*/  IADD3.X R3, PT, PT, R3, UR4, RZ, P2, !PT ;  /* 0x0000000403037c10 */ /* 0x008fe400097fe4ff */
[----:B------:R-:W-:-:S03]  /*cac50*/  IADD3 R243, P2, PT, R243, UR13, RZ ;  /* 0x0000000df3f37c10 */ /* 0x000fc6000ff5e0ff */
[----:B------:R1:W-:Y:S01]  /*cac60*/  STL [R1+0x413c], R3 ;  /* 0x00413c0301007387 */ /* 0x0003e20000100800 */
[----:B------:R-:W-:-:S03]  /*cac70*/  IADD3.X R242, PT, PT, R242, UR4, RZ, P1, !PT ;  /* 0x00000004f2f27c10 */ /* 0x000fc60008ffe4ff */
[----:B-1----:R-:W3:Y:S04]  /*cac80*/  LDL.LU R3, [R1+0x4098] ;  /* 0x0040980001037983 */ /* 0x002ee80000300800 */
[----:B------:R-:W-:Y:S01]  /*cac90*/  STL [R1+0x409c], R244 ;  /* 0x00409cf401007387 */ /* 0x000fe20000100800 */
[----:B----4-:R-:W-:Y:S02]  /*caca0*/  IADD3 R6, P1, PT, R6, UR13, RZ ;  /* 0x0000000d06067c10 */ /* 0x010fe4000ff3e0ff */
        /* <DEDUP_REMOVED lines=8> */
[----:B------:R-:W4:Y:S01]  /*cad30*/  LDL.LU R247, [R1+0x408c] ;  /* 0x00408c0001f77983 */ /* 0x000f220000300800 */
[----:B------:R-:W-:-:S03]  /*cad40*/  IADD3 R4, P5, PT, R4, UR13, RZ ;  /* 0x0000000d04047c10 */ /* 0x000fc6000ffbe0ff */
        /* <DEDUP_REMOVED lines=17> */
[----:B------:R-:W3:Y:S04]  /*cae60*/  LDL.LU R193, [R1+0x4048] ;  /* 0x0040480001c17983 */ /* 0x000ee80000300800 */
[----:B------:R-:W3:Y:S04]  /*cae70*/  LDL.LU R192, [R1+0x4064] ;  /* 0x0040640001c07983 */ /* 0x000ee80000300800 */
[----:B------:R-:W3:Y:S01]  /*cae80*/  LDL.LU R55, [R1+0x4040] ;  /* 0x0040400001377983 */ /* 0x000ee20000300800 */
[----:B----4-:R-:W-:-:S05]  /*cae90*/  IADD3 R6, P3, PT, R6, UR13, RZ ;  /* 0x0000000d06067c10 */ /* 0x010fca000ff7e0ff */
[----:B------:R1:W-:Y:S01]  /*caea0*/  STL [R1+0x4070], R6 ;  /* 0x0040700601007387 */ /* 0x0003e20000100800 */
[----:B------:R-:W-:-:S03]  /*caeb0*/  IADD3.X R247, PT, PT, R247, UR4, RZ, P2, !PT ;  /* 0x00000004f7f77c10 */ /* 0x000fc600097fe4ff */
[----:B-1----:R-:W4:Y:S01]  /*caec0*/  LDL.LU R6, [R1+0x4054] ;  /* 0x0040540001067983 */ /* 0x002f220000300800 */
[----:B------:R-:W-:-:S05]  /*caed0*/  IADD3 R4, P2, PT, R4, UR13, RZ ;  /* 0x0000000d04047c10 */ /* 0x000fca000ff5e0ff */
[----:B------:R1:W-:Y:S04]  /*caee0*/  STL [R1+0x4068], R4 ;  /* 0x0040680401007387 */ /* 0x0003e80000100800 */
[----:B-1----:R-:W4:Y:S01]  /*caef0*/  LDL.LU R4, [R1+0x4038] ;  /* 0x0040380001047983 */ /* 0x002f220000300800 */
[----:B------:R-:W-:-:S03]  /*caf00*/  IADD3.X R245, PT, PT, R245, UR4, RZ, P1, !PT ;  /* 0x00000004f5f57c10 */ /* 0x000fc60008ffe4ff */
[----:B------:R-:W-:Y:S01]  /*caf10*/  STL [R1+0x408c], R247 ;  /* 0x00408cf701007387 */ /* 0x000fe20000100800 */
[----:B------:R-:W-:Y:S02]  /*caf20*/  IADD3 R14, P1, PT, R14, UR13, RZ ;  /* 0x0000000d0e0e7c10 */ /* 0x000fe4000ff3e0ff */
        /* <DEDUP_REMOVED lines=13> */
[----:B------:R-:W-:-:S03]  /*cb000*/  IADD3.X R192, PT, PT, R192, UR4, RZ, P3, !PT ;  /* 0x00000004c0c07c10 */ /* 0x000fc60009ffe4ff */
[----:B------:R-:W-:Y:S01]  /*cb010*/  STL [R1+0x4074], R243 ;  /* 0x004074f301007387 */ /* 0x000fe20000100800 */
[----:B------:R-:W-:-:S03]  /*cb020*/  IADD3 R55, P3, PT, R55, UR13, RZ ;  /* 0x0000000d37377c10 */ /* 0x000fc6000ff7e0ff */
[----:B-1----:R-:W3:Y:S04]  /*cb030*/  LDL.LU R3, [R1+0x404c] ;  /* 0x00404c0001037983 */ /* 0x002ee80000300800 */
[----:B------:R-:W-:Y:S04]  /*cb040*/  STL [R1+0x4050], R242 ;  /* 0x004050f201007387 */ /* 0x000fe80000100800 */
[----:B------:R-:W-:Y:S04]  /*cb050*/  STL [R1+0x4048], R193 ;  /* 0x004048c101007387 */ /* 0x000fe80000100800 */
[----:B------:R-:W3:Y:S01]  /*cb060*/  LDL.LU R247, [R1+0x4028] ;  /* 0x0040280001f77983 */ /* 0x000ee20000300800 */
[----:B----4-:R-:W-:-:S03]  /*cb070*/  IADD3.X R6, PT, PT, R6, UR4, RZ, P2, !PT ;  /* 0x0000000406067c10 */ /* 0x010fc600097fe4ff */
        /* <DEDUP_REMOVED lines=23> */
[----:B------:R-:W-:Y:S02]  /*cb1f0*/  IADD3 R247, P6, PT, R247, UR13, RZ ;  /* 0x0000000df7f77c10 */ /* 0x000fe4000ffde0ff */
        /* <DEDUP_REMOVED lines=8> */
[----:B------:R-:W-:-:S03]  /*cb280*/  IADD3 R244, P4, PT, R244, UR13, RZ ;  /* 0x0000000df4f47c10 */ /* 0x000fc6000ff9e0ff */
[----:B------:R-:W-:Y:S01]  /*cb290*/  STL [R1+0x2c48], R245 ;  /* 0x002c48f501007387 */ /* 0x000fe20000100800 */
[----:B------:R-:W-:Y:S02]  /*cb2a0*/  IADD3.X R14, PT, PT, R14, UR4, RZ, P3, !PT ;  /* 0x000000040e0e7c10 */ /* 0x000fe40009ffe4ff */
        /* <DEDUP_REMOVED lines=53> */
[----:B------:R-:W-:Y:S02]  /*cb600*/  IADD3.X R243, PT, PT, R243, UR4, RZ, P6, !PT ;  /* 0x00000004f3f37c10 */ /* 0x000fe4000b7fe4ff */
[----:B------:R-:W-:Y:S01]  /*cb610*/  IADD3 R242, P6, PT, R242, UR13, RZ ;  /* 0x0000000df2f27c10 */ /* 0x000fe2000ffde0ff */
[----:B------:R-:W-:Y:S01]  /*cb620*/  STL [R1+0x2c64], R244 ;  /* 0x002c64f401007387 */ /* 0x000fe20000100800 */
[----:B------:R-:W-:Y:S02]  /*cb630*/  IADD3.X R14, PT, PT, R14, UR4, RZ, P5, !PT ;  /* 0x000000040e0e7c10 */ /* 0x000fe4000affe4ff */
        /* <DEDUP_REMOVED lines=30> */
[----:B------:R-:W-:-:S05]  /*cb820*/  IADD3.X R14, PT, PT, R14, UR4, RZ, P1, !PT ;  /* 0x000000040e0e7c10 */ /* 0x000fca0008ffe4ff */
        /* <DEDUP_REMOVED lines=13> */
[----:B----4-:R-:W-:Y:S02]  /*cb900*/  IADD3.X R6, PT, PT, R6, UR4, RZ, P4, !PT ;  /* 0x0000000406067c10 */ /* 0x010fe4000a7fe4ff */
[----:B------:R-:W-:-:S03]  /*cb910*/  IADD3 R243, P4, PT, R243, UR13, RZ ;  /* 0x0000000df3f37c10 */ /* 0x000fc6000ff9e0ff */
[----:B------:R1:W-:Y:S01]  /*cb920*/  STL [R1+0x2cac], R6 ;  /* 0x002cac0601007387 */ /* 0x0003e20000100800 */
[----:B------:R-:W-:-:S03]  /*cb930*/  IADD3.X R242, PT, PT, R242, UR4, RZ, P3, !PT ;  /* 0x00000004f2f27c10 */ /* 0x000fc60009ffe4ff */
[----:B-1----:R-:W4:Y:S04]  /*cb940*/  LDL.LU R6, [R1+0x2d54] ;  /* 0x002d540001067983 */ /* 0x002f280000300800 */
[----:B------:R-:W-:Y:S01]  /*cb950*/  STL [R1+0x2d58], R244 ;  /* 0x002d58f401007387 */ /* 0x000fe20000100800 */
[----:B------:R-:W-:-:S05]  /*cb960*/  IADD3 R4, P3, PT, R4, UR13, RZ ;  /* 0x0000000d04047c10 */ /* 0x000fca000ff7e0ff */
[----:B------:R1:W-:Y:S04]  /*cb970*/  STL [R1+0x2d68], R4 ;  /* 0x002d680401007387 */ /* 0x0003e80000100800 */
[----:B------:R-:W-:Y:S04]  /*cb980*/  STL [R1+0x2d60], R243 ;  /* 0x002d60f301007387 */ /* 0x000fe80000100800 */
[----:B-1----:R-:W4:Y:S01]  /*cb990*/  LDL.LU R4, [R1+0x2d88] ;  /* 0x002d880001047983 */ /* 0x002f220000300800 */
[----:B------:R-:W-:Y:S02]  /*cb9a0*/  IADD3.X R193, PT, PT, R193, UR4, RZ, P2, !PT ;  /* 0x00000004c1c17c10 */ /* 0x000fe400097fe4ff */
[----:B------:R-:W-:Y:S01]  /*cb9b0*/  IADD3 R192, P2, PT, R192, UR13, RZ ;  /* 0x0000000dc0c07c10 */ /* 0x000fe2000ff5e0ff */
[----:B------:R-:W-:Y:S01]  /*cb9c0*/  STL [R1+0x2cb4], R242 ;  /* 0x002cb4f201007387 */ /* 0x000fe20000100800 */
[----:B------:R-:W-:-:S03]  /*cb9d0*/  IADD3.X R55, PT, PT, R55, UR4, RZ, P1, !PT ;  /* 0x0000000437377c10 */ /* 0x000fc60008ffe4ff */
[----:B------:R-:W-:Y:S04]  /*cb9e0*/  STL [R1+0x2cbc], R193 ;  /* 0x002cbcc101007387 */ /* 0x000fe80000100800 */
[----:B------:R-:W4:Y:S04]  /*cb9f0*/  LDL.LU R247, [R1+0x2d5c] ;  /* 0x002d5c0001f77983 */ /* 0x000f280000300800 */
[----:B------:R-:W-:Y:S01]  /*cba00*/  STL [R1+0x2d70], R192 ;  /* 0x002d70c001007387 */ /* 0x000fe20000100800 */
[----:B------:R-:W-:-:S03]  /*cba10*/  IADD3 R14, P1, PT, R14, UR13, RZ ;  /* 0x0000000d0e0e7c10 */ /* 0x000fc6000ff3e0ff */
[----:B------:R1:W-:Y:S04]  /*cba20*/  STL [R1+0x2d44], R55 ;  /* 0x002d443701007387 */ /* 0x0003e80000100800 */
[----:B-1----:R-:W4:Y:S04]  /*cba30*/  LDL.LU R55, [R1+0x2d90] ;  /* 0x002d900001377983 */ /* 0x002f280000300800 */
[----:B------:R1:W-:Y:S04]  /*cba40*/  STL [R1+0x2d78], R14 ;  /* 0x002d780e01007387 */ /* 0x0003e80000100800 */
[----:B------:R-:W4:Y:S04]  /*cba50*/  LDL.LU R245, [R1+0x2d64] ;  /* 0x002d640001f57983 */ /* 0x000f280000300800 */
[----:B-1----:R-:W4:Y:S01]  /*cba60*/  LDL.LU R14, [R1+0x2d98] ;  /* 0x002d9800010e7983 */ /* 0x002f220000300800 */
[----:B--2---:R-:W-:-:S05]  /*cba70*/  IADD3.X R7, PT, PT, R7, UR4, RZ, P6, !PT ;  /* 0x0000000407077c10 */ /* 0x004fca000b7fe4ff */
[----:B------:R-:W-:Y:S04]  /*cba80*/  STL [R1+0x2d4c], R7 ;  /* 0x002d4c0701007387 */ /* 0x000fe80000100800 */
        /* <DEDUP_REMOVED lines=8> */
[----:B------:R-:W-:Y:S01]  /*cbb10*/  STL [R1+0x2d54], R6 ;  /* 0x002d540601007387 */ /* 0x000fe20000100800 */
[----:B------:R-:W-:-:S05]  /*cbb20*/  IADD3 R4, P5, PT, R4, UR13, RZ ;  /* 0x0000000d04047c10 */ /* 0x000fca000ffbe0ff */
[----:B------:R1:W-:Y:S04]  /*cbb30*/  STL [R1+0x2d88], R4 ;  /* 0x002d880401007387 */ /* 0x0003e80000100800 */
[----:B-1----:R-:W4:Y:S01]  /*cbb40*/  LDL.LU R4, [R1+0x2db0] ;  /* 0x002db00001047983 */ /* 0x002f220000300800 */
[----:B------:R-:W-:-:S03]  /*cbb50*/  IADD3.X R247, PT, PT, R247, UR4, RZ, P4, !PT ;  /* 0x00000004f7f77c10 */ /* 0x000fc6000a7fe4ff */
[----:B------:R-:W4:Y:S04]  /*cbb60*/  LDL.LU R192, [R1+0x2d84] ;  /* 0x002d840001c07983 */ /* 0x000f280000300800 */
[----:B------:R-:W4:Y:S04]  /*cbb70*/  LDL.LU R7, [R1+0x2db8] ;  /* 0x002db80001077983 */ /* 0x000f280000300800 */
[----:B------:R-:W4:Y:S01]  /*cbb80*/  LDL.LU R6, [R1+0x2e40] ;  /* 0x002e400001067983 */ /* 0x000f220000300800 */
[----:B------:R-:W-:-:S05]  /*cbb90*/  IADD3 R55, P4, PT, R55, UR13, RZ ;  /* 0x0000000d37377c10 */ /* 0x000fca000ff9e0ff */
[----:B------:R1:W-:Y:S01]  /*cbba0*/  STL [R1+0x2d90], R55 ;  /* 0x002d903701007387 */ /* 0x0003e20000100800 */
[----:B------:R-:W-:Y:S02]  /*cbbb0*/  IADD3.X R245, PT, PT, R245, UR4, RZ, P3, !PT ;  /* 0x00000004f5f57c10 */ /* 0x000fe40009ffe4ff */
[----:B------:R-:W-:Y:S01]  /*cbbc0*/  IADD3 R14, P3, PT, R14, UR13, RZ ;  /* 0x0000000d0e0e7c10 */ /* 0x000fe2000ff7e0ff */
[----:B-1----:R-:W4:Y:S04]  /*cbbd0*/  LDL.LU R55, [R1+0x2d8c] ;  /* 0x002d8c0001377983 */ /* 0x002f280000300800 */
[----:B------:R-:W-:Y:S04]  /*cbbe0*/  STL [R1+0x2d5c], R247 ;  /* 0x002d5cf701007387 */ /* 0x000fe80000100800 */
[----:B------:R1:W-:Y:S04]  /*cbbf0*/  STL [R1+0x2d98], R14 ;  /* 0x002d980e01007387 */ /* 0x0003e80000100800 */
[----:B-1----:R-:W4:Y:S04]  /*cbc00*/  LDL.LU R14, [R1+0x2dc0] ;  /* 0x002dc000010e7983 */ /* 0x002f280000300800 */
[----:B------:R-:W-:Y:S01]  /*cbc10*/  STL [R1+0x2d64], R245 ;  /* 0x002d64f501007387 */ /* 0x000fe20000100800 */
[----:B--2---:R-:W-:-:S02]  /*cbc20*/  IADD3.X R244, PT, PT, R244, UR4, RZ, P2, !PT ;  /* 0x00000004f4f47c10 */ /* 0x004fc400097fe4ff */
[----:B---3--:R-:W-:-:S05]  /*cbc30*/  IADD3 R3, P2, PT, R3, UR13, RZ ;  /* 0x0000000d03037c10 */ /* 0x008fca000ff5e0ff */
[----:B------:R1:W-:Y:S01]  /*cbc40*/  STL [R1+0x2da0], R3 ;  /* 0x002da00301007387 */ /* 0x0003e20000100800 */
[----:B------:R-:W-:Y:S02]  /*cbc50*/  IADD3.X R243, PT, PT, R243, UR4, RZ, P1, !PT ;  /* 0x00000004f3f37c10 */ /* 0x000fe40008ffe4ff */
[----:B------:R-:W-:Y:S01]  /*cbc60*/  IADD3 R242, P1, PT, R242, UR13, RZ ;  /* 0x0000000df2f27c10 */ /* 0x000fe2000ff3e0ff */
[----:B-1----:R-:W2:Y:S01]  /*cbc70*/  LDL.LU R3, [R1+0x2d94] ;  /* 0x002d940001037983 */ /* 0x002ea20000300800 */
[----:B------:R-:W-:-:S03]  /*cbc80*/  IADD3.X R193, PT, PT, R193, UR4, RZ, P6, !PT ;  /* 0x00000004c1c17c10 */ /* 0x000fc6000b7fe4ff */
[----:B------:R-:W-:Y:S04]  /*cbc90*/  STL [R1+0x2d6c], R244 ;  /* 0x002d6cf401007387 */ /* 0x000fe80000100800 */
[----:B------:R1:W-:Y:S04]  /*cbca0*/  STL [R1+0x2da8], R242 ;  /* 0x002da8f201007387 */ /* 0x0003e80000100800 */
[----:B------:R-:W-:Y:S04]  /*cbcb0*/  STL [R1+0x2d74], R243 ;  /* 0x002d74f301007387 */ /* 0x000fe80000100800 */
[----:B-1----:R-:W3:Y:S01]  /*cbcc0*/  LDL.LU R242, [R1+0x2d9c] ;  /* 0x002d9c0001f27983 */ /* 0x002ee20000300800 */
[----:B----4-:R-:W-:-:S05]  /*cbcd0*/  IADD3 R4, P6, PT, R4, UR13, RZ ;  /* 0x0000000d04047c10 */ /* 0x010fca000ffde0ff */
[----:B------:R1:W-:Y:S04]  /*cbce0*/  STL [R1+0x2db0], R4 ;  /* 0x002db00401007387 */ /* 0x0003e80000100800 */
[----:B------:R-:W-:Y:S04]  /*cbcf0*/  STL [R1+0x2d7c], R193 ;  /* 0x002d7cc101007387 */ /* 0x000fe80000100800 */
[----:B-1----:R-:W4:Y:S01]  /*cbd00*/  LDL.LU R4, [R1+0x2e48] ;  /* 0x002e480001047983 */ /* 0x002f220000300800 */
[----:B------:R-:W-:Y:S02]  /*cbd10*/  IADD3.X R192, PT, PT, R192, UR4, RZ, P5, !PT ;  /* 0x00000004c0c07c10 */ /* 0x000fe4000affe4ff */
[----:B------:R-:W-:-:S03]  /*cbd20*/  IADD3 R7, P5, PT, R7, UR13, RZ ;  /* 0x0000000d07077c10 */ /* 0x000fc6000ffbe0ff */
[----:B------:R1:W-:Y:S01]  /*cbd30*/  STL [R1+0x2d84], R192 ;  /* 0x002d84c001007387 */ /* 0x0003e20000100800 */
[----:B------:R-:W-:-:S03]  /*cbd40*/  IADD3.X R55, PT, PT, R55, UR4, RZ, P4, !PT ;  /* 0x0000000437377c10 */ /* 0x000fc6000a7fe4ff */
[----:B-1----:R-:W4:Y:S04]  /*cbd50*/  LDL.LU R192, [R1+0x2da4] ;  /* 0x002da40001c07983 */ /* 0x002f280000300800 */
[----:B------:R1:W-:Y:S04]  /*cbd60*/  STL [R1+0x2db8], R7 ;  /* 0x002db80701007387 */ /* 0x0003e80000100800 */
[----:B-1----:R-:W4:Y:S01]  /*cbd70*/  LDL.LU R7, [R1+0x2e3c] ;  /* 0x002e3c0001077983 */ /* 0x002f220000300800 */
[----:B------:R-:W-:-:S03]  /*cbd80*/  IADD3 R14, P4, PT, R14, UR13, RZ ;  /* 0x0000000d0e0e7c10 */ /* 0x000fc6000ff9e0ff */
[----:B------:R-:W4:Y:S04]  /*cbd90*/  LDL.LU R245, [R1+0x2e50] ;  /* 0x002e500001f57983 */ /* 0x000f280000300800 */
[----:B------:R1:W-:Y:S04]  /*cbda0*/  STL [R1+0x2d8c], R55 ;  /* 0x002d8c3701007387 */ /* 0x0003e80000100800 */
[----:B-1----:R-:W4:Y:S04]  /*cbdb0*/  LDL.LU R55, [R1+0x2dac] ;  /* 0x002dac0001377983 */ /* 0x002f280000300800 */
[----:B------:R-:W4:Y:S04]  /*cbdc0*/  LDL.LU R244, [R1+0x2e58] ;  /* 0x002e580001f47983 */ /* 0x000f280000300800 */
[----:B------:R1:W-:Y:S04]  /*cbdd0*/  STL [R1+0x2dc0], R14 ;  /* 0x002dc00e01007387 */ /* 0x0003e80000100800 */
[----:B-1----:R-:W4:Y:S01]  /*cbde0*/  LDL.LU R14, [R1+0x2db4] ;  /* 0x002db400010e7983 */ /* 0x002f220000300800 */
[----:B--2---:R-:W-:-:S05]  /*cbdf0*/  IADD3.X R3, PT, PT, R3, UR4, RZ, P3, !PT ;  /* 0x0000000403037c10 */ /* 0x004fca0009ffe4ff */
[----:B------:R1:W-:Y:S04]  /*cbe00*/  STL [R1+0x2d94], R3 ;  /* 0x002d940301007387 */ /* 0x0003e80000100800 */
[----:B-1----:R-:W2:Y:S01]  /*cbe10*/  LDL.LU R3, [R1+0x2e60] ;  /* 0x002e600001037983 */ /* 0x002ea20000300800 */
[----:B---3--:R-:W-:-:S03]  /*cbe20*/  IADD3.X R242, PT, PT, R242, UR4, RZ, P2, !PT ;  /* 0x00000004f2f27c10 */ /* 0x008fc600097fe4ff */
[----:B------:R-:W3:Y:S04]  /*cbe30*/  LDL.LU R193, [R1+0x2dbc] ;  /* 0x002dbc0001c17983 */ /* 0x000ee80000300800 */
[----:B------:R-:W3:Y:S04]  /*cbe40*/  LDL.LU R243, [R1+0x2e68] ;  /* 0x002e680001f37983 */ /* 0x000ee80000300800 */
[----:B------:R1:W-:Y:S04]  /*cbe50*/  STL [R1+0x2d9c], R242 ;  /* 0x002d9cf201007387 */ /* 0x0003e80000100800 */
[----:B-1----:R-:W3:Y:S01]  /*cbe60*/  LDL.LU R242, [R1+0x2e70] ;  /* 0x002e700001f27983 */ /* 0x002ee20000300800 */
[----:B----4-:R-:W-:-:S05]  /*cbe70*/  IADD3 R4, P2, PT, R4, UR13, RZ ;  /* 0x0000000d04047c10 */ /* 0x010fca000ff5e0ff */
[----:B------:R1:W-:Y:S04]  /*cbe80*/  STL [R1+0x2e48], R4 ;  /* 0x002e480401007387 */ /* 0x0003e80000100800 */
[----:B-1----:R-:W4:Y:S01]  /*cbe90*/  LDL.LU R4, [R1+0x2e44] ;  /* 0x002e440001047983 */ /* 0x002f220000300800 */
[----:B------:R-:W-:Y:S02]  /*cbea0*/  IADD3.X R192, PT, PT, R192, UR4, RZ, P1, !PT ;  /* 0x00000004c0c07c10 */ /* 0x000fe40008ffe4ff */
[----:B------:R-:W-:-:S03]  /*cbeb0*/  IADD3 R6, P3, PT, R6, UR13, RZ ;  /* 0x0000000d06067c10 */ /* 0x000fc6000ff7e0ff */
[----:B------:R1:W-:Y:S04]  /*cbec0*/  STL [R1+0x2da4], R192 ;  /* 0x002da4c001007387 */ /* 0x0003e80000100800 */
[----:B-1----:R-:W4:Y:S01]  /*cbed0*/  LDL.LU R192, [R1+0x2e78] ;  /* 0x002e780001c07983 */ /* 0x002f220000300800 */
[----:B------:R-:W-:-:S03]  /*cbee0*/  IADD3 R245, P1, PT, R245, UR13, RZ ;  /* 0x0000000df5f57c10 */ /* 0x000fc6000ff3e0ff */
[----:B------:R-:W-:Y:S01]  /*cbef0*/  STL [R1+0x2e40], R6 ;  /* 0x002e400601007387 */ /* 0x000fe20000100800 */
[----:B------:R-:W-:-:S05]  /*cbf00*/  IADD3.X R55, PT, PT, R55, UR4, RZ, P6, !PT ;  /* 0x0000000437377c10 */ /* 0x000fca000b7fe4ff */
[----:B------:R1:W-:Y:S01]  /*cbf10*/  STL [R1+0x2dac], R55 ;  /* 0x002dac3701007387 */ /* 0x0003e20000100800 */
[----:B------:R-:W-:-:S03]  /*cbf20*/  IADD3 R244, P6, PT, R244, UR13, RZ ;  /* 0x0000000df4f47c10 */ /* 0x000fc6000ffde0ff */
[----:B-1----:R-:W4:Y:S01]  /*cbf30*/  LDL.LU R55, [R1+0x2e4c] ;  /* 0x002e4c0001377983 */ /* 0x002f220000300800 */
[----:B------:R-:W-:-:S03]  /*cbf40*/  IADD3.X R14, PT, PT, R14, UR4, RZ, P5, !PT ;  /* 0x000000040e0e7c10 */ /* 0x000fc6000affe4ff */
[----:B------:R-:W-:Y:S04]  /*cbf50*/  STL [R1+0x2e50], R245 ;  /* 0x002e50f501007387 */ /* 0x000fe80000100800 */
[----:B------:R1:W-:Y:S04]  /*cbf60*/  STL [R1+0x2db4], R14 ;  /* 0x002db40e01007387 */ /* 0x0003e80000100800 */
[----:B-1----:R-:W4:Y:S04]  /*cbf70*/  LDL.LU R14, [R1+0x2e80] ;  /* 0x002e8000010e7983 */ /* 0x002f280000300800 */
[----:B------:R-:W-:Y:S01]  /*cbf80*/  STL [R1+0x2e58], R244 ;  /* 0x002e58f401007387 */ /* 0x000fe20000100800 */
[----:B--2---:R-:W-:-:S05]  /*cbf90*/  IADD3 R3, P5, PT, R3, UR13, RZ ;  /* 0x0000000d03037c10 */ /* 0x004fca000ffbe0ff */
[----:B------:R1:W-:Y:S01]  /*cbfa0*/  STL [R1+0x2e60], R3 ;  /* 0x002e600301007387 */ /* 0x0003e20000100800 */
[----:B---3--:R-:W-:Y:S02]  /*cbfb0*/  IADD3.X R193, PT, PT, R193, UR4, RZ, P4, !PT ;  /* 0x00000004c1c17c10 */ /* 0x008fe4000a7fe4ff */
[----:B------:R-:W-:Y:S01]  /*cbfc0*/  IADD3 R243, P4, PT, R243, UR13, RZ ;  /* 0x0000000df3f37c10 */ /* 0x000fe2000ff9e0ff */
[----:B-1----:R-:W2:Y:S04]  /*cbfd0*/  LDL.LU R3, [R1+0x2e54] ;  /* 0x002e540001037983 */ /* 0x002ea80000300800 */
[----:B------:R1:W-:Y:S04]  /*cbfe0*/  STL [R1+0x2dbc], R193 ;  /* 0x002dbcc101007387 */ /* 0x0003e80000100800 */
[----:B-1----:R-:W3:Y:S04]  /*cbff0*/  LDL.LU R193, [R1+0x2e88] ;  /* 0x002e880001c17983 */ /* 0x002ee80000300800 */
[----:B------:R-:W-:Y:S01]  /*cc000*/  STL [R1+0x2e68], R243 ;  /* 0x002e68f301007387 */ /* 0x000fe20000100800 */
[----:B----4-:R-:W-:-:S05]  /*cc010*/  IADD3.X R4, PT, PT, R4, UR4, RZ, P2, !PT ;  /* 0x0000000404047c10 */ /* 0x010fca00097fe4ff */
[----:B------:R1:W-:Y:S04]  /*cc020*/  STL [R1+0x2e44], R4 ;  /* 0x002e440401007387 */ /* 0x0003e80000100800 */
[----:B-1----:R-:W4:Y:S01]  /*cc030*/  LDL.LU R4, [R1+0x2e5c] ;  /* 0x002e5c0001047983 */ /* 0x002f220000300800 */
[----:B------:R-:W-:Y:S02]  /*cc040*/  IADD3.X R7, PT, PT, R7, UR4, RZ, P3, !PT ;  /* 0x0000000407077c10 */ /* 0x000fe40009ffe4ff */
[----:B------:R-:W-:Y:S02]  /*cc050*/  IADD3 R242, P3, PT, R242, UR13, RZ ;  /* 0x0000000df2f27c10 */ /* 0x000fe4000ff7e0ff */
[----:B------:R-:W-:-:S03]  /*cc060*/  IADD3 R192, P2, PT, R192, UR13, RZ ;  /* 0x0000000dc0c07c10 */ /* 0x000fc6000ff5e0ff */
[----:B------:R1:W-:Y:S04]  /*cc070*/  STL [R1+0x2e70], R242 ;  /* 0x002e70f201007387 */ /* 0x0003e80000100800 */
[----:B-1----:R-:W4:Y:S04]  /*cc080*/  LDL.LU R242, [R1+0x2e90] ;  /* 0x002e900001f27983 */ /* 0x002f280000300800 */
[----:B------:R1:W-:Y:S04]  /*cc090*/  STL [R1+0x2e78], R192 ;  /* 0x002e78c001007387 */ /* 0x0003e80000100800 */
[----:B-1----:R-:W4:Y:S01]  /*cc0a0*/  LDL.LU R192, [R1+0x2e64] ;  /* 0x002e640001c07983 */ /* 0x002f220000300800 */
[----:B------:R-:W-:-:S03]  /*cc0b0*/  IADD3.X R55, PT, PT, R55, UR4, RZ, P1, !PT ;  /* 0x0000000437377c10 */ /* 0x000fc60008ffe4ff */
[----:B------:R-:W-:Y:S04]  /*cc0c0*/  STL [R1+0x2e3c], R7 ;  /* 0x002e3c0701007387 */ /* 0x000fe80000100800 */
[----:B------:R-:W4:Y:S04]  /*cc0d0*/  LDL.LU R247, [R1+0x2e98] ;  /* 0x002e980001f77983 */ /* 0x000f280000300800 */
[----:B------:R1:W-:Y:S01]  /*cc0e0*/  STL [R1+0x2e4c], R55 ;  /* 0x002e4c3701007387 */ /* 0x0003e20000100800 */
[----:B------:R-:W-:-:S03]  /*cc0f0*/  IADD3 R14, P1, PT, R14, UR13, RZ ;  /* 0x0000000d0e0e7c10 */ /* 0x000fc6000ff3e0ff */
[----:B-1----:R-:W4:Y:S04]  /*cc100*/  LDL.LU R55, [R1+0x2e6c] ;  /* 0x002e6c0001377983 */ /* 0x002f280000300800 */
[----:B------:R1:W-:Y:S04]  /*cc110*/  STL [R1+0x2e80], R14 ;  /* 0x002e800e01007387 */ /* 0x0003e80000100800 */
[----:B-1----:R-:W4:Y:S01]  /*cc120*/  LDL.LU R14, [R1+0x2ea0] ;  /* 0x002ea000010e7983 */ /* 0x002f220000300800 */
[----:B--2---:R-:W-:-:S05]  /*cc130*/  IADD3.X R3, PT, PT, R3, UR4, RZ, P6, !PT ;  /* 0x0000000403037c10 */ /* 0x004fca000b7fe4ff */
[----:B------:R1:W-:Y:S01]  /*cc140*/  STL [R1+0x2e54], R3 ;  /* 0x002e540301007387 */ /* 0x0003e20000100800 */
[----:B---3--:R-:W-:-:S03]  /*cc150*/  IADD3 R193, P6, PT, R193, UR13, RZ ;  /* 0x0000000dc1c17c10 */ /* 0x008fc6000ffde0ff */
[----:B-1----:R-:W2:Y:S04]  /*cc160*/  LDL.LU R3, [R1+0x2e74] ;  /* 0x002e740001037983 */ /* 0x002ea80000300800 */
[----:B------:R-:W3:Y:S04]  /*cc170*/  LDL.LU R245, [R1+0x2ea8] ;  /* 0x002ea80001f57983 */ /* 0x000ee80000300800 */
[----:B------:R-:W3:Y:S04]  /*cc180*/  LDL.LU R244, [R1+0x2e7c] ;  /* 0x002e7c0001f47983 */ /* 0x000ee80000300800 */
[----:B------:R-:W3:Y:S04]  /*cc190*/  LDL.LU R243, [R1+0x2eb0] ;  /* 0x002eb00001f37983 */ /* 0x000ee80000300800 */
[----:B------:R1:W-:Y:S04]  /*cc1a0*/  STL [R1+0x2e88], R193 ;  /* 0x002e88c101007387 */ /* 0x0003e80000100800 */
[----:B-1----:R-:W3:Y:S01]  /*cc1b0*/  LDL.LU R193, [R1+0x2e84] ;  /* 0x002e840001c17983 */ /* 0x002ee20000300800 */
[----:B----4-:R-:W-:-:S05]  /*cc1c0*/  IADD3.X R4, PT, PT, R4, UR4, RZ, P5, !PT ;  /* 0x0000000404047c10 */ /* 0x010fca000affe4ff */
[----:B------:R1:W-:Y:S04]  /*cc1d0*/  STL [R1+0x2e5c], R4 ;  /* 0x002e5c0401007387 */ /* 0x0003e80000100800 */
[----:B-1----:R-:W4:Y:S01]  /*cc1e0*/  LDL.LU R4, [R1+0x2eb8] ;  /* 0x002eb80001047983 */ /* 0x002f220000300800 */
[----:B------:R-:W-:-:S05]  /*cc1f0*/  IADD3 R242, P5, PT, R242, UR13, RZ ;  /* 0x0000000df2f27c10 */ /* 0x000fca000ffbe0ff */
[----:B------:R1:W-:Y:S01]  /*cc200*/  STL [R1+0x2e90], R242 ;  /* 0x002e90f201007387 */ /* 0x0003e20000100800 */
[----:B------:R-:W-:-:S03]  /*cc210*/  IADD3.X R192, PT, PT, R192, UR4, RZ, P4, !PT ;  /* 0x00000004c0c07c10 */ /* 0x000fc6000a7fe4ff */
[----:B-1----:R-:W4:Y:S04]  /*cc220*/  LDL.LU R242, [R1+0x2e8c] ;  /* 0x002e8c0001f27983 */ /* 0x002f280000300800 */
[----:B------:R1:W-:Y:S01]  /*cc230*/  STL [R1+0x2e64], R192 ;  /* 0x002e64c001007387 */ /* 0x0003e20000100800 */
[----:B------:R-:W-:-:S03]  /*cc240*/  IADD3 R247, P4, PT, R247, UR13, RZ ;  /* 0x0000000df7f77c10 */ /* 0x000fc6000ff9e0ff */
[----:B-1----:R-:W4:Y:S01]  /*cc250*/  LDL.LU R192, [R1+0x2ec0] ;  /* 0x002ec00001c07983 */ /* 0x002f220000300800 */
[----:B------:R-:W-:-:S05]  /*cc260*/  IADD3.X R55, PT, PT, R55, UR4, RZ, P3, !PT ;  /* 0x0000000437377c10 */ /* 0x000fca0009ffe4ff */
[----:B------:R1:W-:Y:S01]  /*cc270*/  STL [R1+0x2e6c], R55 ;  /* 0x002e6c3701007387 */ /* 0x0003e20000100800 */
[----:B------:R-:W-:-:S03]  /*cc280*/  IADD3 R14, P3, PT, R14, UR13, RZ ;  /* 0x0000000d0e0e7c10 */ /* 0x000fc6000ff7e0ff */
[----:B-1----:R-:W4:Y:S04]  /*cc290*/  LDL.LU R55, [R1+0x2e94] ;  /* 0x002e940001377983 */ /* 0x002f280000300800 */
[----:B------:R-:W-:Y:S04]  /*cc2a0*/  STL [R1+0x2e98], R247 ;  /* 0x002e98f701007387 */ /* 0x000fe80000100800 */
[----:B------:R1:W-:Y:S04]  /*cc2b0*/  STL [R1+0x2ea0], R14 ;  /* 0x002ea00e01007387 */ /* 0x0003e80000100800 */
[----:B-1----:R-:W4:Y:S01]  /*cc2c0*/  LDL.LU R14, [R1+0x2f08] ;  /* 0x002f0800010e7983 */ /* 0x002f220000300800 */
[----:B--2---:R-:W-:-:S02]  /*cc2d0*/  IADD3.X R3, PT, PT, R3, UR4, RZ, P2, !PT ;  /* 0x0000000403037c10 */ /* 0x004fc400097fe4ff */
[----:B---3--:R-:W-:-:S03]  /*cc2e0*/  IADD3 R245, P2, PT, R245, UR13, RZ ;  /* 0x0000000df5f57c10 */ /* 0x008fc6000ff5e0ff */
[----:B------:R1:W-:Y:S01]  /*cc2f0*/  STL [R1+0x2e74], R3 ;  /* 0x002e740301007387 */ /* 0x0003e20000100800 */
[----:B------:R-:W-:-:S03]  /*cc300*/  IADD3.X R244, PT, PT, R244, UR4, RZ, P1, !PT ;  /* 0x00000004f4f47c10 */ /* 0x000fc60008ffe4ff */
[----:B-1----:R-:W2:Y:S01]  /*cc310*/  LDL.LU R3, [R1+0x2e9c] ;  /* 0x002e9c0001037983 */ /* 0x002ea20000300800 */
[----:B------:R-:W-:-:S03]  /*cc320*/  IADD3 R243, P1, PT, R243, UR13, RZ ;  /* 0x0000000df3f37c10 */ /* 0x000fc6000ff3e0ff */
[----:B------:R-:W-:Y:S01]  /*cc330*/  STL [R1+0x2ea8], R245 ;  /* 0x002ea8f501007387 */ /* 0x000fe20000100800 */
[----:B------:R-:W-:-:S05]  /*cc340*/  IADD3.X R193, PT, PT, R193, UR4, RZ, P6, !PT ;  /* 0x00000004c1c17c10 */ /* 0x000fca000b7fe4ff */
[----:B------:R1:W-:Y:S04]  /*cc350*/  STL [R1+0x2e84], R193 ;  /* 0x002e84c101007387 */ /* 0x0003e80000100800 */
[----:B------:R-:W-:Y:S04]  /*cc360*/  STL [R1+0x2e7c], R244 ;  /* 0x002e7cf401007387 */ /* 0x000fe80000100800 */
[----:B-1----:R-:W3:Y:S04]  /*cc370*/  LDL.LU R193, [R1+0x2f10] ;  /* 0x002f100001c17983 */ /* 0x002ee80000300800 */
[----:B------:R1:W-:Y:S04]  /*cc380*/  STL [R1+0x2eb0], R243 ;  /* 0x002eb0f301007387 */ /* 0x0003e80000100800 */
[----:B-1----:R-:W3:Y:S01]  /*cc390*/  LDL.LU R243, [R1+0x2ea4] ;  /* 0x002ea40001f37983 */ /* 0x002ee20000300800 */
[----:B----4-:R-:W-:-:S05]  /*cc3a0*/  IADD3 R4, P6, PT, R4, UR13, RZ ;  /* 0x0000000d04047c10 */ /* 0x010fca000ffde0ff */
[----:B------:R1:W-:Y:S04]  /*cc3b0*/  STL [R1+0x2eb8], R4 ;  /* 0x002eb80401007387 */ /* 0x0003e80000100800 */
[----:B-1----:R-:W4:Y:S01]  /*cc3c0*/  LDL.LU R4, [R1+0x2f18] ;  /* 0x002f180001047983 */ /* 0x002f220000300800 */
[----:B------:R-:W-:-:S03]  /*cc3d0*/  IADD3.X R242, PT, PT, R242, UR4, RZ, P5, !PT ;  /* 0x00000004f2f27c10 */ /* 0x000fc6000affe4ff */
[----:B------:R-:W4:Y:S01]  /*cc3e0*/  LDL.LU R247, [R1+0x2eac] ;  /* 0x002eac0001f77983 */ /* 0x000f220000300800 */
[----:B------:R-:W-:-:S05]  /*cc3f0*/  IADD3 R192, P5, PT, R192, UR13, RZ ;  /* 0x0000000dc0c07c10 */ /* 0x000fca000ffbe0ff */
[----:B------:R1:W-:Y:S04]  /*cc400*/  STL [R1+0x2ec0], R192 ;  /* 0x002ec0c001007387 */ /* 0x0003e80000100800 */
[----:B------:R-:W-:Y:S04]  /*cc410*/  STL [R1+0x2e8c], R242 ;  /* 0x002e8cf201007387 */ /* 0x000fe80000100800 */
[----:B-1----:R-:W4:Y:S01]  /*cc420*/  LDL.LU R192, [R1+0x2f20] ;  /* 0x002f200001c07983 */ /* 0x002f220000300800 */
[----:B------:R-:W-:-:S05]  /*cc430*/  IADD3.X R55, PT, PT, R55, UR4, RZ, P4, !PT ;  /* 0x0000000437377c10 */ /* 0x000fca000a7fe4ff */
[----:B------:R1:W-:Y:S04]  /*cc440*/  STL [R1+0x2e94], R55 ;  /* 0x002e943701007387 */ /* 0x0003e80000100800 */
[----:B-1----:R-:W4:Y:S01]  /*cc450*/  LDL.LU R55, [R1+0x2eb4] ;  /* 0x002eb40001377983 */ /* 0x002f220000300800 */
        /* <DEDUP_REMOVED lines=9> */
[----:B---3--:R-:W-:-:S05]  /*cc4f0*/  IADD3 R193, P3, PT, R193, UR13, RZ ;  /* 0x0000000dc1c17c10 */ /* 0x008fca000ff7e0ff */
[----:B------:R1:W-:Y:S01]  /*cc500*/  STL [R1+0x2f10], R193 ;  /* 0x002f10c101007387 */ /* 0x0003e20000100800 */
[----:B------:R-:W-:-:S03]  /*cc510*/  IADD3.X R243, PT, PT, R243, UR4, RZ, P2, !PT ;  /* 0x00000004f3f37c10 */ /* 0x000fc600097fe4ff */
[----:B-1----:R-:W3:Y:S04]  /*cc520*/  LDL.LU R193, [R1+0x2f0c] ;  /* 0x002f0c0001c17983 */ /* 0x002ee80000300800 */
[----:B------:R1:W-:Y:S04]  /*cc530*/  STL [R1+0x2ea4], R243 ;  /* 0x002ea4f301007387 */ /* 0x0003e80000100800 */
[----:B-1----:R-:W3:Y:S01]  /*cc540*/  LDL.LU R243, [R1+0x2f40] ;  /* 0x002f400001f37983 */ /* 0x002ee20000300800 */
[----:B----4-:R-:W-:-:S05]  /*cc550*/  IADD3 R4, P2, PT, R4, UR13, RZ ;  /* 0x0000000d04047c10 */ /* 0x010fca000ff5e0ff */
[----:B------:R1:W-:Y:S04]  /*cc560*/  STL [R1+0x2f18], R4 ;  /* 0x002f180401007387 */ /* 0x0003e80000100800 */
[----:B-1----:R-:W4:Y:S01]  /*cc570*/  LDL.LU R4, [R1+0x2f14] ;  /* 0x002f140001047983 */ /* 0x002f220000300800 */
[----:B------:R-:W-:Y:S02]  /*cc580*/  IADD3.X R247, PT, PT, R247, UR4, RZ, P1, !PT ;  /* 0x00000004f7f77c10 */ /* 0x000fe40008ffe4ff */
[----:B------:R-:W-:-:S05]  /*cc590*/  IADD3 R192, P1, PT, R192, UR13, RZ ;  /* 0x0000000dc0c07c10 */ /* 0x000fca000ff3e0ff */
[----:B------:R1:W-:Y:S04]  /*cc5a0*/  STL [R1+0x2f20], R192 ;  /* 0x002f20c001007387 */ /* 0x0003e80000100800 */
[----:B-1----:R-:W4:Y:S01]  /*cc5b0*/  LDL.LU R192, [R1+0x2f48] ;  /* 0x002f480001c07983 */ /* 0x002f220000300800 */
[----:B------:R-:W-:-:S03]  /*cc5c0*/  IADD3.X R55, PT, PT, R55, UR4, RZ, P6, !PT ;  /* 0x0000000437377c10 */ /* 0x000fc6000b7fe4ff */
[----:B------:R-:W-:Y:S04]  /*cc5d0*/  STL [R1+0x2eac], R247 ;  /* 0x002eacf701007387 */ /* 0x000fe80000100800 */
[----:B------:R1:W-:Y:S04]  /*cc5e0*/  STL [R1+0x2eb4], R55 ;  /* 0x002eb43701007387 */ /* 0x0003e80000100800 */
[----:B-1----:R-:W4:Y:S01]  /*cc5f0*/  LDL.LU R55, [R1+0x2f1c] ;  /* 0x002f1c0001377983 */ /* 0x002f220000300800 */
[----:B------:R-:W-:Y:S02]  /*cc600*/  IADD3 R14, P6, PT, R14, UR13, RZ ;  /* 0x0000000d0e0e7c10 */ /* 0x000fe4000ffde0ff */
[----:B------:R-:W-:-:S03]  /*cc610*/  IADD3.X R245, PT, PT, R245, UR4, RZ, P5, !PT ;  /* 0x00000004f5f57c10 */ /* 0x000fc6000affe4ff */
[----:B------:R1:W-:Y:S01]  /*cc620*/  STL [R1+0x2f28], R14 ;  /* 0x002f280e01007387 */ /* 0x0003e20000100800 */
[----:B------:R-:W-:Y:S02]  /*cc630*/  IADD3 R244, P5, PT, R244, UR13, RZ ;  /* 0x0000000df4f47c10 */ /* 0x000fe4000ffbe0ff */
[----:B------:R-:W-:Y:S01]  /*cc640*/  IADD3.X R242, PT, PT, R242, UR4, RZ, P4, !PT ;  /* 0x00000004f2f27c10 */ /* 0x000fe2000a7fe4ff */
[----:B-1----:R-:W4:Y:S04]  /*cc650*/  LDL.LU R14, [R1+0x2f50] ;  /* 0x002f5000010e7983 */ /* 0x002f280000300800 */
[----:B------:R-:W-:Y:S01]  /*cc660*/  STL [R1+0x2ebc], R245 ;  /* 0x002ebcf501007387 */ /* 0x000fe20000100800 */
[----:B--2---:R-:W-:-:S05]  /*cc670*/  IADD3 R3, P4, PT, R3, UR13, RZ ;  /* 0x0000000d03037c10 */ /* 0x004fca000ff9e0ff */
[----:B------:R1:W-:Y:S04]  /*cc680*/  STL [R1+0x2f38], R3 ;  /* 0x002f380301007387 */ /* 0x0003e80000100800 */
[----:B------:R-:W-:Y:S04]  /*cc690*/  STL [R1+0x2f30], R244 ;  /* 0x002f30f401007387 */ /* 0x000fe80000100800 */
[----:B-1----:R-:W2:Y:S04]  /*cc6a0*/  LDL.LU R3, [R1+0x2f24] ;  /* 0x002f240001037983 */ /* 0x002ea80000300800 */
[----:B------:R1:W-:Y:S01]  /*cc6b0*/  STL [R1+0x2f04], R242 ;  /* 0x002f04f201007387 */ /* 0x0003e20000100800 */
[----:B---3--:R-:W-:-:S03]  /*cc6c0*/  IADD3.X R193, PT, PT, R193, UR4, RZ, P3, !PT ;  /* 0x00000004c1c17c10 */ /* 0x008fc60009ffe4ff */
[----:B-1----:R-:W3:Y:S04]  /*cc6d0*/  LDL.LU R242, [R1+0x2f58] ;  /* 0x002f580001f27983 */ /* 0x002ee80000300800 */
[----:B------:R1:W-:Y:S01]  /*cc6e0*/  STL [R1+0x2f0c], R193 ;  /* 0x002f0cc101007387 */ /* 0x0003e20000100800 */
[----:B------:R-:W-:-:S03]  /*cc6f0*/  IADD3 R243, P3, PT, R243, UR13, RZ ;  /* 0x0000000df3f37c10 */ /* 0x000fc6000ff7e0ff */
[----:B-1----:R-:W3:Y:S04]  /*cc700*/  LDL.LU R193, [R1+0x2f2c] ;  /* 0x002f2c0001c17983 */ /* 0x002ee80000300800 */
[----:B------:R-:W3:Y:S01]  /*cc710*/  LDL.LU R247, [R1+0x2f60] ;  /* 0x002f600001f77983 */ /* 0x000ee20000300800 */
[----:B----4-:R-:W-:-:S05]  /*cc720*/  IADD3.X R4, PT, PT, R4, UR4, RZ, P2, !PT ;  /* 0x0000000404047c10 */ /* 0x010fca00097fe4ff */
[----:B------:R1:W-:Y:S04]  /*cc730*/  STL [R1+0x2f14], R4 ;  /* 0x002f140401007387 */ /* 0x0003e80000100800 */
[----:B------:R-:W-:Y:S04]  /*cc740*/  STL [R1+0x2f40], R243 ;  /* 0x002f40f301007387 */ /* 0x000fe80000100800 */
[----:B-1----:R-:W4:Y:S01]  /*cc750*/  LDL.LU R4, [R1+0x2f34] ;  /* 0x002f340001047983 */ /* 0x002f220000300800 */
[----:B------:R-:W-:-:S05]  /*cc760*/  IADD3 R192, P2, PT, R192, UR13, RZ ;  /* 0x0000000dc0c07c10 */ /* 0x000fca000ff5e0ff */
[----:B------:R1:W-:Y:S04]  /*cc770*/  STL [R1+0x2f48], R192 ;  /* 0x002f48c001007387 */ /* 0x0003e80000100800 */
[----:B-1----:R-:W4:Y:S01]  /*cc780*/  LDL.LU R192, [R1+0x2f68] ;  /* 0x002f680001c07983 */ /* 0x002f220000300800 */
[----:B------:R-:W-:-:S05]  /*cc790*/  IADD3.X R55, PT, PT, R55, UR4, RZ, P1, !PT ;  /* 0x0000000437377c10 */ /* 0x000fca0008ffe4ff */
[----:B------:R1:W-:Y:S04]  /*cc7a0*/  STL [R1+0x2f1c], R55 ;  /* 0x002f1c3701007387 */ /* 0x0003e80000100800 */
[----:B-1----:R-:W4:Y:S01]  /*cc7b0*/  LDL.LU R55, [R1+0x2f3c] ;  /* 0x002f3c0001377983 */ /* 0x002f220000300800 */
[----:B------:R-:W-:-:S03]  /*cc7c0*/  IADD3 R14, P1, PT, R14, UR13, RZ ;  /* 0x0000000d0e0e7c10 */ /* 0x000fc6000ff3e0ff */
[----:B------:R-:W4:Y:S04]  /*cc7d0*/  LDL.LU R245, [R1+0x2f70] ;  /* 0x002f700001f57983 */ /* 0x000f280000300800 */
[----:B------:R-:W4:Y:S04]  /*cc7e0*/  LDL.LU R244, [R1+0x2f44] ;  /* 0x002f440001f47983 */ /* 0x000f280000300800 */
[----:B------:R-:W4:Y:S04]  /*cc7f0*/  LDL.LU R243, [R1+0x2f78] ;  /* 0x002f780001f37983 */ /* 0x000f280000300800 */
[----:B------:R1:W-:Y:S04]  /*cc800*/  STL [R1+0x2f50], R14 ;  /* 0x002f500e01007387 */ /* 0x0003e80000100800 */
[----:B-1----:R-:W4:Y:S01]  /*cc810*/  LDL.LU R14, [R1+0x2f4c] ;  /* 0x002f4c00010e7983 */ /* 0x002f220000300800 */
[----:B--2---:R-:W-:-:S05]  /*cc820*/  IADD3.X R3, PT, PT, R3, UR4, RZ, P6, !PT ;  /* 0x0000000403037c10 */ /* 0x004fca000b7fe4ff */
[----:B------:R1:W-:Y:S01]  /*cc830*/  STL [R1+0x2f24], R3 ;  /* 0x002f240301007387 */ /* 0x0003e20000100800 */
[----:B---3--:R-:W-:-:S03]  /*cc840*/  IADD3 R242, P6, PT, R242, UR13, RZ ;  /* 0x0000000df2f27c10 */ /* 0x008fc6000ffde0ff */
[----:B-1----:R-:W2:Y:S04]  /*cc850*/  LDL.LU R3, [R1+0x2f80] ;  /* 0x002f800001037983 */ /* 0x002ea80000300800 */
[----:B------:R1:W-:Y:S01]  /*cc860*/  STL [R1+0x2f58], R242 ;  /* 0x002f58f201007387 */ /* 0x0003e20000100800 */
[----:B------:R-:W-:-:S03]  /*cc870*/  IADD3.X R193, PT, PT, R193, UR4, RZ, P5, !PT ;  /* 0x00000004c1c17c10 */ /* 0x000fc6000affe4ff */
[----:B-1----:R-:W3:Y:S04]  /*cc880*/  LDL.LU R242, [R1+0x2f54] ;  /* 0x002f540001f27983 */ /* 0x002ee80000300800 */
[----:B------:R1:W-:Y:S04]  /*cc890*/  STL [R1+0x2f2c], R193 ;  /* 0x002f2cc101007387 */ /* 0x0003e80000100800 */
[----:B-1----:R-:W3:Y:S01]  /*cc8a0*/  LDL.LU R193, [R1+0x2f88] ;  /* 0x002f880001c17983 */ /* 0x002ee20000300800 */
[----:B----4-:R-:W-:-:S05]  /*cc8b0*/  IADD3.X R4, PT, PT, R4, UR4, RZ, P4, !PT ;  /* 0x0000000404047c10 */ /* 0x010fca000a7fe4ff */
[----:B------:R1:W-:Y:S04]  /*cc8c0*/  STL [R1+0x2f34], R4 ;  /* 0x002f340401007387 */ /* 0x0003e80000100800 */
[----:B-1----:R-:W4:Y:S01]  /*cc8d0*/  LDL.LU R4, [R1+0x2f5c] ;  /* 0x002f5c0001047983 */ /* 0x002f220000300800 */
[----:B------:R-:W-:-:S05]  /*cc8e0*/  IADD3 R247, P5, PT, R247, UR13, RZ ;  /* 0x0000000df7f77c10 */ /* 0x000fca000ffbe0ff */
[----:B------:R-:W-:Y:S01]  /*cc8f0*/  STL [R1+0x2f60], R247 ;  /* 0x002f60f701007387 */ /* 0x000fe20000100800 */
[----:B------:R-:W-:-:S05]  /*cc900*/  IADD3 R192, P4, PT, R192, UR13, RZ ;  /* 0x0000000dc0c07c10 */ /* 0x000fca000ff9e0ff */
[----:B------:R1:W-:Y:S04]  /*cc910*/  STL [R1+0x2f68], R192 ;  /* 0x002f68c001007387 */ /* 0x0003e80000100800 */
[----:B-1----:R-:W4:Y:S01]  /*cc920*/  LDL.LU R192, [R1+0x2f90] ;  /* 0x002f900001c07983 */ /* 0x002f220000300800 */
[----:B------:R-:W-:Y:S02]  /*cc930*/  IADD3.X R55, PT, PT, R55, UR4, RZ, P3, !PT ;  /* 0x0000000437377c10 */ /* 0x000fe40009ffe4ff */
[----:B------:R-:W-:-:S03]  /*cc940*/  IADD3 R245, P3, PT, R245, UR13, RZ ;  /* 0x0000000df5f57c10 */ /* 0x000fc6000ff7e0ff */
[----:B------:R1:W-:Y:S01]  /*cc950*/  STL [R1+0x2f3c], R55 ;  /* 0x002f3c3701007387 */ /* 0x0003e20000100800 */
[----:B------:R-:W-:Y:S02]  /*cc960*/  IADD3.X R244, PT, PT, R244, UR4, RZ, P2, !PT ;  /* 0x00000004f4f47c10 */ /* 0x000fe400097fe4ff */
[----:B------:R-:W-:Y:S01]  /*cc970*/  IADD3 R243, P2, PT, R243, UR13, RZ ;  /* 0x0000000df3f37c10 */ /* 0x000fe2000ff5e0ff */
[----:B-1----:R-:W4:Y:S04]  /*cc980*/  LDL.LU R55, [R1+0x2f64] ;  /* 0x002f640001377983 */ /* 0x002f280000300800 */
[----:B------:R-:W-:Y:S01]  /*cc990*/  STL [R1+0x2f70], R245 ;  /* 0x002f70f501007387 */ /* 0x000fe20000100800 */
[----:B------:R-:W-:-:S05]  /*cc9a0*/  IADD3.X R14, PT, PT, R14, UR4, RZ, P1, !PT ;  /* 0x000000040e0e7c10 */ /* 0x000fca0008ffe4ff */
[----:B------:R1:W-:Y:S04]  /*cc9b0*/  STL [R1+0x2f4c], R14 ;  /* 0x002f4c0e01007387 */ /* 0x0003e80000100800 */
[----:B------:R-:W-:Y:S04]  /*cc9c0*/  STL [R1+0x2f44], R244 ;  /* 0x002f44f401007387 */ /* 0x000fe80000100800 */
[----:B-1----:R-:W4:Y:S04]  /*cc9d0*/  LDL.LU R14, [R1+0x2f98] ;  /* 0x002f9800010e7983 */ /* 0x002f280000300800 */
[----:B------:R1:W-:Y:S04]  /*cc9e0*/  STL [R1+0x2f78], R243 ;  /* 0x002f78f301007387 */ /* 0x0003e80000100800 */
[----:B-1----:R-:W4:Y:S01]  /*cc9f0*/  LDL.LU R243, [R1+0x2f6c] ;  /* 0x002f6c0001f37983 */ /* 0x002f220000300800 */
[----:B--2---:R-:W-:-:S05]  /*cca00*/  IADD3 R3, P1, PT, R3, UR13, RZ ;  /* 0x0000000d03037c10 */ /* 0x004fca000ff3e0ff */
[----:B------:R1:W-:Y:S01]  /*cca10*/  STL [R1+0x2f80], R3 ;  /* 0x002f800301007387 */ /* 0x0003e20000100800 */
[----:B---3--:R-:W-:-:S03]  /*cca20*/  IADD3.X R242, PT, PT, R242, UR4, RZ, P6, !PT ;  /* 0x00000004f2f27c10 */ /* 0x008fc6000b7fe4ff */
[----:B-1----:R-:W2:Y:S04]  /*cca30*/  LDL.LU R3, [R1+0x2fa0] ;  /* 0x002fa00001037983 */ /* 0x002ea80000300800 */
[----:B------:R-:W3:Y:S01]  /*cca40*/  LDL.LU R247, [R1+0x2f74] ;  /* 0x002f740001f77983 */ /* 0x000ee20000300800 */
[----:B------:R-:W-:-:S05]  /*cca50*/  IADD3 R193, P6, PT, R193, UR13, RZ ;  /* 0x0000000dc1c17c10 */ /* 0x000fca000ffde0ff */
[----:B------:R1:W-:Y:S04]  /*cca60*/  STL [R1+0x2f88], R193 ;  /* 0x002f88c101007387 */ /* 0x0003e80000100800 */
[----:B------:R-:W-:Y:S04]  /*cca70*/  STL [R1+0x2f54], R242 ;  /* 0x002f54f201007387 */ /* 0x000fe80000100800 */
[----:B-1----:R-:W3:Y:S01]  /*cca80*/  LDL.LU R193, [R1+0x2fa8] ;  /* 0x002fa80001c17983 */ /* 0x002ee20000300800 */
[----:B----4-:R-:W-:-:S05]  /*cca90*/  IADD3.X R4, PT, PT, R4, UR4, RZ, P5, !PT ;  /* 0x0000000404047c10 */ /* 0x010fca000affe4ff */
[----:B------:R1:W-:Y:S04]  /*ccaa0*/  STL [R1+0x2f5c], R4 ;  /* 0x002f5c0401007387 */ /* 0x0003e80000100800 */
[----:B-1----:R-:W4:Y:S01]  /*ccab0*/  LDL.LU R4, [R1+0x2f7c] ;  /* 0x002f7c0001047983 */ /* 0x002f220000300800 */
[----:B------:R-:W-:-:S05]  /*ccac0*/  IADD3 R192, P5, PT, R192, UR13, RZ ;  /* 0x0000000dc0c07c10 */ /* 0x000fca000ffbe0ff */
[----:B------:R1:W-:Y:S04]  /*ccad0*/  STL [R1+0x2f90], R192 ;  /* 0x002f90c001007387 */ /* 0x0003e80000100800 */
[----:B-1----:R-:W4:Y:S04]  /*ccae0*/  LDL.LU R192, [R1+0x2fb0] ;  /* 0x002fb00001c07983 */ /* 0x002f280000300800 */
[----:B------:R-:W4:Y:S01]  /*ccaf0*/  LDL.LU R245, [R1+0x2f84] ;  /* 0x002f840001f57983 */ /* 0x000f220000300800 */
[----:B------:R-:W-:-:S03]  /*ccb00*/  IADD3.X R55, PT, PT, R55, UR4, RZ, P4, !PT ;  /* 0x0000000437377c10 */ /* 0x000fc6000a7fe4ff */
[----:B------:R-:W4:Y:S04]  /*ccb10*/  LDL.LU R244, [R1+0x2fb8] ;  /* 0x002fb80001f47983 */ /* 0x000f280000300800 */
[----:B------:R-:W4:Y:S04]  /*ccb20*/  LDL.LU R242, [R1+0x2f8c] ;  /* 0x002f8c0001f27983 */ /* 0x000f280000300800 */
[----:B------:R1:W-:Y:S04]  /*ccb30*/  STL [R1+0x2f64], R55 ;  /* 0x002f643701007387 */ /* 0x0003e80000100800 */
[----:B-1----:R-:W4:Y:S01]  /*ccb40*/  LDL.LU R55, [R1+0x2fc0] ;  /* 0x002fc00001377983 */ /* 0x002f220000300800 */
[----:B------:R-:W-:-:S05]  /*ccb50*/  IADD3 R14, P4, PT, R14, UR13, RZ ;  /* 0x0000000d0e0e7c10 */ /* 0x000fca000ff9e0ff */
[----:B------:R1:W-:Y:S01]  /*ccb60*/  STL [R1+0x2f98], R14 ;  /* 0x002f980e01007387 */ /* 0x0003e20000100800 */
[----:B------:R-:W-:-:S03]  /*ccb70*/  IADD3.X R243, PT, PT, R243, UR4, RZ, P3, !PT ;  /* 0x00000004f3f37c10 */ /* 0x000fc60009ffe4ff */
[----:B-1----:R-:W4:Y:S04]  /*ccb80*/  LDL.LU R14, [R1+0x2f94] ;  /* 0x002f9400010e7983 */ /* 0x002f280000300800 */
[----:B------:R1:W-:Y:S04]  /*ccb90*/  STL [R1+0x2f6c], R243 ;  /* 0x002f6cf301007387 */ /* 0x0003e80000100800 */
[----:B-1----:R-:W4:Y:S01]  /*ccba0*/  LDL.LU R243, [R1+0x3008] ;  /* 0x0030080001f37983 */ /* 0x002f220000300800 */
[----:B--2---:R-:W-:-:S05]  /*ccbb0*/  IADD3 R3, P3, PT, R3, UR13, RZ ;  /* 0x0000000d03037c10 */ /* 0x004fca000ff7e0ff */
[----:B------:R1:W-:Y:S01]  /*ccbc0*/  STL [R1+0x2fa0], R3 ;  /* 0x002fa00301007387 */ /* 0x0003e20000100800 */
[----:B---3--:R-:W-:-:S03]  /*ccbd0*/  IADD3.X R247, PT, PT, R247, UR4, RZ, P2, !PT ;  /* 0x00000004f7f77c10 */ /* 0x008fc600097fe4ff */
[----:B-1----:R-:W2:Y:S01]  /*ccbe0*/  LDL.LU R3, [R1+0x2f9c] ;  /* 0x002f9c0001037983 */ /* 0x002ea20000300800 */
[----:B------:R-:W-:-:S05]  /*ccbf0*/  IADD3 R193, P2, PT, R193, UR13, RZ ;  /* 0x0000000dc1c17c10 */ /* 0x000fca000ff5e0ff */
[----:B------:R1:W-:Y:S04]  /*ccc00*/  STL [R1+0x2fa8], R193 ;  /* 0x002fa8c101007387 */ /* 0x0003e80000100800 */
[----:B-1----:R-:W3:Y:S04]  /*ccc10*/  LDL.LU R193, [R1+0x3010] ;  /* 0x0030100001c17983 */ /* 0x002ee80000300800 */
[----:B------:R-:W-:Y:S01]  /*ccc20*/  STL [R1+0x2f74], R247 ;  /* 0x002f74f701007387 */ /* 0x000fe20000100800 */
[----:B----4-:R-:W-:-:S05]  /*ccc30*/  IADD3.X R4, PT, PT, R4, UR4, RZ, P1, !PT ;  /* 0x0000000404047c10 */ /* 0x010fca0008ffe4ff */
        /* <DEDUP_REMOVED lines=9> */
[----:B------:R-:W-:-:S05]  /*cccd0*/  IADD3 R55, P5, PT, R55, UR13, RZ ;  /* 0x0000000d37377c10 */ /* 0x000fca000ffbe0ff */
[----:B------:R1:W-:Y:S04]  /*ccce0*/  STL [R1+0x2fc0], R55 ;  /* 0x002fc03701007387 */ /* 0x0003e80000100800 */
[----:B------:R-:W-:Y:S04]  /*cccf0*/  STL [R1+0x2fb8], R244 ;  /* 0x002fb8f401007387 */ /* 0x000fe80000100800 */
[----:B-1----:R-:W4:Y:S04]  /*ccd00*/  LDL.LU R55, [R1+0x2fac] ;  /* 0x002fac0001377983 */ /* 0x002f280000300800 */
[----:B------:R1:W-:Y:S01]  /*ccd10*/  STL [R1+0x2f8c], R242 ;  /* 0x002f8cf201007387 */ /* 0x0003e20000100800 */
[----:B------:R-:W-:-:S03]  /*ccd20*/  IADD3.X R14, PT, PT, R14, UR4, RZ, P4, !PT ;  /* 0x000000040e0e7c10 */ /* 0x000fc6000a7fe4ff */
[----:B-1----:R-:W4:Y:S04]  /*ccd30*/  LDL.LU R242, [R1+0x3020] ;  /* 0x0030200001f27983 */ /* 0x002f280000300800 */
[----:B------:R1:W-:Y:S01]  /*ccd40*/  STL [R1+0x2f94], R14 ;  /* 0x002f940e01007387 */ /* 0x0003e20000100800 */
[----:B------:R-:W-:-:S03]  /*ccd50*/  IADD3 R243, P4, PT, R243, UR13, RZ ;  /* 0x0000000df3f37c10 */ /* 0x000fc6000ff9e0ff */
[----:B-1----:R-:W4:Y:S04]  /*ccd60*/  LDL.LU R14, [R1+0x2fb4] ;  /* 0x002fb400010e7983 */ /* 0x002f280000300800 */
[----:B------:R-:W4:Y:S01]  /*ccd70*/  LDL.LU R247, [R1+0x3028] ;  /* 0x0030280001f77983 */ /* 0x000f220000300800 */
[----:B--2---:R-:W-:-:S05]  /*ccd80*/  IADD3.X R3, PT, PT, R3, UR4, RZ, P3, !PT ;  /* 0x0000000403037c10 */ /* 0x004fca0009ffe4ff */
[----:B------:R1:W-:Y:S04]  /*ccd90*/  STL [R1+0x2f9c], R3 ;  /* 0x002f9c0301007387 */ /* 0x0003e80000100800 */
[----:B------:R-:W-:Y:S04]  /*ccda0*/  STL [R1+0x3008], R243 ;  /* 0x003008f301007387 */ /* 0x000fe80000100800 */
[----:B-1----:R-:W2:Y:S01]  /*ccdb0*/  LDL.LU R3, [R1+0x2fbc] ;  /* 0x002fbc0001037983 */ /* 0x002ea20000300800 */
[----:B---3--:R-:W-:-:S05]  /*ccdc0*/  IADD3 R193, P3, PT, R193, UR13, RZ ;  /* 0x0000000dc1c17c10 */ /* 0x008fca000ff7e0ff */
[----:B------:R1:W-:Y:S04]  /*ccdd0*/  STL [R1+0x3010], R193 ;  /* 0x003010c101007387 */ /* 0x0003e80000100800 */
[----:B-1----:R-:W3:Y:S01]  /*ccde0*/  LDL.LU R193, [R1+0x3030] ;  /* 0x0030300001c17983 */ /* 0x002ee20000300800 */
[----:B----4-:R-:W-:-:S05]  /*ccdf0*/  IADD3.X R4, PT, PT, R4, UR4, RZ, P2, !PT ;  /* 0x0000000404047c10 */ /* 0x010fca00097fe4ff */
[----:B------:R1:W-:Y:S04]  /*cce00*/  STL [R1+0x2fa4], R4 ;  /* 0x002fa40401007387 */ /* 0x0003e80000100800 */
[----:B-1----:R-:W4:Y:S04]  /*cce10*/  LDL.LU R4, [R1+0x3004] ;  /* 0x0030040001047983 */ /* 0x002f280000300800 */
[----:B------:R-:W4:Y:S04]  /*cce20*/  LDL.LU R245, [R1+0x3038] ;  /* 0x0030380001f57983 */ /* 0x000f280000300800 */
[----:B------:R-:W4:Y:S04]  /*cce30*/  LDL.LU R244, [R1+0x300c] ;  /* 0x00300c0001f47983 */ /* 0x000f280000300800 */
[----:B------:R-:W4:Y:S01]  /*cce40*/  LDL.LU R243, [R1+0x3040] ;  /* 0x0030400001f37983 */ /* 0x000f220000300800 */
[----:B------:R-:W-:-:S05]  /*cce50*/  IADD3 R192, P2, PT, R192, UR13, RZ ;  /* 0x0000000dc0c07c10 */ /* 0x000fca000ff5e0ff */
[----:B------:R1:W-:Y:S04]  /*cce60*/  STL [R1+0x3018], R192 ;  /* 0x003018c001007387 */ /* 0x0003e80000100800 */
[----:B-1----:R-:W4:Y:S01]  /*cce70*/  LDL.LU R192, [R1+0x3014] ;  /* 0x0030140001c07983 */ /* 0x002f220000300800 */
[----:B------:R-:W-:-:S05]  /*cce80*/  IADD3.X R55, PT, PT, R55, UR4, RZ, P1, !PT ;  /* 0x0000000437377c10 */ /* 0x000fca0008ffe4ff */
[----:B------:R1:W-:Y:S01]  /*cce90*/  STL [R1+0x2fac], R55 ;  /* 0x002fac3701007387 */ /* 0x0003e20000100800 */
[----:B------:R-:W-:-:S03]  /*ccea0*/  IADD3 R242, P1, PT, R242, UR13, RZ ;  /* 0x0000000df2f27c10 */ /* 0x000fc6000ff3e0ff */
[----:B-1----:R-:W4:Y:S04]  /*cceb0*/  LDL.LU R55, [R1+0x3048] ;  /* 0x0030480001377983 */ /* 0x002f280000300800 */
[----:B------:R1:W-:Y:S01]  /*ccec0*/  STL [R1+0x3020], R242 ;  /* 0x003020f201007387 */ /* 0x0003e20000100800 */
[----:B------:R-:W-:-:S03]  /*cced0*/  IADD3.X R14, PT, PT, R14, UR4, RZ, P6, !PT ;  /* 0x000000040e0e7c10 */ /* 0x000fc6000b7fe4ff */
[----:B-1----:R-:W4:Y:S04]  /*ccee0*/  LDL.LU R242, [R1+0x301c] ;  /* 0x00301c0001f27983 */ /* 0x002f280000300800 */
[----:B------:R1:W-:Y:S01]  /*ccef0*/  STL [R1+0x2fb4], R14 ;  /* 0x002fb40e01007387 */ /* 0x0003e20000100800 */
[----:B------:R-:W-:-:S03]  /*ccf00*/  IADD3 R247, P6, PT, R247, UR13, RZ ;  /* 0x0000000df7f77c10 */ /* 0x000fc6000ffde0ff */
[----:B-1----:R-:W4:Y:S01]  /*ccf10*/  LDL.LU R14, [R1+0x3050] ;  /* 0x00305000010e7983 */ /* 0x002f220000300800 */
[----:B--2---:R-:W-:-:S05]  /*ccf20*/  IADD3.X R3, PT, PT, R3, UR4, RZ, P5, !PT ;  /* 0x0000000403037c10 */ /* 0x004fca000affe4ff */
[----:B------:R1:W-:Y:S04]  /*ccf30*/  STL [R1+0x2fbc], R3 ;  /* 0x002fbc0301007387 */ /* 0x0003e80000100800 */
[----:B-1----:R-:W2:Y:S04]  /*ccf40*/  LDL.LU R3, [R1+0x3024] ;  /* 0x0030240001037983 */ /* 0x002ea80000300800 */
[----:B------:R-:W-:Y:S01]  /*ccf50*/  STL [R1+0x3028], R247 ;  /* 0x003028f701007387 */ /* 0x000fe20000100800 */
[----:B---3--:R-:W-:-:S05]  /*ccf60*/  IADD3 R193, P5, PT, R193, UR13, RZ ;  /* 0x0000000dc1c17c10 */ /* 0x008fca000ffbe0ff */
[----:B------:R1:W-:Y:S04]  /*ccf70*/  STL [R1+0x3030], R193 ;  /* 0x003030c101007387 */ /* 0x0003e80000100800 */
[----:B-1----:R-:W3:Y:S01]  /*ccf80*/  LDL.LU R193, [R1+0x3058] ;  /* 0x0030580001c17983 */ /* 0x002ee20000300800 */
[----:B----4-:R-:W-:-:S05]  /*ccf90*/  IADD3.X R4, PT, PT, R4, UR4, RZ, P4, !PT ;  /* 0x0000000404047c10 */ /* 0x010fca000a7fe4ff */
[----:B------:R1:W-:Y:S04]  /*ccfa0*/  STL [R1+0x3004], R4 ;  /* 0x0030040401007387 */ /* 0x0003e80000100800 */
[----:B-1----:R-:W4:Y:S01]  /*ccfb0*/  LDL.LU R4, [R1+0x302c] ;  /* 0x00302c0001047983 */ /* 0x002f220000300800 */
[----:B------:R-:W-:Y:S02]  /*ccfc0*/  IADD3 R245, P4, PT, R245, UR13, RZ ;  /* 0x0000000df5f57c10 */ /* 0x000fe4000ff9e0ff */
[----:B------:R-:W-:Y:S02]  /*ccfd0*/  IADD3.X R244, PT, PT, R244, UR4, RZ, P3, !PT ;  /* 0x00000004f4f47c10 */ /* 0x000fe40009ffe4ff */
[----:B------:R-:W-:Y:S01]  /*ccfe0*/  IADD3 R243, P3, PT, R243, UR13, RZ ;  /* 0x0000000df3f37c10 */ /* 0x000fe2000ff7e0ff */
[----:B------:R-:W-:Y:S01]  /*ccff0*/  STL [R1+0x3038], R245 ;  /* 0x003038f501007387 */ /* 0x000fe20000100800 */
[----:B------:R-:W-:-:S05]  /*cd000*/  IADD3.X R192, PT, PT, R192, UR4, RZ, P2, !PT ;  /* 0x00000004c0c07c10 */ /* 0x000fca00097fe4ff */
[----:B------:R1:W-:Y:S04]  /*cd010*/  STL [R1+0x3014], R192 ;  /* 0x003014c001007387 */ /* 0x0003e80000100800 */
[----:B------:R-:W-:Y:S04]  /*cd020*/  STL [R1+0x300c], R244 ;  /* 0x00300cf401007387 */ /* 0x000fe80000100800 */
[----:B-1----:R-:W4:Y:S04]  /*cd030*/  LDL.LU R192, [R1+0x3060] ;  /* 0x0030600001c07983 */ /* 0x002f280000300800 */
[----:B------:R1:W-:Y:S01]  /*cd040*/  STL [R1+0x3040], R243 ;  /* 0x003040f301007387 */ /* 0x0003e20000100800 */
[----:B------:R-:W-:-:S03]  /*cd050*/  IADD3 R55, P2, PT, R55, UR13, RZ ;  /* 0x0000000d37377c10 */ /* 0x000fc6000ff5e0ff */
[----:B-1----:R-:W4:Y:S04]  /*cd060*/  LDL.LU R243, [R1+0x3034] ;  /* 0x0030340001f37983 */ /* 0x002f280000300800 */
[----:B------:R1:W-:Y:S01]  /*cd070*/  STL [R1+0x3048], R55 ;  /* 0x0030483701007387 */ /* 0x0003e20000100800 */
[----:B------:R-:W-:-:S03]  /*cd080*/  IADD3.X R242, PT, PT, R242, UR4, RZ, P1, !PT ;  /* 0x00000004f2f27c10 */ /* 0x000fc60008ffe4ff */
[----:B-1----:R-:W4:Y:S04]  /*cd090*/  LDL.LU R55, [R1+0x3068] ;  /* 0x0030680001377983 */ /* 0x002f280000300800 */
[----:B------:R-:W4:Y:S01]  /*cd0a0*/  LDL.LU R247, [R1+0x303c] ;  /* 0x00303c0001f77983 */ /* 0x000f220000300800 */
[----:B------:R-:W-:-:S05]  /*cd0b0*/  IADD3 R14, P1, PT, R14, UR13, RZ ;  /* 0x0000000d0e0e7c10 */ /* 0x000fca000ff3e0ff */
[----:B------:R1:W-:Y:S04]  /*cd0c0*/  STL [R1+0x3050], R14 ;  /* 0x0030500e01007387 */ /* 0x0003e80000100800 */
[----:B------:R-:W-:Y:S04]  /*cd0d0*/  STL [R1+0x301c], R242 ;  /* 0x00301cf201007387 */ /* 0x000fe80000100800 */
[----:B-1----:R-:W4:Y:S01]  /*cd0e0*/  LDL.LU R14, [R1+0x3070] ;  /* 0x00307000010e7983 */ /* 0x002f220000300800 */
[----:B--2---:R-:W-:-:S05]  /*cd0f0*/  IADD3.X R3, PT, PT, R3, UR4, RZ, P6, !PT ;  /* 0x0000000403037c10 */ /* 0x004fca000b7fe4ff */
[----:B------:R1:W-:Y:S04]  /*cd100*/  STL [R1+0x3024], R3 ;  /* 0x0030240301007387 */ /* 0x0003e80000100800 */
[----:B-1----:R-:W2:Y:S01]  /*cd110*/  LDL.LU R3, [R1+0x3044] ;  /* 0x0030440001037983 */ /* 0x002ea20000300800 */
        /* <DEDUP_REMOVED lines=16> */
[----:B------:R-:W-:-:S03]  /*cd220*/  IADD3.X R247, PT, PT, R247, UR4, RZ, P3, !PT ;  /* 0x00000004f7f77c10 */ /* 0x000fc60009ffe4ff */
[----:B------:R1:W-:Y:S04]  /*cd230*/  STL [R1+0x3068], R55 ;  /* 0x0030683701007387 */ /* 0x0003e80000100800 */
[----:B-1----:R-:W4:Y:S01]  /*cd240*/  LDL.LU R55, [R1+0x3064] ;  /* 0x0030640001377983 */ /* 0x002f220000300800 */
[----:B------:R-:W-:-:S05]  /*cd250*/  IADD3 R14, P3, PT, R14, UR13, RZ ;  /* 0x0000000d0e0e7c10 */ /* 0x000fca000ff7e0ff */
[----:B------:R1:W-:Y:S04]  /*cd260*/  STL [R1+0x3070], R14 ;  /* 0x0030700e01007387 */ /* 0x0003e80000100800 */
[----:B-1----:R-:W4:Y:S04]  /*cd270*/  LDL.LU R14, [R1+0x3098] ;  /* 0x00309800010e7983 */ /* 0x002f280000300800 */
[----:B------:R-:W-:Y:S01]  /*cd280*/  STL [R1+0x303c], R247 ;  /* 0x00303cf701007387 */ /* 0x000fe20000100800 */
[----:B--2---:R-:W-:-:S05]  /*cd290*/  IADD3.X R3, PT, PT, R3, UR4, RZ, P2, !PT ;  /* 0x0000000403037c10 */ /* 0x004fca00097fe4ff */
[----:B------:R1:W-:Y:S04]  /*cd2a0*/  STL [R1+0x3044], R3 ;  /* 0x0030440301007387 */ /* 0x0003e80000100800 */
[----:B-1----:R-:W2:Y:S01]  /*cd2b0*/  LDL.LU R3, [R1+0x306c] ;  /* 0x00306c0001037983 */ /* 0x002ea20000300800 */
[----:B---3--:R-:W-:Y:S02]  /*cd2c0*/  IADD3 R193, P2, PT, R193, UR13, RZ ;  /* 0x0000000dc1c17c10 */ /* 0x008fe4000ff5e0ff */
[----:B------:R-:W-:-:S03]  /*cd2d0*/  IADD3.X R245, PT, PT, R245, UR4, RZ, P1, !PT ;  /* 0x00000004f5f57c10 */ /* 0x000fc60008ffe4ff */
[----:B------:R1:W-:Y:S01]  /*cd2e0*/  STL [R1+0x3078], R193 ;  /* 0x003078c101007387 */ /* 0x0003e20000100800 */
[----:B------:R-:W-:Y:S02]  /*cd2f0*/  IADD3 R244, P1, PT, R244, UR13, RZ ;  /* 0x0000000df4f47c10 */ /* 0x000fe4000ff3e0ff */
[----:B------:R-:W-:Y:S01]  /*cd300*/  IADD3.X R242, PT, PT, R242, UR4, RZ, P6, !PT ;  /* 0x00000004f2f27c10 */ /* 0x000fe2000b7fe4ff */
[----:B-1----:R-:W3:Y:S04]  /*cd310*/  LDL.LU R193, [R1+0x30a0] ;  /* 0x0030a00001c17983 */ /* 0x002ee80000300800 */
[----:B------:R-:W-:Y:S01]  /*cd320*/  STL [R1+0x304c], R245 ;  /* 0x00304cf501007387 */ /* 0x000fe20000100800 */
[----:B----4-:R-:W-:-:S05]  /*cd330*/  IADD3 R4, P6, PT, R4, UR13, RZ ;  /* 0x0000000d04047c10 */ /* 0x010fca000ffde0ff */
[----:B------:R1:W-:Y:S04]  /*cd340*/  STL [R1+0x3088], R4 ;  /* 0x0030880401007387 */ /* 0x0003e80000100800 */
[----:B------:R-:W-:Y:S04]  /*cd350*/  STL [R1+0x3080], R244 ;  /* 0x003080f401007387 */ /* 0x000fe80000100800 */
[----:B-1----:R-:W4:Y:S04]  /*cd360*/  LDL.LU R4, [R1+0x3074] ;  /* 0x0030740001047983 */ /* 0x002f280000300800 */
[----:B------:R1:W-:Y:S04]  /*cd370*/  STL [R1+0x3054], R242 ;  /* 0x003054f201007387 */ /* 0x0003e80000100800 */
[----:B-1----:R-:W4:Y:S01]  /*cd380*/  LDL.LU R242, [R1+0x30a8] ;  /* 0x0030a80001f27983 */ /* 0x002f220000300800 */
[----:B------:R-:W-:-:S05]  /*cd390*/  IADD3.X R192, PT, PT, R192, UR4, RZ, P5, !PT ;  /* 0x00000004c0c07c10 */ /* 0x000fca000affe4ff */
[----:B------:R1:W-:Y:S01]  /*cd3a0*/  STL [R1+0x305c], R192 ;  /* 0x00305cc001007387 */ /* 0x0003e20000100800 */
[----:B------:R-:W-:-:S03]  /*cd3b0*/  IADD3 R243, P5, PT, R243, UR13, RZ ;  /* 0x0000000df3f37c10 */ /* 0x000fc6000ffbe0ff */
[----:B-1----:R-:W4:Y:S04]  /*cd3c0*/  LDL.LU R192, [R1+0x307c] ;  /* 0x00307c0001c07983 */ /* 0x002f280000300800 */
[----:B------:R-:W4:Y:S01]  /*cd3d0*/  LDL.LU R247, [R1+0x30b0] ;  /* 0x0030b00001f77983 */ /* 0x000f220000300800 */
[----:B------:R-:W-:-:S05]  /*cd3e0*/  IADD3.X R55, PT, PT, R55, UR4, RZ, P4, !PT ;  /* 0x0000000437377c10 */ /* 0x000fca000a7fe4ff */
[----:B------:R1:W-:Y:S04]  /*cd3f0*/  STL [R1+0x3064], R55 ;  /* 0x0030643701007387 */ /* 0x0003e80000100800 */
[----:B------:R-:W-:Y:S04]  /*cd400*/  STL [R1+0x3090], R243 ;  /* 0x003090f301007387 */ /* 0x000fe80000100800 */
[----:B-1----:R-:W4:Y:S01]  /*cd410*/  LDL.LU R55, [R1+0x3084] ;  /* 0x0030840001377983 */ /* 0x002f220000300800 */
[----:B------:R-:W-:-:S05]  /*cd420*/  IADD3 R14, P4, PT, R14, UR13, RZ ;  /* 0x0000000d0e0e7c10 */ /* 0x000fca000ff9e0ff */
[----:B------:R1:W-:Y:S04]  /*cd430*/  STL [R1+0x3098], R14 ;  /* 0x0030980e01007387 */ /* 0x0003e80000100800 */
[----:B-1----:R-:W4:Y:S01]  /*cd440*/  LDL.LU R14, [R1+0x30b8] ;  /* 0x0030b800010e7983 */ /* 0x002f220000300800 */
[----:B--2---:R-:W-:-:S05]  /*cd450*/  IADD3.X R3, PT, PT, R3, UR4, RZ, P3, !PT ;  /* 0x0000000403037c10 */ /* 0x004fca0009ffe4ff */
[----:B------:R1:W-:Y:S04]  /*cd460*/  STL [R1+0x306c], R3 ;  /* 0x00306c0301007387 */ /* 0x0003e80000100800 */
[----:B-1----:R-:W2:Y:S04]  /*cd470*/  LDL.LU R3, [R1+0x308c] ;  /* 0x00308c0001037983 */ /* 0x002ea80000300800 */
[----:B------:R-:W2:Y:S04]  /*cd480*/  LDL.LU R245, [R1+0x30c0] ;  /* 0x0030c00001f57983 */ /* 0x000ea80000300800 */
[----:B------:R-:W2:Y:S04]  /*cd490*/  LDL.LU R244, [R1+0x3094] ;  /* 0x0030940001f47983 */ /* 0x000ea80000300800 */
[----:B------:R-:W2:Y:S01]  /*cd4a0*/  LDL.LU R243, [R1+0x3108] ;  /* 0x0031080001f37983 */ /* 0x000ea20000300800 */
[----:B---3--:R-:W-:-:S05]  /*cd4b0*/  IADD3 R193, P3, PT, R193, UR13, RZ ;  /* 0x0000000dc1c17c10 */ /* 0x008fca000ff7e0ff */
[----:B------:R1:W-:Y:S04]  /*cd4c0*/  STL [R1+0x30a0], R193 ;  /* 0x0030a0c101007387 */ /* 0x0003e80000100800 */
[----:B-1----:R-:W3:Y:S01]  /*cd4d0*/  LDL.LU R193, [R1+0x309c] ;  /* 0x00309c0001c17983 */ /* 0x002ee20000300800 */
[----:B----4-:R-:W-:-:S05]  /*cd4e0*/  IADD3.X R4, PT, PT, R4, UR4, RZ, P2, !PT ;  /* 0x0000000404047c10 */ /* 0x010fca00097fe4ff */
[----:B------:R1:W-:Y:S04]  /*cd4f0*/  STL [R1+0x3074], R4 ;  /* 0x0030740401007387 */ /* 0x0003e80000100800 */
[----:B-1----:R-:W4:Y:S01]  /*cd500*/  LDL.LU R4, [R1+0x3110] ;  /* 0x0031100001047983 */ /* 0x002f220000300800 */
[----:B------:R-:W-:-:S05]  /*cd510*/  IADD3 R242, P2, PT, R242, UR13, RZ ;  /* 0x0000000df2f27c10 */ /* 0x000fca000ff5e0ff */
[----:B------:R1:W-:Y:S04]  /*cd520*/  STL [R1+0x30a8], R242 ;  /* 0x0030a8f201007387 */ /* 0x0003e80000100800 */
[----:B-1----:R-:W4:Y:S01]  /*cd530*/  LDL.LU R242, [R1+0x30a4] ;  /* 0x0030a40001f27983 */ /* 0x002f220000300800 */
[----:B------:R-:W-:-:S05]  /*cd540*/  IADD3.X R192, PT, PT, R192, UR4, RZ, P1, !PT ;  /* 0x00000004c0c07c10 */ /* 0x000fca0008ffe4ff */
[----:B------:R1:W-:Y:S01]  /*cd550*/  STL [R1+0x307c], R192 ;  /* 0x00307cc001007387 */ /* 0x0003e20000100800 */
[----:B------:R-:W-:-:S03]  /*cd560*/  IADD3 R247, P1, PT, R247, UR13, RZ ;  /* 0x0000000df7f77c10 */ /* 0x000fc6000ff3e0ff */
[----:B-1----:R-:W4:Y:S01]  /*cd570*/  LDL.LU R192, [R1+0x3118] ;  /* 0x0031180001c07983 */ /* 0x002f220000300800 */
[----:B------:R-:W-:-:S05]  /*cd580*/  IADD3.X R55, PT, PT, R55, UR4, RZ, P6, !PT ;  /* 0x0000000437377c10 */ /* 0x000fca000b7fe4ff */
[----:B------:R1:W-:Y:S04]  /*cd590*/  STL [R1+0x3084], R55 ;  /* 0x0030843701007387 */ /* 0x0003e80000100800 */
[----:B-1----:R-:W4:Y:S04]  /*cd5a0*/  LDL.LU R55, [R1+0x30ac] ;  /* 0x0030ac0001377983 */ /* 0x002f280000300800 */
[----:B------:R-:W-:Y:S01]  /*cd5b0*/  STL [R1+0x30b0], R247 ;  /* 0x0030b0f701007387 */ /* 0x000fe20000100800 */
[----:B------:R-:W-:-:S05]  /*cd5c0*/  IADD3 R14, P6, PT, R14, UR13, RZ ;  /* 0x0000000d0e0e7c10 */ /* 0x000fca000ffde0ff */
[----:B------:R1:W-:Y:S04]  /*cd5d0*/  STL [R1+0x30b8], R14 ;  /* 0x0030b80e01007387 */ /* 0x0003e80000100800 */
[----:B-1----:R-:W4:Y:S01]  /*cd5e0*/  LDL.LU R14, [R1+0x3120] ;  /* 0x00312000010e7983 */ /* 0x002f220000300800 */
[----:B--2---:R-:W-:Y:S02]  /*cd5f0*/  IADD3.X R3, PT, PT, R3, UR4, RZ, P5, !PT ;  /* 0x0000000403037c10 */ /* 0x004fe4000affe4ff */
[----:B------:R-:W-:-:S03]  /*cd600*/  IADD3 R245, P5, PT, R245, UR13, RZ ;  /* 0x0000000df5f57c10 */ /* 0x000fc6000ffbe0ff */
[----:B------:R1:W-:Y:S01]  /*cd610*/  STL [R1+0x308c], R3 ;  /* 0x00308c0301007387 */ /* 0x0003e20000100800 */
[----:B------:R-:W-:-:S03]  /*cd620*/  IADD3.X R244, PT, PT, R244, UR4, RZ, P4, !PT ;  /* 0x00000004f4f47c10 */ /* 0x000fc6000a7fe4ff */
[----:B-1----:R-:W2:Y:S01]  /*cd630*/  LDL.LU R3, [R1+0x30b4] ;  /* 0x0030b40001037983 */ /* 0x002ea20000300800 */
[----:B------:R-:W-:-:S03]  /*cd640*/  IADD3 R243, P4, PT, R243, UR13, RZ ;  /* 0x0000000df3f37c10 */ /* 0x000fc6000ff9e0ff */
[----:B------:R-:W-:Y:S01]  /*cd650*/  STL [R1+0x30c0], R245 ;  /* 0x0030c0f501007387 */ /* 0x000fe20000100800 */
[----:B---3--:R-:W-:-:S05]  /*cd660*/  IADD3.X R193, PT, PT, R193, UR4, RZ, P3, !PT ;  /* 0x00000004c1c17c10 */ /* 0x008fca0009ffe4ff */
        /* <DEDUP_REMOVED lines=38> */
[----:B-1----:R-:W4:Y:S04]  /*cd8d0*/  LDL.LU R192, [R1+0x3160] ;  /* 0x0031600001c07983 */ /* 0x002f280000300800 */
[----:B------:R-:W-:Y:S01]  /*cd8e0*/  STL [R1+0x3104], R247 ;  /* 0x003104f701007387 */ /* 0x000fe20000100800 */
[----:B------:R-:W-:-:S05]  /*cd8f0*/  IADD3.X R55, PT, PT, R55, UR4, RZ, P3, !PT ;  /* 0x0000000437377c10 */ /* 0x000fca0009ffe4ff */
        /* <DEDUP_REMOVED lines=29> */
[----:B-1----:R-:W4:Y:S04]  /*cdad0*/  LDL.LU R55, [R1+0x3154] ;  /* 0x0031540001377983 */ /* 0x002f280000300800 */
[----:B------:R-:W4:Y:S04]  /*cdae0*/  LDL.LU R245, [R1+0x3188] ;  /* 0x0031880001f57983 */ /* 0x000f280000300800 */
[----:B------:R-:W4:Y:S01]  /*cdaf0*/  LDL.LU R244, [R1+0x315c] ;  /* 0x00315c0001f47983 */ /* 0x000f220000300800 */
[----:B------:R-:W-:-:S03]  /*cdb00*/  IADD3 R14, P4, PT, R14, UR13, RZ ;  /* 0x0000000d0e0e7c10 */ /* 0x000fc6000ff9e0ff */
        /* <DEDUP_REMOVED lines=1142> */
[----:B--2---:R-:W-:-:S05]  /*d2270*/  IADD3.X R3, PT, PT, R3, UR4, RZ, P5, !PT ;  /* 0x0000000403037c10 */ /* 0x004fca000affe4ff */
[----:B------:R1:W-:Y:S01]  /*d2280*/  STL [R1+0x392c], R3 ;  /* 0x00392c0301007387 */ /* 0x0003e20000100800 */
[----:B------:R-:W-:Y:S02]  /*d2290*/  IADD3 R245, P5, PT, R245, UR13, RZ ;  /* 0x0000000df5f57c10 */ /* 0x000fe4000ffbe0ff */
[----:B------:R-:W-:Y:S01]  /*d22a0*/  IADD3.X R244, PT, PT, R244, UR4, RZ, P4, !PT ;  /* 0x00000004f4f47c10 */ /* 0x000fe2000a7fe4ff */
        /* <DEDUP_REMOVED lines=112> */
[----:B------:R1:W-:Y:S04]  /*d29b0*/  STL [R1+0x3a38], R3 ;  /* 0x003a380301007387 */ /* 0x0003e80000100800 */
[----:B-1----:R-:W2:Y:S01]  /*d29c0*/  LDL.LU R3, [R1+0x3a58] ;  /* 0x003a580001037983 */ /* 0x002ea20000300800 */
[----:B---3--:R-:W-:-:S03]  /*d29d0*/  IADD3.X R242, PT, PT, R242, UR4, RZ, P3, !PT ;  /* 0x00000004f2f27c10 */ /* 0x008fc60009ffe4ff */
        /* <DEDUP_REMOVED lines=109> */
[----:B-1----:R-:W2:Y:S04]  /*d30b0*/  LDL.LU R3, [R1+0x3abc] ;  /* 0x003abc0001037983 */ /* 0x002ea80000300800 */
[----:B------:R-:W2:Y:S04]  /*d30c0*/  LDL.LU R242, [R1+0x3b30] ;  /* 0x003b300001f27983 */ /* 0x000ea80000300800 */
[----:B------:R-:W2:Y:S01]  /*d30d0*/  LDL.LU R245, [R1+0x3b04] ;  /* 0x003b040001f57983 */ /* 0x000ea20000300800 */
[----:B---3--:R-:W-:-:S05]  /*d30e0*/  IADD3 R193, P3, PT, R193, UR13, RZ ;  /* 0x0000000dc1c17c10 */ /* 0x008fca000ff7e0ff */
[----:B------:R1:W-:Y:S04]  /*d30f0*/  STL [R1+0x3b10], R193 ;  /* 0x003b10c101007387 */ /* 0x0003e80000100800 */
[----:B------:R-:W3:Y:S04]  /*d3100*/  LDL.LU R244, [R1+0x3b38] ;  /* 0x003b380001f47983 */ /* 0x000ee80000300800 */
        /* <DEDUP_REMOVED lines=19> */
[----:B------:R1:W-:Y:S01]  /*d3240*/  STL [R1+0x3abc], R3 ;  /* 0x003abc0301007387 */ /* 0x0003e20000100800 */
[----:B------:R-:W-:Y:S02]  /*d3250*/  IADD3 R242, P5, PT, R242, UR13, RZ ;  /* 0x0000000df2f27c10 */ /* 0x000fe4000ffbe0ff */
[----:B------:R-:W-:Y:S01]  /*d3260*/  IADD3.X R245, PT, PT, R245, UR4, RZ, P4, !PT ;  /* 0x00000004f5f57c10 */ /* 0x000fe2000a7fe4ff */
[----:B-1----:R-:W2:Y:S04]  /*d3270*/  LDL.LU R3, [R1+0x3b24] ;  /* 0x003b240001037983 */ /* 0x002ea80000300800 */
[----:B------:R1:W-:Y:S01]  /*d3280*/  STL [R1+0x3b30], R242 ;  /* 0x003b30f201007387 */ /* 0x0003e20000100800 */
[----:B---3--:R-:W-:Y:S02]  /*d3290*/  IADD3 R244, P4, PT, R244, UR13, RZ ;  /* 0x0000000df4f47c10 */ /* 0x008fe4000ff9e0ff */
        /* <DEDUP_REMOVED lines=23> */
[----:B-1----:R-:W2:Y:S01]  /*d3410*/  LDL.LU R3, [R1+0x3b44] ;  /* 0x003b440001037983 */ /* 0x002ea20000300800 */
[----:B---3--:R-:W-:-:S03]  /*d3420*/  IADD3 R242, P6, PT, R242, UR13, RZ ;  /* 0x0000000df2f27c10 */ /* 0x008fc6000ffde0ff */
        /* <DEDUP_REMOVED lines=11> */
[----:B------:R-:W-:Y:S02]  /*d34e0*/  IADD3.X R192, PT, PT, R192, UR4, RZ, P4, !PT ;  /* 0x00000004c0c07c10 */ /* 0x000fe4000a7fe4ff */
[----:B------:R-:W-:-:S03]  /*d34f0*/  IADD3 R247, P4, PT, R247, UR13, RZ ;  /* 0x0000000df7f77c10 */ /* 0x000fc6000ff9e0ff */
[----:B------:R1:W-:Y:S04]  /*d3500*/  STL [R1+0x3b34], R192 ;  /* 0x003b34c001007387 */ /* 0x0003e80000100800 */
        /* <DEDUP_REMOVED lines=10> */
[----:B---3--:R-:W-:Y:S02]  /*d35b0*/  IADD3 R245, P2, PT, R245, UR13, RZ ;  /* 0x0000000df5f57c10 */ /* 0x008fe4000ff5e0ff */
[----:B------:R-:W-:Y:S01]  /*d35c0*/  IADD3.X R244, PT, PT, R244, UR4, RZ, P1, !PT ;  /* 0x00000004f4f47c10 */ /* 0x000fe20008ffe4ff */
[----:B-1----:R-:W2:Y:S01]  /*d35d0*/  LDL.LU R3, [R1+0x3b84] ;  /* 0x003b840001037983 */ /* 0x002ea20000300800 */
[----:B------:R-:W-:-:S03]  /*d35e0*/  IADD3 R243, P1, PT, R243, UR13, RZ ;  /* 0x0000000df3f37c10 */ /* 0x000fc6000ff3e0ff */
[----:B------:R-:W-:Y:S04]  /*d35f0*/  STL [R1+0x3b78], R245 ;  /* 0x003b78f501007387 */ /* 0x000fe80000100800 */
[----:B------:R-:W-:Y:S01]  /*d3600*/  STL [R1+0x3b4c], R244 ;  /* 0x003b4cf401007387 */ /* 0x000fe20000100800 */
[----:B------:R-:W-:-:S03]  /*d3610*/  IADD3.X R242, PT, PT, R242, UR4, RZ, P6, !PT ;  /* 0x00000004f2f27c10 */ /* 0x000fc6000b7fe4ff */
[----:B------:R-:W-:Y:S01]  /*d3620*/  STL [R1+0x3b80], R243 ;  /* 0x003b80f301007387 */ /* 0x000fe20000100800 */
[----:B----4-:R-:W-:-:S05]  /*d3630*/  IADD3.X R4, PT, PT, R4, UR4, RZ, P5, !PT ;  /* 0x0000000404047c10 */ /* 0x010fca000affe4ff */
[----:B------:R1:W-:Y:S04]  /*d3640*/  STL [R1+0x3b5c], R4 ;  /* 0x003b5c0401007387 */ /* 0x0003e80000100800 */
[----:B------:R3:W-:Y:S04]  /*d3650*/  STL [R1+0x3b54], R242 ;  /* 0x003b54f201007387 */ /* 0x0007e80000100800 */
[----:B-1----:R-:W4:Y:S01]  /*d3660*/  LDL.LU R4, [R1+0x3c08] ;  /* 0x003c080001047983 */ /* 0x002f220000300800 */
[----:B------:R-:W-:Y:S02]  /*d3670*/  IADD3 R201, P6, PT, R201, UR13, RZ ;  /* 0x0000000dc9c97c10 */ /* 0x000fe4000ffde0ff */
[----:B------:R-:W-:-:S02]  /*d3680*/  IADD3.X R193, PT, PT, R193, UR4, RZ, P4, !PT ;  /* 0x00000004c1c17c10 */ /* 0x000fc4000a7fe4ff */
[----:B------:R-:W-:Y:S01]  /*d3690*/  IADD3 R199, P5, PT, R199, UR13, RZ ;  /* 0x0000000dc7c77c10 */ /* 0x000fe2000ffbe0ff */
[----:B------:R-:W-:Y:S01]  /*d36a0*/  STL [R1+0x3b88], R201 ;  /* 0x003b88c901007387 */ /* 0x000fe20000100800 */
[----:B------:R-:W-:-:S03]  /*d36b0*/  IADD3 R197, P4, PT, R197, UR13, RZ ;  /* 0x0000000dc5c57c10 */ /* 0x000fc6000ff9e0ff */
[----:B------:R-:W-:Y:S04]  /*d36c0*/  STL [R1+0x3b64], R193 ;  /* 0x003b64c101007387 */ /* 0x000fe80000100800 */
[----:B------:R-:W4:Y:S01]  /*d36d0*/  LDL.LU R244, [R1+0x3c10] ;  /* 0x003c100001f47983 */ /* 0x000f220000300800 */
[----:B------:R-:W-:-:S03]  /*d36e0*/  IADD3.X R192, PT, PT, R192, UR4, RZ, P3, !PT ;  /* 0x00000004c0c07c10 */ /* 0x000fc60009ffe4ff */
[----:B------:R-:W4:Y:S04]  /*d36f0*/  LDL.LU R243, [R1+0x3c18] ;  /* 0x003c180001f37983 */ /* 0x000f280000300800 */
[----:B------:R-:W-:Y:S01]  /*d3700*/  STL [R1+0x3b90], R199 ;  /* 0x003b90c701007387 */ /* 0x000fe20000100800 */
[----:B------:R-:W-:-:S03]  /*d3710*/  IADD3 R195, P3, PT, R195, UR13, RZ ;  /* 0x0000000dc3c37c10 */ /* 0x000fc6000ff7e0ff */
[----:B------:R-:W-:Y:S04]  /*d3720*/  STL [R1+0x3b6c], R192 ;  /* 0x003b6cc001007387 */ /* 0x000fe80000100800 */
[----:B---3--:R-:W3:Y:S04]  /*d3730*/  LDL.LU R242, [R1+0x3c20] ;  /* 0x003c200001f27983 */ /* 0x008ee80000300800 */
[----:B------:R-:W-:Y:S01]  /*d3740*/  STL [R1+0x3b98], R197 ;  /* 0x003b98c501007387 */ /* 0x000fe20000100800 */
[----:B------:R-:W-:-:S05]  /*d3750*/  IADD3.X R55, PT, PT, R55, UR4, RZ, P2, !PT ;  /* 0x0000000437377c10 */ /* 0x000fca00097fe4ff */
[----:B------:R-:W-:Y:S01]  /*d3760*/  STL [R1+0x3b74], R55 ;  /* 0x003b743701007387 */ /* 0x000fe20000100800 */
[----:B------:R-:W-:Y:S02]  /*d3770*/  IADD3 R191, P2, PT, R191, UR13, RZ ;  /* 0x0000000dbfbf7c10 */ /* 0x000fe4000ff5e0ff */
[----:B------:R-:W-:Y:S02]  /*d3780*/  IADD3.X R200, PT, PT, R200, UR4, RZ, P5, !PT ;  /* 0x00000004c8c87c10 */ /* 0x000fe4000affe4ff */
[----:B------:R-:W-:Y:S02]  /*d3790*/  IADD3.X R198, PT, PT, R198, UR4, RZ, P4, !PT ;  /* 0x00000004c6c67c10 */ /* 0x000fe4000a7fe4ff */
[----:B------:R-:W-:-:S05]  /*d37a0*/  IADD3.X R14, PT, PT, R14, UR4, RZ, P1, !PT ;  /* 0x000000040e0e7c10 */ /* 0x000fca0008ffe4ff */
[----:B------:R1:W-:Y:S01]  /*d37b0*/  STL [R1+0x3b7c], R14 ;  /* 0x003b7c0e01007387 */ /* 0x0003e20000100800 */
[----:B------:R-:W-:-:S03]  /*d37c0*/  IADD3 R189, P1, PT, R189, UR13, RZ ;  /* 0x0000000dbdbd7c10 */ /* 0x000fc6000ff3e0ff */
[----:B-1----:R-:W3:Y:S04]  /*d37d0*/  LDL.LU R14, [R1+0x3c28] ;  /* 0x003c2800010e7983 */ /* 0x002ee80000300800 */
[----:B------:R-:W-:Y:S01]  /*d37e0*/  STL [R1+0x3ba0], R195 ;  /* 0x003ba0c301007387 */ /* 0x000fe20000100800 */
[----:B--2---:R-:W-:-:S05]  /*d37f0*/  IADD3.X R3, PT, PT, R3, UR4, RZ, P6, !PT ;  /* 0x0000000403037c10 */ /* 0x004fca000b7fe4ff */
[----:B------:R1:W-:Y:S01]  /*d3800*/  STL [R1+0x3b84], R3 ;  /* 0x003b840301007387 */ /* 0x0003e20000100800 */
[----:B------:R-:W-:-:S03]  /*d3810*/  IADD3 R171, P6, PT, R171, UR13, RZ ;  /* 0x0000000dabab7c10 */ /* 0x000fc6000ffde0ff */
[----:B-1----:R-:W2:Y:S04]  /*d3820*/  LDL.LU R3, [R1+0x3c30] ;  /* 0x003c300001037983 */ /* 0x002ea80000300800 */
[----:B------:R-:W2:Y:S04]  /*d3830*/  LDL.LU R193, [R1+0x3f24] ;  /* 0x003f240001c17983 */ /* 0x000ea80000300800 */
[----:B------:R-:W2:Y:S04]  /*d3840*/  LDL.LU R192, [R1+0x3f28] ;  /* 0x003f280001c07983 */ /* 0x000ea80000300800 */
[----:B------:R-:W2:Y:S04]  /*d3850*/  LDL.LU R55, [R1+0x3f70] ;  /* 0x003f700001377983 */ /* 0x000ea80000300800 */
[----:B------:R-:W-:Y:S04]  /*d3860*/  STL [R1+0x3ba8], R191 ;  /* 0x003ba8bf01007387 */ /* 0x000fe80000100800 */
[----:B------:R-:W-:Y:S04]  /*d3870*/  STL [R1+0x3bb0], R189 ;  /* 0x003bb0bd01007387 */ /* 0x000fe80000100800 */
[----:B------:R-:W-:Y:S04]  /*d3880*/  STL [R1+0x3b8c], R200 ;  /* 0x003b8cc801007387 */ /* 0x000fe80000100800 */
[----:B------:R-:W-:Y:S04]  /*d3890*/  STL [R1+0x3bb8], R171 ;  /* 0x003bb8ab01007387 */ /* 0x000fe80000100800 */
[----:B------:R-:W2:Y:S01]  /*d38a0*/  LDL.LU R245, [R1+0x3c04] ;  /* 0x003c040001f57983 */ /* 0x000ea20000300800 */
[----:B----4-:R-:W-:-:S05]  /*d38b0*/  IADD3 R4, P4, PT, R4, UR13, RZ ;  /* 0x0000000d04047c10 */ /* 0x010fca000ff9e0ff */
[----:B------:R1:W-:Y:S04]  /*d38c0*/  STL [R1+0x3c08], R4 ;  /* 0x003c080401007387 */ /* 0x0003e80000100800 */
[----:B-1----:R-:W4:Y:S01]  /*d38d0*/  LDL.LU R4, [R1+0x3c38] ;  /* 0x003c380001047983 */ /* 0x002f220000300800 */
[----:B------:R-:W-:Y:S02]  /*d38e0*/  IADD3 R169, P5, PT, R169, UR13, RZ ;  /* 0x0000000da9a97c10 */ /* 0x000fe4000ffbe0ff */
[----:B------:R-:W-:Y:S02]  /*d38f0*/  IADD3.X R196, PT, PT, R196, UR4, RZ, P3, !PT ;  /* 0x00000004c4c47c10 */ /* 0x000fe40009ffe4ff */
[----:B------:R-:W-:Y:S01]  /*d3900*/  IADD3 R244, P3, PT, R244, UR13, RZ ;  /* 0x0000000df4f47c10 */ /* 0x000fe2000ff7e0ff */
[----:B------:R-:W-:Y:S01]  /*d3910*/  STL [R1+0x3b94], R198 ;  /* 0x003b94c601007387 */ /* 0x000fe20000100800 */
[----:B------:R-:W-:-:S02]  /*d3920*/  IADD3.X R194, PT, PT, R194, UR4, RZ, P2, !PT ;  /* 0x00000004c2c27c10 */ /* 0x000fc400097fe4ff */
[----:B------:R-:W-:Y:S01]  /*d3930*/  IADD3 R243, P2, PT, R243, UR13, RZ ;  /* 0x0000000df3f37c10 */ /* 0x000fe2000ff5e0ff */
[----:B------:R-:W-:Y:S01]  /*d3940*/  STL [R1+0x3bc0], R169 ;  /* 0x003bc0a901007387 */ /* 0x000fe20000100800 */
[----:B------:R-:W-:-:S03]  /*d3950*/  IADD3.X R190, PT, PT, R190, UR4, RZ, P1, !PT ;  /* 0x00000004bebe7c10 */ /* 0x000fc60008ffe4ff */
[----:B------:R-:W-:Y:S01]  /*d3960*/  STL [R1+0x3b9c], R196 ;  /* 0x003b9cc401007387 */ /* 0x000fe20000100800 */
[----:B---3--:R-:W-:-:S03]  /*d3970*/  IADD3 R242, P1, PT, R242, UR13, RZ ;  /* 0x0000000df2f27c10 */ /* 0x008fc6000ff3e0ff */
[----:B------:R1:W-:Y:S01]  /*d3980*/  STL [R1+0x3c10], R244 ;  /* 0x003c10f401007387 */ /* 0x0003e20000100800 */
[----:B------:R-:W-:Y:S02]  /*d3990*/  IADD3.X R188, PT, PT, R188, UR4, RZ, P6, !PT ;  /* 0x00000004bcbc7c10 */ /* 0x000fe4000b7fe4ff */
[----:B------:R-:W-:Y:S01]  /*d39a0*/  IADD3.X R170, PT, PT, R170, UR4, RZ, P5, !PT ;  /* 0x00000004aaaa7c10 */ /* 0x000fe2000affe4ff */
[----:B-1----:R-:W3:Y:S04]  /*d39b0*/  LDL.LU R244, [R1+0x3c0c] ;  /* 0x003c0c0001f47983 */ /* 0x002ee80000300800 */
[----:B------:R1:W-:Y:S04]  /*d39c0*/  STL [R1+0x3c18], R243 ;  /* 0x003c18f301007387 */ /* 0x0003e80000100800 */
[----:B-1----:R-:W3:Y:S04]  /*d39d0*/  LDL.LU R243, [R1+0x3c40] ;  /* 0x003c400001f37983 */ /* 0x002ee80000300800 */
[----:B------:R1:W-:Y:S04]  /*d39e0*/  STL [R1+0x3c20], R242 ;  /* 0x003c20f201007387 */ /* 0x0003e80000100800 */
[----:B-1----:R-:W3:Y:S04]  /*d39f0*/  LDL.LU R242, [R1+0x3c14] ;  /* 0x003c140001f27983 */ /* 0x002ee80000300800 */
[----:B------:R-:W-:Y:S01]  /*d3a00*/  STL [R1+0x3ba4], R194 ;  /* 0x003ba4c201007387 */ /* 0x000fe20000100800 */
[----:B------:R-:W-:-:S05]  /*d3a10*/  IADD3 R14, P6, PT, R14, UR13, RZ ;  /* 0x0000000d0e0e7c10 */ /* 0x000fca000ffde0ff */
[----:B------:R1:W-:Y:S04]  /*d3a20*/  STL [R1+0x3c28], R14 ;  /* 0x003c280e01007387 */ /* 0x0003e80000100800 */
[----:B-1----:R-:W3:Y:S04]  /*d3a30*/  LDL.LU R14, [R1+0x3c48] ;  /* 0x003c4800010e7983 */ /* 0x002ee80000300800 */
[----:B------:R-:W-:Y:S01]  /*d3a40*/  STL [R1+0x3bac], R190 ;  /* 0x003bacbe01007387 */ /* 0x000fe20000100800 */
[----:B--2---:R-:W-:-:S05]  /*d3a50*/  IADD3 R3, P5, PT, R3, UR13, RZ ;  /* 0x0000000d03037c10 */ /* 0x004fca000ffbe0ff */
[----:B------:R1:W-:Y:S04]  /*d3a60*/  STL [R1+0x3c30], R3 ;  /* 0x003c300301007387 */ /* 0x0003e80000100800 */
[----:B-1----:R-:W2:Y:S04]  /*d3a70*/  LDL.LU R3, [R1+0x3c1c] ;  /* 0x003c1c0001037983 */ /* 0x002ea80000300800 */
[----:B------:R-:W-:Y:S01]  /*d3a80*/  STL [R1+0x3bb4], R188 ;  /* 0x003bb4bc01007387 */ /* 0x000fe20000100800 */
[----:B------:R-:W-:-:S05]  /*d3a90*/  IADD3.X R245, PT, PT, R245, UR4, RZ, P4, !PT ;  /* 0x00000004f5f57c10 */ /* 0x000fca000a7fe4ff */
[----:B------:R1:W-:Y:S04]  /*d3aa0*/  STL [R1+0x3c04], R245 ;  /* 0x003c04f501007387 */ /* 0x0003e80000100800 */
[----:B-1----:R-:W2:Y:S01]  /*d3ab0*/  LDL.LU R245, [R1+0x3c50] ;  /* 0x003c500001f57983 */ /* 0x002ea20000300800 */
[----:B----4-:R-:W-:-:S05]  /*d3ac0*/  IADD3 R4, P4, PT, R4, UR13, RZ ;  /* 0x0000000d04047c10 */ /* 0x010fca000ff9e0ff */
[----:B------:R1:W-:Y:S04]  /*d3ad0*/  STL [R1+0x3c38], R4 ;  /* 0x003c380401007387 */ /* 0x0003e80000100800 */
[----:B-1----:R-:W4:Y:S04]  /*d3ae0*/  LDL.LU R4, [R1+0x3c24] ;  /* 0x003c240001047983 */ /* 0x002f280000300800 */
[----:B------:R-:W-:Y:S04]  /*d3af0*/  STL [R1+0x3bbc], R170 ;  /* 0x003bbcaa01007387 */ /* 0x000fe80000100800 */
[----:B------:R-:W4:Y:S01]  /*d3b00*/  LDL.LU R251, [R1+0x3c58] ;  /* 0x003c580001fb7983 */ /* 0x000f220000300800 */
[----:B---3--:R-:W-:-:S05]  /*d3b10*/  IADD3.X R244, PT, PT, R244, UR4, RZ, P3, !PT ;  /* 0x00000004f4f47c10 */ /* 0x008fca0009ffe4ff */
[----:B------:R1:W-:Y:S01]  /*d3b20*/  STL [R1+0x3c0c], R244 ;  /* 0x003c0cf401007387 */ /* 0x0003e20000100800 */
[----:B------:R-:W-:-:S03]  /*d3b30*/  IADD3 R243, P3, PT, R243, UR13, RZ ;  /* 0x0000000df3f37c10 */ /* 0x000fc6000ff7e0ff */
[----:B-1----:R-:W3:Y:S04]  /*d3b40*/  LDL.LU R244, [R1+0x3c2c] ;  /* 0x003c2c0001f47983 */ /* 0x002ee80000300800 */
[----:B------:R1:W-:Y:S01]  /*d3b50*/  STL [R1+0x3c40], R243 ;  /* 0x003c40f301007387 */ /* 0x0003e20000100800 */
[----:B------:R-:W-:-:S03]  /*d3b60*/  IADD3.X R242, PT, PT, R242, UR4, RZ, P2, !PT ;  /* 0x00000004f2f27c10 */ /* 0x000fc600097fe4ff */
[----:B-1----:R-:W3:Y:S04]  /*d3b70*/  LDL.LU R243, [R1+0x3c60] ;  /* 0x003c600001f37983 */ /* 0x002ee80000300800 */
[----:B------:R-:W3:Y:S04]  /*d3b80*/  LDL.LU R250, [R1+0x3c34] ;  /* 0x003c340001fa7983 */ /* 0x000ee80000300800 */
[----:B------:R1:W-:Y:S04]  /*d3b90*/  STL [R1+0x3c14], R242 ;  /* 0x003c14f201007387 */ /* 0x0003e80000100800 */
[----:B------:R-:W3:Y:S04]  /*d3ba0*/  LDL.LU R249, [R1+0x3c68] ;  /* 0x003c680001f97983 */ /* 0x000ee80000300800 */
[----:B-1----:R-:W3:Y:S01]  /*d3bb0*/  LDL.LU R242, [R1+0x3c3c] ;  /* 0x003c3c0001f27983 */ /* 0x002ee20000300800 */
[----:B------:R-:W-:-:S05]  /*d3bc0*/  IADD3 R14, P2, PT, R14, UR13, RZ ;  /* 0x0000000d0e0e7c10 */ /* 0x000fca000ff5e0ff */
[----:B------:R1:W-:Y:S04]  /*d3bd0*/  STL [R1+0x3c48], R14 ;  /* 0x003c480e01007387 */ /* 0x0003e80000100800 */
[----:B------:R-:W3:Y:S04]  /*d3be0*/  LDL.LU R248, [R1+0x3c70] ;  /* 0x003c700001f87983 */ /* 0x000ee80000300800 */
[----:B-1----:R-:W3:Y:S01]  /*d3bf0*/  LDL.LU R14, [R1+0x3c44] ;  /* 0x003c4400010e7983 */ /* 0x002ee20000300800 */
[----:B--2---:R-:W-:-:S05]  /*d3c00*/  IADD3.X R3, PT, PT, R3, UR4, RZ, P1, !PT ;  /* 0x0000000403037c10 */ /* 0x004fca0008ffe4ff */
[----:B------:R1:W-:Y:S04]  /*d3c10*/  STL [R1+0x3c1c], R3 ;  /* 0x003c1c0301007387 */ /* 0x0003e80000100800 */
[----:B-1----:R-:W2:Y:S04]  /*d3c20*/  LDL.LU R3, [R1+0x3c78] ;  /* 0x003c780001037983 */ /* 0x002ea80000300800 */
[----:B------:R-:W2:Y:S01]  /*d3c30*/  LDL.LU R247, [R1+0x3c4c] ;  /* 0x003c4c0001f77983 */ /* 0x000ea20000300800 */
[----:B------:R-:W-:-:S05]  /*d3c40*/  IADD3 R245, P1, PT, R245, UR13, RZ ;  /* 0x0000000df5f57c10 */ /* 0x000fca000ff3e0ff */
[----:B------:R1:W-:Y:S04]  /*d3c50*/  STL [R1+0x3c50], R245 ;  /* 0x003c50f501007387 */ /* 0x0003e80000100800 */
[----:B-1----:R-:W2:Y:S01]  /*d3c60*/  LDL.LU R245, [R1+0x3c80] ;  /* 0x003c800001f57983 */ /* 0x002ea20000300800 */
[----:B----4-:R-:W-:-:S05]  /*d3c70*/  IADD3.X R4, PT, PT, R4, UR4, RZ, P6, !PT ;  /* 0x0000000404047c10 */ /* 0x010fca000b7fe4ff */
[----:B------:R1:W-:Y:S04]  /*d3c80*/  STL [R1+0x3c24], R4 ;  /* 0x003c240401007387 */ /* 0x0003e80000100800 */
[----:B-1----:R-:W4:Y:S01]  /*d3c90*/  LDL.LU R4, [R1+0x3c54] ;  /* 0x003c540001047983 */ /* 0x002f220000300800 */
[----:B------:R-:W-:Y:S02]  /*d3ca0*/  IADD3 R251, P6, PT, R251, UR13, RZ ;  /* 0x0000000dfbfb7c10 */ /* 0x000fe4000ffde0ff */
[----:B---3--:R-:W-:-:S05]  /*d3cb0*/  IADD3.X R244, PT, PT, R244, UR4, RZ, P5, !PT ;  /* 0x00000004f4f47c10 */ /* 0x008fca000affe4ff */
[----:B------:R1:W-:Y:S01]  /*d3cc0*/  STL [R1+0x3c2c], R244 ;  /* 0x003c2cf401007387 */ /* 0x0003e20000100800 */
[----:B------:R-:W-:-:S03]  /*d3cd0*/  IADD3 R243, P5, PT, R243, UR13, RZ ;  /* 0x0000000df3f37c10 */ /* 0x000fc6000ffbe0ff */
[----:B-1----:R-:W3:Y:S01]  /*d3ce0*/  LDL.LU R244, [R1+0x3c5c] ;  /* 0x003c5c0001f47983 */ /* 0x002ee20000300800 */
[----:B------:R-:W-:-:S03]  /*d3cf0*/  IADD3.X R250, PT, PT, R250, UR4, RZ, P4, !PT ;  /* 0x00000004fafa7c10 */ /* 0x000fc6000a7fe4ff */
[----:B------:R-:W-:Y:S04]  /*d3d00*/  STL [R1+0x3c58], R251 ;  /* 0x003c58fb01007387 */ /* 0x000fe80000100800 */
[----:B------:R1:W-:Y:S01]  /*d3d10*/  STL [R1+0x3c60], R243 ;  /* 0x003c60f301007387 */ /* 0x0003e20000100800 */
[----:B------:R-:W-:Y:S02]  /*d3d20*/  IADD3 R249, P4, PT, R249, UR13, RZ ;  /* 0x0000000df9f97c10 */ /* 0x000fe4000ff9e0ff */
[----:B------:R-:W-:Y:S01]  /*d3d30*/  IADD3.X R242, PT, PT, R242, UR4, RZ, P3, !PT ;  /* 0x00000004f2f27c10 */ /* 0x000fe20009ffe4ff */
[----:B-1----:R-:W3:Y:S04]  /*d3d40*/  LDL.LU R243, [R1+0x3c64] ;  /* 0x003c640001f37983 */ /* 0x002ee80000300800 */
[----:B------:R1:W-:Y:S04]  /*d3d50*/  STL [R1+0x3c3c], R242 ;  /* 0x003c3cf201007387 */ /* 0x0003e80000100800 */
[----:B------:R-:W-:Y:S04]  /*d3d60*/  STL [R1+0x3c34], R250 ;  /* 0x003c34fa01007387 */ /* 0x000fe80000100800 */
[----:B-1----:R-:W3:Y:S04]  /*d3d70*/  LDL.LU R242, [R1+0x3c6c] ;  /* 0x003c6c0001f27983 */ /* 0x002ee80000300800 */
[----:B------:R-:W-:Y:S01]  /*d3d80*/  STL [R1+0x3c68], R249 ;  /* 0x003c68f901007387 */ /* 0x000fe20000100800 */
[----:B------:R-:W-:-:S02]  /*d3d90*/  IADD3 R248, P3, PT, R248, UR13, RZ ;  /* 0x0000000df8f87c10 */ /* 0x000fc4000ff7e0ff */
[----:B------:R-:W-:-:S05]  /*d3da0*/  IADD3.X R14, PT, PT, R14, UR4, RZ, P2, !PT ;  /* 0x000000040e0e7c10 */ /* 0x000fca00097fe4ff */
[----:B------:R1:W-:Y:S04]  /*d3db0*/  STL [R1+0x3c44], R14 ;  /* 0x003c440e01007387 */ /* 0x0003e80000100800 */
[----:B------:R-:W-:Y:S04]  /*d3dc0*/  STL [R1+0x3c70], R248 ;  /* 0x003c70f801007387 */ /* 0x000fe80000100800 */
[----:B-1----:R-:W3:Y:S01]  /*d3dd0*/  LDL.LU R14, [R1+0x3c74] ;  /* 0x003c7400010e7983 */ /* 0x002ee20000300800 */
[----:B--2---:R-:W-:-:S05]  /*d3de0*/  IADD3 R3, P2, PT, R3, UR13, RZ ;  /* 0x0000000d03037c10 */ /* 0x004fca000ff5e0ff */
[----:B------:R1:W-:Y:S01]  /*d3df0*/  STL [R1+0x3c78], R3 ;  /* 0x003c780301007387 */ /* 0x0003e20000100800 */
[----:B------:R-:W-:-:S03]  /*d3e00*/  IADD3.X R247, PT, PT, R247, UR4, RZ, P1, !PT ;  /* 0x00000004f7f77c10 */ /* 0x000fc60008ffe4ff */
[----:B-1----:R-:W2:Y:S01]  /*d3e10*/  LDL.LU R3, [R1+0x3c7c] ;  /* 0x003c7c0001037983 */ /* 0x002ea20000300800 */
[----:B----4-:R-:W-:-:S05]  /*d3e20*/  IADD3.X R4, PT, PT, R4, UR4, RZ, P6, !PT ;  /* 0x0000000404047c10 */ /* 0x010fca000b7fe4ff */
[----:B------:R1:W-:Y:S04]  /*d3e30*/  STL [R1+0x3c54], R4 ;  /* 0x003c540401007387 */ /* 0x0003e80000100800 */
[----:B------:R-:W-:Y:S04]  /*d3e40*/  STL [R1+0x3c4c], R247 ;  /* 0x003c4cf701007387 */ /* 0x000fe80000100800 */
[----:B-1----:R-:W4:Y:S01]  /*d3e50*/  LDL.LU R4, [R1+0x3d08] ;  /* 0x003d080001047983 */ /* 0x002f220000300800 */
[----:B------:R-:W-:Y:S02]  /*d3e60*/  IADD3 R245, P1, PT, R245, UR13, RZ ;  /* 0x0000000df5f57c10 */ /* 0x000fe4000ff3e0ff */
[----:B------:R-:W-:-:S03]  /*d3e70*/  IADD3 R167, P6, PT, R167, UR13, RZ ;  /* 0x0000000da7a77c10 */ /* 0x000fc6000ffde0ff */
[----:B------:R1:W-:Y:S01]  /*d3e80*/  STL [R1+0x3c80], R245 ;  /* 0x003c80f501007387 */ /* 0x0003e20000100800 */
[----:B---3--:R-:W-:-:S03]  /*d3e90*/  IADD3.X R244, PT, PT, R244, UR4, RZ, P5, !PT ;  /* 0x00000004f4f47c10 */ /* 0x008fc6000affe4ff */
[----:B-1----:R-:W3:Y:S01]  /*d3ea0*/  LDL.LU R245, [R1+0x3d10] ;  /* 0x003d100001f57983 */ /* 0x002ee20000300800 */
[----:B------:R-:W-:-:S03]  /*d3eb0*/  IADD3 R165, P5, PT, R165, UR13, RZ ;  /* 0x0000000da5a57c10 */ /* 0x000fc6000ffbe0ff */
[----:B------:R1:W-:Y:S04]  /*d3ec0*/  STL [R1+0x3c5c], R244 ;  /* 0x003c5cf401007387 */ /* 0x0003e80000100800 */
[----:B------:R-:W-:Y:S01]  /*d3ed0*/  STL [R1+0x3c88], R167 ;  /* 0x003c88a701007387 */ /* 0x000fe20000100800 */
[----:B------:R-:W-:Y:S02]  /*d3ee0*/  IADD3.X R243, PT, PT, R243, UR4, RZ, P4, !PT ;  /* 0x00000004f3f37c10 */ /* 0x000fe4000a7fe4ff */
[----:B------:R-:W-:-:S03]  /*d3ef0*/  IADD3 R163, P4, PT, R163, UR13, RZ ;  /* 0x0000000da3a37c10 */ /* 0x000fc6000ff9e0ff */
[----:B------:R-:W-:Y:S04]  /*d3f00*/  STL [R1+0x3c64], R243 ;  /* 0x003c64f301007387 */ /* 0x000fe80000100800 */
[----:B-1----:R-:W3:Y:S01]  /*d3f10*/  LDL.LU R244, [R1+0x3d18] ;  /* 0x003d180001f47983 */ /* 0x002ee20000300800 */
[----:B------:R-:W-:-:S05]  /*d3f20*/  IADD3.X R242, PT, PT, R242, UR4, RZ, P3, !PT ;  /* 0x00000004f2f27c10 */ /* 0x000fca0009ffe4ff */
[----:B------:R1:W-:Y:S01]  /*d3f30*/  STL [R1+0x3c6c], R242 ;  /* 0x003c6cf201007387 */ /* 0x0003e20000100800 */
[----:B------:R-:W-:Y:S02]  /*d3f40*/  IADD3 R161, P3, PT, R161, UR13, RZ ;  /* 0x0000000da1a17c10 */ /* 0x000fe4000ff7e0ff */
[----:B------:R-:W-:Y:S01]  /*d3f50*/  IADD3.X R168, PT, PT, R168, UR4, RZ, P6, !PT ;  /* 0x00000004a8a87c10 */ /* 0x000fe2000b7fe4ff */
[----:B-1----:R-:W3:Y:S04]  /*d3f60*/  LDL.LU R242, [R1+0x3d20] ;  /* 0x003d200001f27983 */ /* 0x002ee80000300800 */
[----:B------:R-:W-:Y:S04]  /*d3f70*/  STL [R1+0x3c90], R165 ;  /* 0x003c90a501007387 */ /* 0x000fe80000100800 */
[----:B------:R-:W-:Y:S01]  /*d3f80*/  STL [R1+0x3c98], R163 ;  /* 0x003c98a301007387 */ /* 0x000fe20000100800 */
[----:B------:R-:W-:-:S02]  /*d3f90*/  IADD3.X R14, PT, PT, R14, UR4, RZ, P2, !PT ;  /* 0x000000040e0e7c10 */ /* 0x000fc400097fe4ff */
[----:B------:R-:W-:-:S03]  /*d3fa0*/  IADD3 R123, P2, PT, R123, UR13, RZ ;  /* 0x0000000d7b7b7c10 */ /* 0x000fc6000ff5e0ff */
[----:B------:R1:W-:Y:S01]  /*d3fb0*/  STL [R1+0x3c74], R14 ;  /* 0x003c740e01007387 */ /* 0x0003e20000100800 */
[----:B------:R-:W-:Y:S02]  /*d3fc0*/  IADD3.X R166, PT, PT, R166, UR4, RZ, P5, !PT ;  /* 0x00000004a6a67c10 */ /* 0x000fe4000affe4ff */
[----:B------:R-:W-:Y:S01]  /*d3fd0*/  IADD3 R111, P6, PT, R111, UR13, RZ ;  /* 0x0000000d6f6f7c10 */ /* 0x000fe2000ffde0ff */
[----:B-1----:R-:W3:Y:S01]  /*d3fe0*/  LDL.LU R14, [R1+0x3d28] ;  /* 0x003d2800010e7983 */ /* 0x002ee20000300800 */
[----:B------:R-:W-:Y:S02]  /*d3ff0*/  IADD3.X R164, PT, PT, R164, UR4, RZ, P4, !PT ;  /* 0x00000004a4a47c10 */ /* 0x000fe4000a7fe4ff */
[----:B--2---:R-:W-:Y:S02]  /*d4000*/  IADD3.X R3, PT, PT, R3, UR4, RZ, P1, !PT ;  /* 0x0000000403037c10 */ /* 0x004fe40008ffe4ff */
[----:B------:R-:W-:-:S03]  /*d4010*/  IADD3 R121, P1, PT, R121, UR13, RZ ;  /* 0x0000000d79797c10 */ /* 0x000fc6000ff3e0ff */
[----:B------:R1:W-:Y:S04]  /*d4020*/  STL [R1+0x3c7c], R3 ;  /* 0x003c7c0301007387 */ /* 0x0003e80000100800 */
[----:B-1----:R-:W2:Y:S04]  /*d4030*/  LDL.LU R3, [R1+0x3d30] ;  /* 0x003d300001037983 */ /* 0x002ea80000300800 */
[----:B------:R-:W-:Y:S04]  /*d4040*/  STL [R1+0x3ca0], R161 ;  /* 0x003ca0a101007387 */ /* 0x000fe80000100800 */
[----:B------:R-:W-:Y:S04]  /*d4050*/  STL [R1+0x3ca8], R123 ;  /* 0x003ca87b01007387 */ /* 0x000fe80000100800 */
        /* <DEDUP_REMOVED lines=10> */
[----:B---3--:R-:W-:Y:S01]  /*d4100*/  IADD3 R245, P3, PT, R245, UR13, RZ ;  /* 0x0000000df5f57c10 */ /* 0x008fe2000ff7e0ff */
[----:B------:R-:W-:Y:S01]  /*d4110*/  STL [R1+0x3c94], R164 ;  /* 0x003c94a401007387 */ /* 0x000fe20000100800 */
[----:B------:R-:W-:-:S02]  /*d4120*/  IADD3.X R160, PT, PT, R160, UR4, RZ, P2, !PT ;  /* 0x00000004a0a07c10 */ /* 0x000fc400097fe4ff */
[----:B------:R-:W-:Y:S01]  /*d4130*/  IADD3.X R122, PT, PT, R122, UR4, RZ, P1, !PT ;  /* 0x000000047a7a7c10 */ /* 0x000fe20008ffe4ff */
[----:B------:R-:W-:Y:S01]  /*d4140*/  STL [R1+0x3cc0], R109 ;  /* 0x003cc06d01007387 */ /* 0x000fe20000100800 */
[----:B------:R-:W-:-:S03]  /*d4150*/  IADD3.X R120, PT, PT, R120, UR4, RZ, P6, !PT ;  /* 0x0000000478787c10 */ /* 0x000fc6000b7fe4ff */
[----:B------:R-:W-:Y:S04]  /*d4160*/  STL [R1+0x3c9c], R162 ;  /* 0x003c9ca201007387 */ /* 0x000fe80000100800 */
[----:B------:R1:W-:Y:S01]  /*d4170*/  STL [R1+0x3d10], R245 ;  /* 0x003d10f501007387 */ /* 0x0003e20000100800 */
[----:B------:R-:W-:-:S03]  /*d4180*/  IADD3 R244, P2, PT, R244, UR13, RZ ;  /* 0x0000000df4f47c10 */ /* 0x000fc6000ff5e0ff */
[----:B-1----:R-:W3:Y:S04]  /*d4190*/  LDL.LU R245, [R1+0x3d0c] ;  /* 0x003d0c0001f57983 */ /* 0x002ee80000300800 */
[----:B------:R1:W-:Y:S01]  /*d41a0*/  STL [R1+0x3d18], R244 ;  /* 0x003d18f401007387 */ /* 0x0003e20000100800 */
[----:B------:R-:W-:-:S03]  /*d41b0*/  IADD3.X R110, PT, PT, R110, UR4, RZ, P5, !PT ;  /* 0x000000046e6e7c10 */ /* 0x000fc6000affe4ff */
[----:B-1----:R-:W3:Y:S01]  /*d41c0*/  LDL.LU R244, [R1+0x3d40] ;  /* 0x003d400001f47983 */ /* 0x002ee20000300800 */
[----:B------:R-:W-:-:S05]  /*d41d0*/  IADD3 R242, P1, PT, R242, UR13, RZ ;  /* 0x0000000df2f27c10 */ /* 0x000fca000ff3e0ff */
        /* <DEDUP_REMOVED lines=17> */
[----:B------:R-:W-:Y:S01]  /*d42f0*/  STL [R1+0x3cbc], R110 ;  /* 0x003cbc6e01007387 */ /* 0x000fe20000100800 */
[----:B---3--:R-:W-:-:S05]  /*d4300*/  IADD3.X R245, PT, PT, R245, UR4, RZ, P3, !PT ;  /* 0x00000004f5f57c10 */ /* 0x008fca0009ffe4ff */
[----:B------:R1:W-:Y:S01]  /*d4310*/  STL [R1+0x3d0c], R245 ;  /* 0x003d0cf501007387 */ /* 0x0003e20000100800 */
[----:B------:R-:W-:-:S03]  /*d4320*/  IADD3 R244, P3, PT, R244, UR13, RZ ;  /* 0x0000000df4f47c10 */ /* 0x000fc6000ff7e0ff */
[----:B-1----:R-:W3:Y:S04]  /*d4330*/  LDL.LU R245, [R1+0x3d58] ;  /* 0x003d580001f57983 */ /* 0x002ee80000300800 */
[----:B------:R1:W-:Y:S04]  /*d4340*/  STL [R1+0x3d40], R244 ;  /* 0x003d40f401007387 */ /* 0x0003e80000100800 */
[----:B-1----:R-:W3:Y:S01]  /*d4350*/  LDL.LU R244, [R1+0x3d2c] ;  /* 0x003d2c0001f47983 */ /* 0x002ee20000300800 */
[----:B------:R-:W-:-:S05]  /*d4360*/  IADD3.X R242, PT, PT, R242, UR4, RZ, P2, !PT ;  /* 0x00000004f2f27c10 */ /* 0x000fca00097fe4ff */
[----:B------:R1:W-:Y:S04]  /*d4370*/  STL [R1+0x3d14], R242 ;  /* 0x003d14f201007387 */ /* 0x0003e80000100800 */
[----:B-1----:R-:W3:Y:S04]  /*d4380*/  LDL.LU R242, [R1+0x3d60] ;  /* 0x003d600001f27983 */ /* 0x002ee80000300800 */
[----:B------:R-:W3:Y:S04]  /*d4390*/  LDL.LU R250, [R1+0x3d34] ;  /* 0x003d340001fa7983 */ /* 0x000ee80000300800 */
[----:B------:R-:W3:Y:S01]  /*d43a0*/  LDL.LU R249, [R1+0x3d68] ;  /* 0x003d680001f97983 */ /* 0x000ee20000300800 */
[----:B------:R-:W-:-:S05]  /*d43b0*/  IADD3 R14, P2, PT, R14, UR13, RZ ;  /* 0x0000000d0e0e7c10 */ /* 0x000fca000ff5e0ff */
[----:B------:R1:W-:Y:S04]  /*d43c0*/  STL [R1+0x3d48], R14 ;  /* 0x003d480e01007387 */ /* 0x0003e80000100800 */
[----:B-1----:R-:W3:Y:S04]  /*d43d0*/  LDL.LU R14, [R1+0x3d3c] ;  /* 0x003d3c00010e7983 */ /* 0x002ee80000300800 */
[----:B------:R-:W3:Y:S04]  /*d43e0*/  LDL.LU R248, [R1+0x3d70] ;  /* 0x003d700001f87983 */ /* 0x000ee80000300800 */
[----:B------:R-:W3:Y:S01]  /*d43f0*/  LDL.LU R247, [R1+0x3d44] ;  /* 0x003d440001f77983 */ /* 0x000ee20000300800 */
[----:B--2---:R-:W-:-:S05]  /*d4400*/  IADD3.X R3, PT, PT, R3, UR4, RZ, P1, !PT ;  /* 0x0000000403037c10 */ /* 0x004fca0008ffe4ff */
[----:B------:R1:W-:Y:S04]  /*d4410*/  STL [R1+0x3d1c], R3 ;  /* 0x003d1c0301007387 */ /* 0x0003e80000100800 */
[----:B-1----:R-:W2:Y:S01]  /*d4420*/  LDL.LU R3, [R1+0x3d78] ;  /* 0x003d780001037983 */ /* 0x002ea20000300800 */
[----:B------:R-:W-:-:S05]  /*d4430*/  IADD3 R243, P1, PT, R243, UR13, RZ ;  /* 0x0000000df3f37c10 */ /* 0x000fca000ff3e0ff */
[----:B------:R1:W-:Y:S04]  /*d4440*/  STL [R1+0x3d50], R243 ;  /* 0x003d50f301007387 */ /* 0x0003e80000100800 */
[----:B-1----:R-:W2:Y:S01]  /*d4450*/  LDL.LU R243, [R1+0x3d4c] ;  /* 0x003d4c0001f37983 */ /* 0x002ea20000300800 */
[----:B----4-:R-:W-:-:S05]  /*d4460*/  IADD3.X R4, PT, PT, R4, UR4, RZ, P6, !PT ;  /* 0x0000000404047c10 */ /* 0x010fca000b7fe4ff */
[----:B------:R1:W-:Y:S04]  /*d4470*/  STL [R1+0x3d24], R4 ;  /* 0x003d240401007387 */ /* 0x0003e80000100800 */
[----:B-1----:R-:W4:Y:S01]  /*d4480*/  LDL.LU R4, [R1+0x3d80] ;  /* 0x003d800001047983 */ /* 0x002f220000300800 */
[----:B---3--:R-:W-:-:S05]  /*d4490*/  IADD3 R245, P6, PT, R245, UR13, RZ ;  /* 0x0000000df5f57c10 */ /* 0x008fca000ffde0ff */
[----:B------:R1:W-:Y:S01]  /*d44a0*/  STL [R1+0x3d58], R245 ;  /* 0x003d58f501007387 */ /* 0x0003e20000100800 */
[----:B------:R-:W-:-:S03]  /*d44b0*/  IADD3.X R244, PT, PT, R244, UR4, RZ, P5, !PT ;  /* 0x00000004f4f47c10 */ /* 0x000fc6000affe4ff */
[----:B-1----:R-:W3:Y:S04]  /*d44c0*/  LDL.LU R245, [R1+0x3d54] ;  /* 0x003d540001f57983 */ /* 0x002ee80000300800 */
[----:B------:R1:W-:Y:S04]  /*d44d0*/  STL [R1+0x3d2c], R244 ;  /* 0x003d2cf401007387 */ /* 0x0003e80000100800 */
[----:B-1----:R-:W3:Y:S01]  /*d44e0*/  LDL.LU R244, [R1+0x3d5c] ;  /* 0x003d5c0001f47983 */ /* 0x002ee20000300800 */
[----:B------:R-:W-:Y:S02]  /*d44f0*/  IADD3 R242, P5, PT, R242, UR13, RZ ;  /* 0x0000000df2f27c10 */ /* 0x000fe4000ffbe0ff */
[----:B------:R-:W-:-:S03]  /*d4500*/  IADD3.X R250, PT, PT, R250, UR4, RZ, P4, !PT ;  /* 0x00000004fafa7c10 */ /* 0x000fc6000a7fe4ff */
[----:B------:R1:W-:Y:S01]  /*d4510*/  STL [R1+0x3d60], R242 ;  /* 0x003d60f201007387 */ /* 0x0003e20000100800 */
[----:B------:R-:W-:-:S03]  /*d4520*/  IADD3 R249, P4, PT, R249, UR13, RZ ;  /* 0x0000000df9f97c10 */ /* 0x000fc6000ff9e0ff */
[----:B-1----:R-:W3:Y:S01]  /*d4530*/  LDL.LU R242, [R1+0x3d64] ;  /* 0x003d640001f27983 */ /* 0x002ee20000300800 */
[----:B------:R-:W-:Y:S02]  /*d4540*/  IADD3.X R14, PT, PT, R14, UR4, RZ, P3, !PT ;  /* 0x000000040e0e7c10 */ /* 0x000fe40009ffe4ff */
[----:B------:R-:W-:-:S03]  /*d4550*/  IADD3 R248, P3, PT, R248, UR13, RZ ;  /* 0x0000000df8f87c10 */ /* 0x000fc6000ff7e0ff */
[----:B------:R1:W-:Y:S01]  /*d4560*/  STL [R1+0x3d3c], R14 ;  /* 0x003d3c0e01007387 */ /* 0x0003e20000100800 */
[----:B------:R-:W-:-:S03]  /*d4570*/  IADD3.X R247, PT, PT, R247, UR4, RZ, P2, !PT ;  /* 0x00000004f7f77c10 */ /* 0x000fc600097fe4ff */
[----:B------:R-:W-:Y:S04]  /*d4580*/  STL [R1+0x3d34], R250 ;  /* 0x003d34fa01007387 */ /* 0x000fe80000100800 */
[----:B-1----:R-:W3:Y:S04]  /*d4590*/  LDL.LU R14, [R1+0x3d6c] ;  /* 0x003d6c00010e7983 */ /* 0x002ee80000300800 */
[----:B------:R-:W-:Y:S01]  /*d45a0*/  STL [R1+0x3d68], R249 ;  /* 0x003d68f901007387 */ /* 0x000fe20000100800 */
[----:B--2---:R-:W-:-:S05]  /*d45b0*/  IADD3 R3, P2, PT, R3, UR13, RZ ;  /* 0x0000000d03037c10 */ /* 0x004fca000ff5e0ff */
[----:B------:R1:W-:Y:S04]  /*d45c0*/  STL [R1+0x3d78], R3 ;  /* 0x003d780301007387 */ /* 0x0003e80000100800 */
[----:B------:R-:W-:Y:S04]  /*d45d0*/  STL [R1+0x3d70], R248 ;  /* 0x003d70f801007387 */ /* 0x000fe80000100800 */
[----:B-1----:R-:W2:Y:S04]  /*d45e0*/  LDL.LU R3, [R1+0x3d74] ;  /* 0x003d740001037983 */ /* 0x002ea80000300800 */
[----:B------:R-:W-:Y:S01]  /*d45f0*/  STL [R1+0x3d44], R247 ;  /* 0x003d44f701007387 */ /* 0x000fe20000100800 */
[----:B------:R-:W-:-:S05]  /*d4600*/  IADD3.X R243, PT, PT, R243, UR4, RZ, P1, !PT ;  /* 0x00000004f3f37c10 */ /* 0x000fca0008ffe4ff */
[----:B------:R1:W-:Y:S04]  /*d4610*/  STL [R1+0x3d4c], R243 ;  /* 0x003d4cf301007387 */ /* 0x0003e80000100800 */
[----:B-1----:R-:W2:Y:S01]  /*d4620*/  LDL.LU R243, [R1+0x3d7c] ;  /* 0x003d7c0001f37983 */ /* 0x002ea20000300800 */
[----:B----4-:R-:W-:-:S05]  /*d4630*/  IADD3 R4, P1, PT, R4, UR13, RZ ;  /* 0x0000000d04047c10 */ /* 0x010fca000ff3e0ff */
[----:B------:R1:W-:Y:S04]  /*d4640*/  STL [R1+0x3d80], R4 ;  /* 0x003d800401007387 */ /* 0x0003e80000100800 */
[----:B-1----:R-:W4:Y:S01]  /*d4650*/  LDL.LU R4, [R1+0x3e70] ;  /* 0x003e700001047983 */ /* 0x002f220000300800 */
[----:B---3--:R-:W-:Y:S02]  /*d4660*/  IADD3.X R245, PT, PT, R245, UR4, RZ, P6, !PT ;  /* 0x00000004f5f57c10 */ /* 0x008fe4000b7fe4ff */
[----:B------:R-:W-:-:S03]  /*d4670*/  IADD3 R107, P6, PT, R107, UR13, RZ ;  /* 0x0000000d6b6b7c10 */ /* 0x000fc6000ffde0ff */
[----:B------:R-:W-:Y:S01]  /*d4680*/  STL [R1+0x3d54], R245 ;  /* 0x003d54f501007387 */ /* 0x000fe20000100800 */
[----:B------:R-:W-:Y:S02]  /*d4690*/  IADD3.X R244, PT, PT, R244, UR4, RZ, P5, !PT ;  /* 0x00000004f4f47c10 */ /* 0x000fe4000affe4ff */
[----:B------:R-:W-:Y:S02]  /*d46a0*/  IADD3 R105, P5, PT, R105, UR13, RZ ;  /* 0x0000000d69697c10 */ /* 0x000fe4000ffbe0ff */
[----:B------:R-:W-:-:S05]  /*d46b0*/  IADD3.X R242, PT, PT, R242, UR4, RZ, P4, !PT ;  /* 0x00000004f2f27c10 */ /* 0x000fca000a7fe4ff */
[----:B------:R1:W-:Y:S04]  /*d46c0*/  STL [R1+0x3d64], R242 ;  /* 0x003d64f201007387 */ /* 0x0003e80000100800 */
[----:B------:R3:W-:Y:S01]  /*d46d0*/  STL [R1+0x3d5c], R244 ;  /* 0x003d5cf401007387 */ /* 0x0007e20000100800 */
[----:B------:R-:W-:-:S03]  /*d46e0*/  IADD3 R103, P4, PT, R103, UR13, RZ ;  /* 0x0000000d67677c10 */ /* 0x000fc6000ff9e0ff */
[----:B-1----:R-:W4:Y:S04]  /*d46f0*/  LDL.LU R242, [R1+0x3e78] ;  /* 0x003e780001f27983 */ /* 0x002f280000300800 */
[----:B------:R-:W-:Y:S04]  /*d4700*/  STL [R1+0x3d88], R107 ;  /* 0x003d886b01007387 */ /* 0x000fe80000100800 */
[----:B---3--:R-:W3:Y:S01]  /*d4710*/  LDL.LU R244, [R1+0x3e80] ;  /* 0x003e800001f47983 */ /* 0x008ee20000300800 */
[----:B------:R-:W-:Y:S02]  /*d4720*/  IADD3.X R14, PT, PT, R14, UR4, RZ, P3, !PT ;  /* 0x000000040e0e7c10 */ /* 0x000fe40009ffe4ff */
[----:B------:R-:W-:-:S03]  /*d4730*/  IADD3 R101, P3, PT, R101, UR13, RZ ;  /* 0x0000000d65657c10 */ /* 0x000fc6000ff7e0ff */
[----:B------:R1:W-:Y:S01]  /*d4740*/  STL [R1+0x3d6c], R14 ;  /* 0x003d6c0e01007387 */ /* 0x0003e20000100800 */
[----:B------:R-:W-:Y:S02]  /*d4750*/  IADD3.X R108, PT, PT, R108, UR4, RZ, P6, !PT ;  /* 0x000000046c6c7c10 */ /* 0x000fe4000b7fe4ff */
[----:B------:R-:W-:Y:S01]  /*d4760*/  IADD3.X R106, PT, PT, R106, UR4, RZ, P5, !PT ;  /* 0x000000046a6a7c10 */ /* 0x000fe2000affe4ff */
[----:B-1----:R-:W3:Y:S04]  /*d4770*/  LDL.LU R14, [R1+0x3e88] ;  /* 0x003e8800010e7983 */ /* 0x002ee80000300800 */
[----:B------:R-:W-:Y:S01]  /*d4780*/  STL [R1+0x3d90], R105 ;  /* 0x003d906901007387 */ /* 0x000fe20000100800 */
[----:B------:R-:W-:Y:S02]  /*d4790*/  IADD3 R93, P6, PT, R93, UR13, RZ ;  /* 0x0000000d5d5d7c10 */ /* 0x000fe4000ffde0ff */
[----:B------:R-:W-:-:S02]  /*d47a0*/  IADD3.X R104, PT, PT, R104, UR4, RZ, P4, !PT ;  /* 0x0000000468687c10 */ /* 0x000fc4000a7fe4ff */
[----:B--2---:R-:W-:Y:S02]  /*d47b0*/  IADD3.X R3, PT, PT, R3, UR4, RZ, P2, !PT ;  /* 0x0000000403037c10 */ /* 0x004fe400097fe4ff */
[----:B------:R-:W-:-:S03]  /*d47c0*/  IADD3 R99, P2, PT, R99, UR13, RZ ;  /* 0x0000000d63637c10 */ /* 0x000fc6000ff5e0ff */
[----:B------:R1:W-:Y:S04]  /*d47d0*/  STL [R1+0x3d74], R3 ;  /* 0x003d740301007387 */ /* 0x0003e80000100800 */
[----:B-1----:R-:W2:Y:S04]  /*d47e0*/  LDL.LU R3, [R1+0x3e90] ;  /* 0x003e900001037983 */ /* 0x002ea80000300800 */
[----:B------:R-:W-:Y:S04]  /*d47f0*/  STL [R1+0x3d98], R103 ;  /* 0x003d986701007387 */ /* 0x000fe80000100800 */
[----:B------:R-:W-:Y:S01]  /*d4800*/  STL [R1+0x3da0], R101 ;  /* 0x003da06501007387 */ /* 0x000fe20000100800 */
[----:B------:R-:W-:-:S02]  /*d4810*/  IADD3.X R243, PT, PT, R243, UR4, RZ, P1, !PT ;  /* 0x00000004f3f37c10 */ /* 0x000fc40008ffe4ff */
[----:B------:R-:W-:-:S03]  /*d4820*/  IADD3 R97, P1, PT, R97, UR13, RZ ;  /* 0x0000000d61617c10 */ /* 0x000fc6000ff3e0ff */
[----:B------:R1:W-:Y:S04]  /*d4830*/  STL [R1+0x3d7c], R243 ;  /* 0x003d7cf301007387 */ /* 0x0003e80000100800 */
[----:B------:R-:W-:Y:S04]  /*d4840*/  STL [R1+0x3da8], R99 ;  /* 0x003da86301007387 */ /* 0x000fe80000100800 */
[----:B------:R-:W-:Y:S04]  /*d4850*/  STL [R1+0x3d84], R108 ;  /* 0x003d846c01007387 */ /* 0x000fe80000100800 */
[----:B------:R-:W-:Y:S04]  /*d4860*/  STL [R1+0x3db0], R97 ;  /* 0x003db06101007387 */ /* 0x000fe80000100800 */
[----:B------:R-:W-:Y:S04]  /*d4870*/  STL [R1+0x3d8c], R106 ;  /* 0x003d8c6a01007387 */ /* 0x000fe80000100800 */
[----:B------:R-:W-:Y:S04]  /*d4880*/  STL [R1+0x3db8], R93 ;  /* 0x003db85d01007387 */ /* 0x000fe80000100800 */
[----:B------:R-:W2:Y:S01]  /*d4890*/  LDL.LU R247, [R1+0x3e98] ;  /* 0x003e980001f77983 */ /* 0x000ea20000300800 */
[----:B----4-:R-:W-:-:S03]  /*d48a0*/  IADD3 R4, P4, PT, R4, UR13, RZ ;  /* 0x0000000d04047c10 */ /* 0x010fc6000ff9e0ff */
[----:B-1----:R-:W4:Y:S04]  /*d48b0*/  LDL.LU R243, [R1+0x3e6c] ;  /* 0x003e6c0001f37983 */ /* 0x002f280000300800 */
[----:B------:R1:W-:Y:S04]  /*d48c0*/  STL [R1+0x3e70], R4 ;  /* 0x003e700401007387 */ /* 0x0003e80000100800 */
[----:B-1----:R-:W4:Y:S01]  /*d48d0*/  LDL.LU R4, [R1+0x3ea0] ;  /* 0x003ea00001047983 */ /* 0x002f220000300800 */
[----:B------:R-:W-:Y:S02]  /*d48e0*/  IADD3 R67, P5, PT, R67, UR13, RZ ;  /* 0x0000000d43437c10 */ /* 0x000fe4000ffbe0ff */
[----:B------:R-:W-:Y:S01]  /*d48f0*/  IADD3.X R102, PT, PT, R102, UR4, RZ, P3, !PT ;  /* 0x0000000466667c10 */ /* 0x000fe20009ffe4ff */
[----:B------:R-:W-:Y:S01]  /*d4900*/  STL [R1+0x3d94], R104 ;  /* 0x003d946801007387 */ /* 0x000fe20000100800 */
[----:B------:R-:W-:-:S02]  /*d4910*/  IADD3.X R98, PT, PT, R98, UR4, RZ, P1, !PT ;  /* 0x0000000462627c10 */ /* 0x000fc40008ffe4ff */
[----:B------:R-:W-:Y:S01]  /*d4920*/  IADD3.X R100, PT, PT, R100, UR4, RZ, P2, !PT ;  /* 0x0000000464647c10 */ /* 0x000fe200097fe4ff */
[----:B------:R-:W-:Y:S01]  /*d4930*/  STL [R1+0x3dc0], R67 ;  /* 0x003dc04301007387 */ /* 0x000fe20000100800 */
[----:B------:R-:W-:Y:S02]  /*d4940*/  IADD3.X R96, PT, PT, R96, UR4, RZ, P6, !PT ;  /* 0x0000000460607c10 */ /* 0x000fe4000b7fe4ff */
[----:B------:R-:W-:Y:S02]  /*d4950*/  IADD3.X R92, PT, PT, R92, UR4, RZ, P5, !PT ;  /* 0x000000045c5c7c10 */ /* 0x000fe4000affe4ff */
[----:B------:R-:W-:-:S05]  /*d4960*/  IADD3 R242, P3, PT, R242, UR13, RZ ;  /* 0x0000000df2f27c10 */ /* 0x000fca000ff7e0ff */
[----:B------:R1:W-:Y:S01]  /*d4970*/  STL [R1+0x3e78], R242 ;  /* 0x003e78f201007387 */ /* 0x0003e20000100800 */
[----:B---3--:R-:W-:-:S03]  /*d4980*/  IADD3 R244, P2, PT, R244, UR13, RZ ;  /* 0x0000000df4f47c10 */ /* 0x008fc6000ff5e0ff */
[----:B-1----:R-:W3:Y:S04]  /*d4990*/  LDL.LU R242, [R1+0x3e74] ;  /* 0x003e740001f27983 */ /* 0x002ee80000300800 */
[----:B------:R-:W-:Y:S01]  /*d49a0*/  STL [R1+0x3d9c], R102 ;  /* 0x003d9c6601007387 */ /* 0x000fe20000100800 */
[----:B------:R-:W-:-:S05]  /*d49b0*/  IADD3 R14, P1, PT, R14, UR13, RZ ;  /* 0x0000000d0e0e7c10 */ /* 0x000fca000ff3e0ff */
[----:B------:R1:W-:Y:S04]  /*d49c0*/  STL [R1+0x3e88], R14 ;  /* 0x003e880e01007387 */ /* 0x0003e80000100800 */
[----:B------:R-:W-:Y:S04]  /*d49d0*/  STL [R1+0x3e80], R244 ;  /* 0x003e80f401007387 */ /* 0x000fe80000100800 */
[----:B-1----:R-:W3:Y:S04]  /*d49e0*/  LDL.LU R14, [R1+0x3ea8] ;  /* 0x003ea800010e7983 */ /* 0x002ee80000300800 */
[----:B------:R-:W-:Y:S01]  /*d49f0*/  STL [R1+0x3da4], R100 ;  /* 0x003da46401007387 */ /* 0x000fe20000100800 */
[----:B--2---:R-:W-:-:S05]  /*d4a00*/  IADD3 R3, P6, PT, R3, UR13, RZ ;  /* 0x0000000d03037c10 */ /* 0x004fca000ffde0ff */
[----:B------:R1:W-:Y:S04]  /*d4a10*/  STL [R1+0x3e90], R3 ;  /* 0x003e900301007387 */ /* 0x0003e80000100800 */
[----:B-1----:R-:W2:Y:S04]  /*d4a20*/  LDL.LU R3, [R1+0x3e7c] ;  /* 0x003e7c0001037983 */ /* 0x002ea80000300800 */
[----:B------:R-:W2:Y:S04]  /*d4a30*/  LDL.LU R245, [R1+0x3ef0] ;  /* 0x003ef00001f57983 */ /* 0x000ea80000300800 */
[----:B------:R-:W2:Y:S04]  /*d4a40*/  LDL.LU R244, [R1+0x3e84] ;  /* 0x003e840001f47983 */ /* 0x000ea80000300800 */
[----:B------:R-:W-:Y:S04]  /*d4a50*/  STL [R1+0x3dac], R98 ;  /* 0x003dac6201007387 */ /* 0x000fe80000100800 */
[----:B------:R-:W-:Y:S01]  /*d4a60*/  STL [R1+0x3db4], R96 ;  /* 0x003db46001007387 */ /* 0x000fe20000100800 */
[----:B------:R-:W-:-:S02]  /*d4a70*/  IADD3 R247, P5, PT, R247, UR13, RZ ;  /* 0x0000000df7f77c10 */ /* 0x000fc4000ffbe0ff */
[----:B----4-:R-:W-:-:S03]  /*d4a80*/  IADD3.X R243, PT, PT, R243, UR4, RZ, P4, !PT ;  /* 0x00000004f3f37c10 */ /* 0x010fc6000a7fe4ff */
[----:B------:R-:W-:Y:S01]  /*d4a90*/  STL [R1+0x3e98], R247 ;  /* 0x003e98f701007387 */ /* 0x000fe20000100800 */
[----:B------:R-:W-:-:S05]  /*d4aa0*/  IADD3 R4, P4, PT, R4, UR13, RZ ;  /* 0x0000000d04047c10 */ /* 0x000fca000ff9e0ff */
[----:B------:R1:W-:Y:S04]  /*d4ab0*/  STL [R1+0x3ea0], R4 ;  /* 0x003ea00401007387 */ /* 0x0003e80000100800 */
[----:B-1----:R-:W4:Y:S04]  /*d4ac0*/  LDL.LU R4, [R1+0x3ef8] ;  /* 0x003ef80001047983 */ /* 0x002f280000300800 */
[----:B------:R1:W-:Y:S04]  /*d4ad0*/  STL [R1+0x3e6c], R243 ;  /* 0x003e6cf301007387 */ /* 0x0003e80000100800 */
[----:B------:R-:W-:Y:S04]  /*d4ae0*/  STL [R1+0x3dbc], R92 ;  /* 0x003dbc5c01007387 */ /* 0x000fe80000100800 */
[----:B------:R-:W4:Y:S04]  /*d4af0*/  LDL.LU R251, [R1+0x3e8c] ;  /* 0x003e8c0001fb7983 */ /* 0x000f280000300800 */
[----:B-1----:R-:W4:Y:S01]  /*d4b00*/  LDL.LU R243, [R1+0x3f00] ;  /* 0x003f000001f37983 */ /* 0x002f220000300800 */
[----:B---3--:R-:W-:-:S05]  /*d4b10*/  IADD3.X R242, PT, PT, R242, UR4, RZ, P3, !PT ;  /* 0x00000004f2f27c10 */ /* 0x008fca0009ffe4ff */
[----:B------:R1:W-:Y:S04]  /*d4b20*/  STL [R1+0x3e74], R242 ;  /* 0x003e74f201007387 */ /* 0x0003e80000100800 */
[----:B------:R-:W3:Y:S04]  /*d4b30*/  LDL.LU R250, [R1+0x3e94] ;  /* 0x003e940001fa7983 */ /* 0x000ee80000300800 */
[----:B-1----:R-:W3:Y:S01]  /*d4b40*/  LDL.LU R242, [R1+0x3f08] ;  /* 0x003f080001f27983 */ /* 0x002ee20000300800 */
[----:B------:R-:W-:-:S05]  /*d4b50*/  IADD3 R14, P3, PT, R14, UR13, RZ ;  /* 0x0000000d0e0e7c10 */ /* 0x000fca000ff7e0ff */
[----:B------:R1:W-:Y:S04]  /*d4b60*/  STL [R1+0x3ea8], R14 ;  /* 0x003ea80e01007387 */ /* 0x0003e80000100800 */
[----:B-1----:R-:W3:Y:S01]  /*d4b70*/  LDL.LU R14, [R1+0x3e9c] ;  /* 0x003e9c00010e7983 */ /* 0x002ee20000300800 */
[----:B--2---:R-:W-:-:S05]  /*d4b80*/  IADD3.X R3, PT, PT, R3, UR4, RZ, P2, !PT ;  /* 0x0000000403037c10 */ /* 0x004fca00097fe4ff */
[----:B------:R1:W-:Y:S01]  /*d4b90*/  STL [R1+0x3e7c], R3 ;  /* 0x003e7c0301007387 */ /* 0x0003e20000100800 */
[----:B------:R-:W-:Y:S02]  /*d4ba0*/  IADD3 R245, P2, PT, R245, UR13, RZ ;  /* 0x0000000df5f57c10 */ /* 0x000fe4000ff5e0ff */
[----:B------:R-:W-:Y:S01]  /*d4bb0*/  IADD3.X R244, PT, PT, R244, UR4, RZ, P1, !PT ;  /* 0x00000004f4f47c10 */ /* 0x000fe20008ffe4ff */
[----:B-1----:R-:W2:Y:S04]  /*d4bc0*/  LDL.LU R3, [R1+0x3f10] ;  /* 0x003f100001037983 */ /* 0x002ea80000300800 */
[----:B------:R-:W2:Y:S04]  /*d4bd0*/  LDL.LU R249, [R1+0x3ea4] ;  /* 0x003ea40001f97983 */ /* 0x000ea80000300800 */
[----:B------:R-:W2:Y:S04]  /*d4be0*/  LDL.LU R248, [R1+0x3f18] ;  /* 0x003f180001f87983 */ /* 0x000ea80000300800 */
[----:B------:R1:W-:Y:S04]  /*d4bf0*/  STL [R1+0x3ef0], R245 ;  /* 0x003ef0f501007387 */ /* 0x0003e80000100800 */
[----:B------:R-:W2:Y:S04]  /*d4c00*/  LDL.LU R247, [R1+0x3eec] ;  /* 0x003eec0001f77983 */ /* 0x000ea80000300800 */
[----:B------:R1:W-:Y:S04]  /*d4c10*/  STL [R1+0x3e84], R244 ;  /* 0x003e84f401007387 */ /* 0x0003e80000100800 */
[----:B-1----:R-:W2:Y:S04]  /*d4c20*/  LDL.LU R245, [R1+0x3f20] ;  /* 0x003f200001f57983 */ /* 0x002ea80000300800 */
[----:B------:R-:W2:Y:S01]  /*d4c30*/  LDL.LU R244, [R1+0x3ef4] ;  /* 0x003ef40001f47983 */ /* 0x000ea20000300800 */
        /* <DEDUP_REMOVED lines=8> */
[----:B---3--:R-:W-:Y:S02]  /*d4cc0*/  IADD3.X R250, PT, PT, R250, UR4, RZ, P5, !PT ;  /* 0x00000004fafa7c10 */ /* 0x008fe4000affe4ff */
[----:B------:R-:W-:-:S05]  /*d4cd0*/  IADD3 R242, P5, PT, R242, UR13, RZ ;  /* 0x0000000df2f27c10 */ /* 0x000fca000ffbe0ff */
[----:B------:R1:W-:Y:S04]  /*d4ce0*/  STL [R1+0x3f08], R242 ;  /* 0x003f08f201007387 */ /* 0x0003e80000100800 */
[----:B-1----:R-:W3:Y:S04]  /*d4cf0*/  LDL.LU R242, [R1+0x3f0c] ;  /* 0x003f0c0001f27983 */ /* 0x002ee80000300800 */
[----:B------:R-:W-:Y:S01]  /*d4d00*/  STL [R1+0x3e94], R250 ;  /* 0x003e94fa01007387 */ /* 0x000fe20000100800 */
[----:B------:R-:W-:-:S05]  /*d4d10*/  IADD3.X R14, PT, PT, R14, UR4, RZ, P4, !PT ;  /* 0x000000040e0e7c10 */ /* 0x000fca000a7fe4ff */
[----:B------:R1:W-:Y:S04]  /*d4d20*/  STL [R1+0x3e9c], R14 ;  /* 0x003e9c0e01007387 */ /* 0x0003e80000100800 */
[----:B-1----:R-:W3:Y:S01]  /*d4d30*/  LDL.LU R14, [R1+0x3f14] ;  /* 0x003f1400010e7983 */ /* 0x002ee20000300800 */
[----:B--2---:R-:W-:-:S05]  /*d4d40*/  IADD3 R3, P4, PT, R3, UR13, RZ ;  /* 0x0000000d03037c10 */ /* 0x004fca000ff9e0ff */
[----:B------:R1:W-:Y:S01]  /*d4d50*/  STL [R1+0x3f10], R3 ;  /* 0x003f100301007387 */ /* 0x0003e20000100800 */
[----:B------:R-:W-:Y:S02]  /*d4d60*/  IADD3.X R249, PT, PT, R249, UR4, RZ, P3, !PT ;  /* 0x00000004f9f97c10 */ /* 0x000fe40009ffe4ff */
[----:B------:R-:W-:Y:S01]  /*d4d70*/  IADD3 R248, P3, PT, R248, UR13, RZ ;  /* 0x0000000df8f87c10 */ /* 0x000fe2000ff7e0ff */
[----:B-1----:R-:W2:Y:S01]  /*d4d80*/  LDL.LU R3, [R1+0x3f1c] ;  /* 0x003f1c0001037983 */ /* 0x002ea20000300800 */
[----:B------:R-:W-:-:S03]  /*d4d90*/  IADD3.X R247, PT, PT, R247, UR4, RZ, P2, !PT ;  /* 0x00000004f7f77c10 */ /* 0x000fc600097fe4ff */
[----:B------:R-:W-:Y:S01]  /*d4da0*/  STL [R1+0x3ea4], R249 ;  /* 0x003ea4f901007387 */ /* 0x000fe20000100800 */
[----:B------:R-:W-:-:S03]  /*d4db0*/  IADD3 R245, P2, PT, R245, UR13, RZ ;  /* 0x0000000df5f57c10 */ /* 0x000fc6000ff5e0ff */
[----:B------:R-:W-:Y:S01]  /*d4dc0*/  STL [R1+0x3f18], R248 ;  /* 0x003f18f801007387 */ /* 0x000fe20000100800 */
[----:B------:R-:W-:-:S03]  /*d4dd0*/  IADD3.X R244, PT, PT, R244, UR4, RZ, P1, !PT ;  /* 0x00000004f4f47c10 */ /* 0x000fc60008ffe4ff */
[----:B------:R-:W-:Y:S04]  /*d4de0*/  STL [R1+0x3eec], R247 ;  /* 0x003eecf701007387 */ /* 0x000fe80000100800 */
[----:B------:R-:W-:Y:S01]  /*d4df0*/  STL [R1+0x3f20], R245 ;  /* 0x003f20f501007387 */ /* 0x000fe20000100800 */
[----:B----4-:R-:W-:-:S05]  /*d4e00*/  IADD3.X R4, PT, PT, R4, UR4, RZ, P6, !PT ;  /* 0x0000000404047c10 */ /* 0x010fca000b7fe4ff */
[----:B------:R1:W-:Y:S04]  /*d4e10*/  STL [R1+0x3efc], R4 ;  /* 0x003efc0401007387 */ /* 0x0003e80000100800 */
[----:B------:R-:W-:Y:S04]  /*d4e20*/  STL [R1+0x3ef4], R244 ;  /* 0x003ef4f401007387 */ /* 0x000fe80000100800 */
[----:B-1----:R-:W4:Y:S01]  /*d4e30*/  LDL.LU R4, [R1+0x3eb0] ;  /* 0x003eb00001047983 */ /* 0x002f220000300800 */
[----:B------:R-:W-:Y:S02]  /*d4e40*/  IADD3 R192, P1, PT, R192, UR13, RZ ;  /* 0x0000000dc0c07c10 */ /* 0x000fe4000ff3e0ff */
[----:B------:R-:W-:-:S02]  /*d4e50*/  IADD3.X R243, PT, PT, R243, UR4, RZ, P5, !PT ;  /* 0x00000004f3f37c10 */ /* 0x000fc4000affe4ff */
[----:B------:R-:W-:Y:S01]  /*d4e60*/  IADD3 R65, P6, PT, R65, UR13, RZ ;  /* 0x0000000d41417c10 */ /* 0x000fe2000ffde0ff */
[----:B------:R-:W-:Y:S01]  /*d4e70*/  STL [R1+0x3f28], R192 ;  /* 0x003f28c001007387 */ /* 0x000fe20000100800 */
[----:B------:R-:W-:-:S03]  /*d4e80*/  IADD3 R62, P5, PT, R62, UR13, RZ ;  /* 0x0000000d3e3e7c10 */ /* 0x000fc6000ffbe0ff */
[----:B------:R-:W-:Y:S01]  /*d4e90*/  STL [R1+0x3f04], R243 ;  /* 0x003f04f301007387 */ /* 0x000fe20000100800 */
[----:B------:R-:W-:Y:S02]  /*d4ea0*/  IADD3.X R193, PT, PT, R193, UR4, RZ, P1, !PT ;  /* 0x00000004c1c17c10 */ /* 0x000fe40008ffe4ff */
[----:B------:R-:W-:Y:S02]  /*d4eb0*/  IADD3.X R66, PT, PT, R66, UR4, RZ, P6, !PT ;  /* 0x0000000442427c10 */ /* 0x000fe4000b7fe4ff */
[----:B------:R-:W-:Y:S02]  /*d4ec0*/  IADD3 R53, P1, PT, R53, UR13, RZ ;  /* 0x0000000d35357c10 */ /* 0x000fe4000ff3e0ff */
[----:B------:R-:W-:Y:S02]  /*d4ed0*/  IADD3.X R63, PT, PT, R63, UR4, RZ, P5, !PT ;  /* 0x000000043f3f7c10 */ /* 0x000fe4000affe4ff */
[----:B------:R-:W-:Y:S02]  /*d4ee0*/  IADD3 R51, P6, PT, R51, UR13, RZ ;  /* 0x0000000d33337c10 */ /* 0x000fe4000ffde0ff */
[----:B---3--:R-:W-:-:S05]  /*d4ef0*/  IADD3.X R242, PT, PT, R242, UR4, RZ, P4, !PT ;  /* 0x00000004f2f27c10 */ /* 0x008fca000a7fe4ff */
[----:B------:R1:W-:Y:S01]  /*d4f00*/  STL [R1+0x3f0c], R242 ;  /* 0x003f0cf201007387 */ /* 0x0003e20000100800 */
[----:B------:R-:W-:-:S03]  /*d4f10*/  IADD3 R60, P4, PT, R60, UR13, RZ ;  /* 0x0000000d3c3c7c10 */ /* 0x000fc6000ff9e0ff */
[----:B-1----:R-:W3:Y:S04]  /*d4f20*/  LDL.LU R242, [R1+0x3eb8] ;  /* 0x003eb80001f27983 */ /* 0x002ee80000300800 */
[----:B------:R-:W-:Y:S04]  /*d4f30*/  STL [R1+0x3f30], R65 ;  /* 0x003f304101007387 */ /* 0x000fe80000100800 */
[----:B------:R-:W-:Y:S01]  /*d4f40*/  STL [R1+0x3f38], R62 ;  /* 0x003f383e01007387 */ /* 0x000fe20000100800 */
[----:B------:R-:W-:-:S05]  /*d4f50*/  IADD3.X R14, PT, PT, R14, UR4, RZ, P3, !PT ;  /* 0x000000040e0e7c10 */ /* 0x000fca0009ffe4ff */
[----:B------:R-:W-:Y:S01]  /*d4f60*/  STL [R1+0x3f14], R14 ;  /* 0x003f140e01007387 */ /* 0x000fe20000100800 */
[----:B------:R-:W-:-:S03]  /*d4f70*/  IADD3 R58, P3, PT, R58, UR13, RZ ;  /* 0x0000000d3a3a7c10 */ /* 0x000fc6000ff7e0ff */
[----:B------:R-:W3:Y:S01]  /*d4f80*/  LDL.LU R248, [R1+0x3ec0] ;  /* 0x003ec00001f87983 */ /* 0x000ee20000300800 */
[----:B------:R-:W-:Y:S02]  /*d4f90*/  IADD3.X R61, PT, PT, R61, UR4, RZ, P4, !PT ;  /* 0x000000043d3d7c10 */ /* 0x000fe4000a7fe4ff */
[----:B--2---:R-:W-:-:S05]  /*d4fa0*/  IADD3.X R3, PT, PT, R3, UR4, RZ, P2, !PT ;  /* 0x0000000403037c10 */ /* 0x004fca00097fe4ff */
[----:B------:R1:W-:Y:S01]  /*d4fb0*/  STL [R1+0x3f1c], R3 ;  /* 0x003f1c0301007387 */ /* 0x0003e20000100800 */
[----:B------:R-:W-:-:S03]  /*d4fc0*/  IADD3 R56, P2, PT, R56, UR13, RZ ;  /* 0x0000000d38387c10 */ /* 0x000fc6000ff5e0ff */
[----:B-1----:R-:W2:Y:S04]  /*d4fd0*/  LDL.LU R3, [R1+0x3ec8] ;  /* 0x003ec80001037983 */ /* 0x002ea80000300800 */
[----:B------:R-:W2:Y:S04]  /*d4fe0*/  LDL.LU R14, [R1+0x3ed0] ;  /* 0x003ed000010e7983 */ /* 0x000ea80000300800 */
        /* <DEDUP_REMOVED lines=8> */
[----:B----4-:R-:W-:-:S05]  /*d5070*/  IADD3 R4, P4, PT, R4, UR13, RZ ;  /* 0x0000000d04047c10 */ /* 0x010fca000ff9e0ff */
[----:B------:R1:W-:Y:S04]  /*d5080*/  STL [R1+0x3eb0], R4 ;  /* 0x003eb00401007387 */ /* 0x0003e80000100800 */
[----:B-1----:R-:W4:Y:S01]  /*d5090*/  LDL.LU R4, [R1+0x3ed8] ;  /* 0x003ed80001047983 */ /* 0x002f220000300800 */
[----:B------:R-:W-:Y:S02]  /*d50a0*/  IADD3 R49, P5, PT, R49, UR13, RZ ;  /* 0x0000000d31317c10 */ /* 0x000fe4000ffbe0ff */
[----:B------:R-:W-:Y:S01]  /*d50b0*/  IADD3.X R59, PT, PT, R59, UR4, RZ, P3, !PT ;  /* 0x000000043b3b7c10 */ /* 0x000fe20009ffe4ff */
[----:B------:R-:W-:Y:S01]  /*d50c0*/  STL [R1+0x3f3c], R61 ;  /* 0x003f3c3d01007387 */ /* 0x000fe20000100800 */
[----:B------:R-:W-:-:S03]  /*d50d0*/  IADD3.X R54, PT, PT, R54, UR4, RZ, P1, !PT ;  /* 0x0000000436367c10 */ /* 0x000fc60008ffe4ff */
[----:B------:R-:W-:Y:S01]  /*d50e0*/  STL [R1+0x3f68], R49 ;  /* 0x003f683101007387 */ /* 0x000fe20000100800 */
[----:B------:R-:W-:-:S03]  /*d50f0*/  IADD3.X R57, PT, PT, R57, UR4, RZ, P2, !PT ;  /* 0x0000000439397c10 */ /* 0x000fc600097fe4ff */
[----:B------:R-:W4:Y:S04]  /*d5100*/  LDL.LU R247, [R1+0x3eac] ;  /* 0x003eac0001f77983 */ /* 0x000f280000300800 */
[----:B------:R-:W4:Y:S04]  /*d5110*/  LDL.LU R245, [R1+0x3ee0] ;  /* 0x003ee00001f57983 */ /* 0x000f280000300800 */
[----:B------:R-:W4:Y:S01]  /*d5120*/  LDL.LU R244, [R1+0x3eb4] ;  /* 0x003eb40001f47983 */ /* 0x000f220000300800 */
[----:B------:R-:W-:Y:S02]  /*d5130*/  IADD3.X R52, PT, PT, R52, UR4, RZ, P6, !PT ;  /* 0x0000000434347c10 */ /* 0x000fe4000b7fe4ff */
[----:B------:R-:W-:-:S02]  /*d5140*/  IADD3.X R50, PT, PT, R50, UR4, RZ, P5, !PT ;  /* 0x0000000432327c10 */ /* 0x000fc4000affe4ff */
[----:B---3--:R-:W-:-:S05]  /*d5150*/  IADD3 R242, P3, PT, R242, UR13, RZ ;  /* 0x0000000df2f27c10 */ /* 0x008fca000ff7e0ff */
[----:B------:R1:W-:Y:S04]  /*d5160*/  STL [R1+0x3eb8], R242 ;  /* 0x003eb8f201007387 */ /* 0x0003e80000100800 */
[----:B------:R-:W3:Y:S04]  /*d5170*/  LDL.LU R243, [R1+0x3ee8] ;  /* 0x003ee80001f37983 */ /* 0x000ee80000300800 */
[----:B-1----:R-:W3:Y:S04]  /*d5180*/  LDL.LU R242, [R1+0x3ebc] ;  /* 0x003ebc0001f27983 */ /* 0x002ee80000300800 */
[----:B------:R-:W-:Y:S01]  /*d5190*/  STL [R1+0x3f44], R59 ;  /* 0x003f443b01007387 */ /* 0x000fe20000100800 */
[----:B------:R-:W-:-:S02]  /*d51a0*/  IADD3 R248, P2, PT, R248, UR13, RZ ;  /* 0x0000000df8f87c10 */ /* 0x000fc4000ff5e0ff */
[----:B--2---:R-:W-:Y:S02]  /*d51b0*/  IADD3 R3, P1, PT, R3, UR13, RZ ;  /* 0x0000000d03037c10 */ /* 0x004fe4000ff3e0ff */
[----:B------:R-:W-:-:S03]  /*d51c0*/  IADD3 R14, P6, PT, R14, UR13, RZ ;  /* 0x0000000d0e0e7c10 */ /* 0x000fc6000ffde0ff */
[----:B------:R1:W-:Y:S04]  /*d51d0*/  STL [R1+0x3ec8], R3 ;  /* 0x003ec80301007387 */ /* 0x0003e80000100800 */
[----:B------:R-:W-:Y:S04]  /*d51e0*/  STL [R1+0x3ec0], R248 ;  /* 0x003ec0f801007387 */ /* 0x000fe80000100800 */
[----:B-1----:R-:W2:Y:S04]  /*d51f0*/  LDL.LU R3, [R1+0x3ec4] ;  /* 0x003ec40001037983 */ /* 0x002ea80000300800 */
[----:B------:R-:W-:Y:S04]  /*d5200*/  STL [R1+0x3f4c], R57 ;  /* 0x003f4c3901007387 */ /* 0x000fe80000100800 */
[----:B------:R1:W-:Y:S04]  /*d5210*/  STL [R1+0x3ed0], R14 ;  /* 0x003ed00e01007387 */ /* 0x0003e80000100800 */
[----:B-1----:R-:W2:Y:S04]  /*d5220*/  LDL.LU R14, [R1+0x3f78] ;  /* 0x003f7800010e7983 */ /* 0x002ea80000300800 */
[----:B------:R-:W-:Y:S01]  /*d5230*/  STL [R1+0x3f54], R54 ;  /* 0x003f543601007387 */ /* 0x000fe20000100800 */
[----:B----4-:R-:W-:-:S05]  /*d5240*/  IADD3 R4, P5, PT, R4, UR13, RZ ;  /* 0x0000000d04047c10 */ /* 0x010fca000ffbe0ff */
[----:B------:R1:W-:Y:S04]  /*d5250*/  STL [R1+0x3ed8], R4 ;  /* 0x003ed80401007387 */ /* 0x0003e80000100800 */
[----:B-1----:R-:W4:Y:S01]  /*d5260*/  LDL.LU R4, [R1+0x3ecc] ;  /* 0x003ecc0001047983 */ /* 0x002f220000300800 */
[----:B------:R-:W-:Y:S02]  /*d5270*/  IADD3.X R247, PT, PT, R247, UR4, RZ, P4, !PT ;  /* 0x00000004f7f77c10 */ /* 0x000fe4000a7fe4ff */
[----:B------:R-:W-:Y:S01]  /*d5280*/  IADD3 R245, P4, PT, R245, UR13, RZ ;  /* 0x0000000df5f57c10 */ /* 0x000fe2000ff9e0ff */
[----:B------:R-:W-:Y:S01]  /*d5290*/  STL [R1+0x3f5c], R52 ;  /* 0x003f5c3401007387 */ /* 0x000fe20000100800 */
[----:B------:R-:W-:-:S03]  /*d52a0*/  IADD3.X R244, PT, PT, R244, UR4, RZ, P3, !PT ;  /* 0x00000004f4f47c10 */ /* 0x000fc60009ffe4ff */
[----:B------:R-:W-:Y:S04]  /*d52b0*/  STL [R1+0x3f64], R50 ;  /* 0x003f643201007387 */ /* 0x000fe80000100800 */
[----:B------:R-:W-:Y:S04]  /*d52c0*/  STL [R1+0x3eac], R247 ;  /* 0x003eacf701007387 */ /* 0x000fe80000100800 */
[----:B------:R-:W-:Y:S04]  /*d52d0*/  STL [R1+0x3ee0], R245 ;  /* 0x003ee0f501007387 */ /* 0x000fe80000100800 */
[----:B------:R-:W4:Y:S04]  /*d52e0*/  LDL.LU R250, [R1+0x3f80] ;  /* 0x003f800001fa7983 */ /* 0x000f280000300800 */
[----:B------:R1:W-:Y:S04]  /*d52f0*/  STL [R1+0x3eb4], R244 ;  /* 0x003eb4f401007387 */ /* 0x0003e80000100800 */
[----:B------:R-:W4:Y:S01]  /*d5300*/  LDL.LU R251, [R1+0x3ed4] ;  /* 0x003ed40001fb7983 */ /* 0x000f220000300800 */
[----:B---3--:R-:W-:-:S02]  /*d5310*/  IADD3 R243, P3, PT, R243, UR13, RZ ;  /* 0x0000000df3f37c10 */ /* 0x008fc4000ff7e0ff */
[----:B------:R-:W-:-:S03]  /*d5320*/  IADD3.X R242, PT, PT, R242, UR4, RZ, P2, !PT ;  /* 0x00000004f2f27c10 */ /* 0x000fc600097fe4ff */
[----:B------:R-:W-:Y:S04]  /*d5330*/  STL [R1+0x3ee8], R243 ;  /* 0x003ee8f301007387 */ /* 0x000fe80000100800 */
[----:B------:R-:W-:Y:S04]  /*d5340*/  STL [R1+0x3ebc], R242 ;  /* 0x003ebcf201007387 */ /* 0x000fe80000100800 */
[----:B-1----:R-:W3:Y:S01]  /*d5350*/  LDL.LU R244, [R1+0x3f88] ;  /* 0x003f880001f47983 */ /* 0x002ee20000300800 */
[----:B--2---:R-:W-:-:S05]  /*d5360*/  IADD3.X R3, PT, PT, R3, UR4, RZ, P1, !PT ;  /* 0x0000000403037c10 */ /* 0x004fca0008ffe4ff */
[----:B------:R1:W-:Y:S04]  /*d5370*/  STL [R1+0x3ec4], R3 ;  /* 0x003ec40301007387 */ /* 0x0003e80000100800 */
[----:B-1----:R-:W2:Y:S01]  /*d5380*/  LDL.LU R3, [R1+0x3edc] ;  /* 0x003edc0001037983 */ /* 0x002ea20000300800 */
[----:B------:R-:W-:-:S03]  /*d5390*/  IADD3 R14, P1, PT, R14, UR13, RZ ;  /* 0x0000000d0e0e7c10 */ /* 0x000fc6000ff3e0ff */
[----:B------:R-:W2:Y:S04]  /*d53a0*/  LDL.LU R242, [R1+0x3f90] ;  /* 0x003f900001f27983 */ /* 0x000ea80000300800 */
[----:B------:R1:W-:Y:S04]  /*d53b0*/  STL [R1+0x3f78], R14 ;  /* 0x003f780e01007387 */ /* 0x0003e80000100800 */
[----:B-1----:R-:W2:Y:S04]  /*d53c0*/  LDL.LU R14, [R1+0x3ee4] ;  /* 0x003ee400010e7983 */ /* 0x002ea80000300800 */
[----:B------:R-:W2:Y:S01]  /*d53d0*/  LDL.LU R247, [R1+0x3f98] ;  /* 0x003f980001f77983 */ /* 0x000ea20000300800 */
[----:B----4-:R-:W-:-:S05]  /*d53e0*/  IADD3.X R4, PT, PT, R4, UR4, RZ, P6, !PT ;  /* 0x0000000404047c10 */ /* 0x010fca000b7fe4ff */
[----:B------:R1:W-:Y:S04]  /*d53f0*/  STL [R1+0x3ecc], R4 ;  /* 0x003ecc0401007387 */ /* 0x0003e80000100800 */
[----:B-1----:R-:W4:Y:S01]  /*d5400*/  LDL.LU R4, [R1+0x3f6c] ;  /* 0x003f6c0001047983 */ /* 0x002f220000300800 */
[----:B------:R-:W-:-:S03]  /*d5410*/  IADD3 R55, P2, PT, R55, UR13, RZ ;  /* 0x0000000d37377c10 */ /* 0x000fc6000ff5e0ff */
[----:B------:R-:W4:Y:S01]  /*d5420*/  LDL.LU R245, [R1+0x3fa0] ;  /* 0x003fa00001f57983 */ /* 0x000f220000300800 */
[----:B------:R-:W-:-:S03]  /*d5430*/  IADD3 R250, P6, PT, R250, UR13, RZ ;  /* 0x0000000dfafa7c10 */ /* 0x000fc6000ffde0ff */
[----:B------:R-:W4:Y:S04]  /*d5440*/  LDL.LU R243, [R1+0x3f74] ;  /* 0x003f740001f37983 */ /* 0x000f280000300800 */
[----:B------:R-:W4:Y:S01]  /*d5450*/  LDL.LU R248, [R1+0x3fa8] ;  /* 0x003fa80001f87983 */ /* 0x000f220000300800 */
[----:B------:R-:W-:-:S03]  /*d5460*/  IADD3.X R251, PT, PT, R251, UR4, RZ, P5, !PT ;  /* 0x00000004fbfb7c10 */ /* 0x000fc6000affe4ff */
[----:B------:R-:W4:Y:S04]  /*d5470*/  LDL.LU R249, [R1+0x3f7c] ;  /* 0x003f7c0001f97983 */ /* 0x000f280000300800 */
[----:B------:R-:W-:Y:S04]  /*d5480*/  STL [R1+0x3f70], R55 ;  /* 0x003f703701007387 */ /* 0x000fe80000100800 */
[----:B------:R1:W-:Y:S04]  /*d5490*/  STL [R1+0x3f80], R250 ;  /* 0x003f80fa01007387 */ /* 0x0003e80000100800 */
[----:B-1----:R-:W4:Y:S01]  /*d54a0*/  LDL.LU R250, [R1+0x3f84] ;  /* 0x003f840001fa7983 */ /* 0x002f220000300800 */
[----:B---3--:R-:W-:-:S03]  /*d54b0*/  IADD3 R244, P5, PT, R244, UR13, RZ ;  /* 0x0000000df4f47c10 */ /* 0x008fc6000ffbe0ff */
[----:B------:R1:W-:Y:S04]  /*d54c0*/  STL [R1+0x3ed4], R251 ;  /* 0x003ed4fb01007387 */ /* 0x0003e80000100800 */
[----:B-1----:R-:W3:Y:S04]  /*d54d0*/  LDL.LU R251, [R1+0x3f8c] ;  /* 0x003f8c0001fb7983 */ /* 0x002ee80000300800 */
[----:B------:R1:W-:Y:S04]  /*d54e0*/  STL [R1+0x3f88], R244 ;  /* 0x003f88f401007387 */ /* 0x0003e80000100800 */
[----:B-1----:R-:W3:Y:S01]  /*d54f0*/  LDL.LU R244, [R1+0x59e8] ;  /* 0x0059e80001f47983 */ /* 0x002ee20000300800 */
[----:B--2---:R-:W-:-:S02]  /*d5500*/  IADD3.X R3, PT, PT, R3, UR4, RZ, P4, !PT ;  /* 0x0000000403037c10 */ /* 0x004fc4000a7fe4ff */
[----:B------:R-:W-:-:S03]  /*d5510*/  IADD3 R242, P4, PT, R242, UR13, RZ ;  /* 0x0000000df2f27c10 */ /* 0x000fc6000ff9e0ff */
[----:B------:R1:W-:Y:S04]  /*d5520*/  STL [R1+0x3edc], R3 ;  /* 0x003edc0301007387 */ /* 0x0003e80000100800 */
[----:B-1----:R-:W2:Y:S01]  /*d5530*/  LDL.LU R3, [R1+0x3f94] ;  /* 0x003f940001037983 */ /* 0x002ea20000300800 */
[----:B------:R-:W-:-:S03]  /*d5540*/  IADD3.X R14, PT, PT, R14, UR4, RZ, P3, !PT ;  /* 0x000000040e0e7c10 */ /* 0x000fc60009ffe4ff */
[----:B------:R1:W-:Y:S01]  /*d5550*/  STL [R1+0x3f90], R242 ;  /* 0x003f90f201007387 */ /* 0x0003e20000100800 */
[----:B------:R-:W-:-:S03]  /*d5560*/  IADD3 R247, P3, PT, R247, UR13, RZ ;  /* 0x0000000df7f77c10 */ /* 0x000fc6000ff7e0ff */
[----:B-1----:R-:W2:Y:S04]  /*d5570*/  LDL.LU R242, [R1+0x59e4] ;  /* 0x0059e40001f27983 */ /* 0x002ea80000300800 */
[----:B------:R1:W-:Y:S04]  /*d5580*/  STL [R1+0x3ee4], R14 ;  /* 0x003ee40e01007387 */ /* 0x0003e80000100800 */
[----:B-1----:R-:W2:Y:S04]  /*d5590*/  LDL.LU R14, [R1+0x3f9c] ;  /* 0x003f9c00010e7983 */ /* 0x002ea80000300800 */
[----:B------:R1:W-:Y:S04]  /*d55a0*/  STL [R1+0x3f98], R247 ;  /* 0x003f98f701007387 */ /* 0x0003e80000100800 */
[----:B-1----:R-:W2:Y:S01]  /*d55b0*/  LDL.LU R247, [R1+0x59e0] ;  /* 0x0059e00001f77983 */ /* 0x002ea20000300800 */
[----:B----4-:R-:W-:-:S05]  /*d55c0*/  IADD3.X R4, PT, PT, R4, UR4, RZ, P2, !PT ;  /* 0x0000000404047c10 */ /* 0x010fca00097fe4ff */
[----:B------:R1:W-:Y:S04]  /*d55d0*/  STL [R1+0x3f6c], R4 ;  /* 0x003f6c0401007387 */ /* 0x0003e80000100800 */
[----:B-1----:R-:W4:Y:S01]  /*d55e0*/  LDL.LU R4, [R1+0x3fa4] ;  /* 0x003fa40001047983 */ /* 0x002f220000300800 */
[----:B------:R-:W-:Y:S02]  /*d55f0*/  IADD3 R245, P2, PT, R245, UR13, RZ ;  /* 0x0000000df5f57c10 */ /* 0x000fe4000ff5e0ff */
[----:B------:R-:W-:Y:S02]  /*d5600*/  IADD3.X R243, PT, PT, R243, UR4, RZ, P1, !PT ;  /* 0x00000004f3f37c10 */ /* 0x000fe40008ffe4ff */
[----:B------:R-:W-:Y:S01]  /*d5610*/  IADD3 R248, P1, PT, R248, UR13, RZ ;  /* 0x0000000df8f87c10 */ /* 0x000fe2000ff3e0ff */
[----:B------:R1:W-:Y:S01]  /*d5620*/  STL [R1+0x3fa0], R245 ;  /* 0x003fa0f501007387 */ /* 0x0003e20000100800 */
[----:B------:R-:W-:-:S02]  /*d5630*/  IADD3.X R249, PT, PT, R249, UR4, RZ, P6, !PT ;  /* 0x00000004f9f97c10 */ /* 0x000fc4000b7fe4ff */
[----:B------:R-:W-:Y:S01]  /*d5640*/  IADD3 R47, P6, PT, R47, UR13, RZ ;  /* 0x0000000d2f2f7c10 */ /* 0x000fe2000ffde0ff */
[----:B-1----:R-:W4:Y:S01]  /*d5650*/  LDL.LU R245, [R1+0x59dc] ;  /* 0x0059dc0001f57983 */ /* 0x002f220000300800 */
[----:B------:R-:W-:-:S03]  /*d5660*/  IADD3.X R250, PT, PT, R250, UR4, RZ, P5, !PT ;  /* 0x00000004fafa7c10 */ /* 0x000fc6000affe4ff */
[----:B------:R1:W-:Y:S01]  /*d5670*/  STL [R1+0x3f74], R243 ;  /* 0x003f74f301007387 */ /* 0x0003e20000100800 */
[----:B------:R-:W-:-:S03]  /*d5680*/  IADD3 R45, P5, PT, R45, UR13, RZ ;  /* 0x0000000d2d2d7c10 */ /* 0x000fc6000ffbe0ff */
[----:B-1----:R-:W4:Y:S04]  /*d5690*/  LDL.LU R243, [R1+0x59d8] ;  /* 0x0059d80001f37983 */ /* 0x002f280000300800 */
[----:B------:R1:W-:Y:S01]  /*d56a0*/  STL [R1+0x3fa8], R248 ;  /* 0x003fa8f801007387 */ /* 0x0003e20000100800 */
[----:B---3--:R-:W-:-:S03]  /*d56b0*/  IADD3.X R251, PT, PT, R251, UR4, RZ, P4, !PT ;  /* 0x00000004fbfb7c10 */ /* 0x008fc6000a7fe4ff */
[----:B-1----:R-:W3:Y:S04]  /*d56c0*/  LDL.LU R248, [R1+0x59d4] ;  /* 0x0059d40001f87983 */ /* 0x002ee80000300800 */
[----:B------:R1:W-:Y:S04]  /*d56d0*/  STL [R1+0x3f7c], R249 ;  /* 0x003f7cf901007387 */ /* 0x0003e80000100800 */
[----:B-1----:R-:W3:Y:S04]  /*d56e0*/  LDL.LU R249, [R1+0x59d0] ;  /* 0x0059d00001f97983 */ /* 0x002ee80000300800 */
[----:B------:R1:W-:Y:S01]  /*d56f0*/  STL [R1+0x3f84], R250 ;  /* 0x003f84fa01007387 */ /* 0x0003e20000100800 */
[----:B------:R-:W-:-:S03]  /*d5700*/  IADD3 R36, P4, PT, R36, UR13, RZ ;  /* 0x0000000d24247c10 */ /* 0x000fc6000ff9e0ff */
[----:B-1----:R-:W3:Y:S04]  /*d5710*/  LDL.LU R250, [R1+0x59cc] ;  /* 0x0059cc0001fa7983 */ /* 0x002ee80000300800 */
[----:B------:R1:W-:Y:S04]  /*d5720*/  STL [R1+0x3f8c], R251 ;  /* 0x003f8cfb01007387 */ /* 0x0003e80000100800 */
[----:B-1----:R-:W3:Y:S04]  /*d5730*/  LDL.LU R251, [R1+0x59c8] ;  /* 0x0059c80001fb7983 */ /* 0x002ee80000300800 */
[----:B------:R-:W-:Y:S01]  /*d5740*/  STL [R1+0x3fb0], R47 ;  /* 0x003fb02f01007387 */ /* 0x000fe20000100800 */
[----:B------:R-:W-:-:S02]  /*d5750*/  IADD3.X R48, PT, PT, R48, UR4, RZ, P6, !PT ;  /* 0x0000000430307c10 */ /* 0x000fc4000b7fe4ff */
[----:B------:R-:W-:Y:S02]  /*d5760*/  IADD3.X R46, PT, PT, R46, UR4, RZ, P5, !PT ;  /* 0x000000042e2e7c10 */ /* 0x000fe4000affe4ff */
[----:B------:R-:W-:Y:S02]  /*d5770*/  IADD3 R11, P6, PT, R11, UR13, RZ ;  /* 0x0000000d0b0b7c10 */ /* 0x000fe4000ffde0ff */
[----:B------:R-:W-:Y:S02]  /*d5780*/  IADD3 R8, P5, PT, R8, UR13, RZ ;  /* 0x0000000d08087c10 */ /* 0x000fe4000ffbe0ff */
[----:B------:R-:W-:Y:S02]  /*d5790*/  IADD3.X R44, PT, PT, R44, UR4, RZ, P4, !PT ;  /* 0x000000042c2c7c10 */ /* 0x000fe4000a7fe4ff */
[----:B------:R-:W-:Y:S02]  /*d57a0*/  IADD3.X R10, PT, PT, R10, UR4, RZ, P5, !PT ;  /* 0x000000040a0a7c10 */ /* 0x000fe4000affe4ff */
[----:B------:R-:W-:Y:S01]  /*d57b0*/  IADD3.X R15, PT, PT, R15, UR4, RZ, P6, !PT ;  /* 0x000000040f0f7c10 */ /* 0x000fe2000b7fe4ff */
[----:B------:R-:W-:Y:S01]  /*d57c0*/  UISETP.GT.AND UP1, UPT, UR15, 0x2d, UPT ;  /* 0x0000002d0f00788c */ /* 0x000fe2000bf24270 */
[----:B--2---:R-:W-:-:S05]  /*d57d0*/  IADD3.X R3, PT, PT, R3, UR4, RZ, P3, !PT ;  /* 0x0000000403037c10 */ /* 0x004fca0009ffe4ff */
[----:B------:R1:W-:Y:S01]  /*d57e0*/  STL [R1+0x3f94], R3 ;  /* 0x003f940301007387 */ /* 0x0003e20000100800 */
[----:B------:R-:W-:-:S03]  /*d57f0*/  IADD3 R26, P3, PT, R26, UR13, RZ ;  /* 0x0000000d1a1a7c10 */ /* 0x000fc6000ff7e0ff */
[----:B-1----:R-:W5:Y:S04]  /*d5800*/  LDL.LU R3, [R1+0x59c4] ;  /* 0x0059c40001037983 */ /* 0x002f680000300800 */
[----:B------:R-:W-:Y:S01]  /*d5810*/  STL [R1+0x3fb8], R45 ;  /* 0x003fb82d01007387 */ /* 0x000fe20000100800 */
[----:B------:R-:W-:-:S05]  /*d5820*/  IADD3.X R14, PT, PT, R14, UR4, RZ, P2, !PT ;  /* 0x000000040e0e7c10 */ /* 0x000fca00097fe4ff */
[----:B------:R1:W-:Y:S01]  /*d5830*/  STL [R1+0x3f9c], R14 ;  /* 0x003f9c0e01007387 */ /* 0x0003e20000100800 */
[----:B------:R-:W-:-:S03]  /*d5840*/  IADD3 R24, P2, PT, R24, UR13, RZ ;  /* 0x0000000d18187c10 */ /* 0x000fc6000ff5e0ff */
[----:B------:R-:W-:Y:S01]  /*d5850*/  STL [R1+0x3fc0], R36 ;  /* 0x003fc02401007387 */ /* 0x000fe20000100800 */
[----:B-1----:R-:W1:Y:S03]  /*d5860*/  S2R R14, SR_TID.X ;  /* 0x00000000000e7919 */ /* 0x002e660000002100 */
[----:B------:R-:W-:Y:S01]  /*d5870*/  STL [R1+0x3fc8], R26 ;  /* 0x003fc81a01007387 */ /* 0x000fe20000100800 */
[----:B------:R-:W-:Y:S02]  /*d5880*/  IADD3.X R27, PT, PT, R27, UR4, RZ, P3, !PT ;  /* 0x000000041b1b7c10 */ /* 0x000fe40009ffe4ff */
[----:B------:R-:W-:Y:S02]  /*d5890*/  IADD3.X R25, PT, PT, R25, UR4, RZ, P2, !PT ;  /* 0x0000000419197c10 */ /* 0x000fe400097fe4ff */
[----:B----4-:R-:W-:Y:S02]  /*d58a0*/  IADD3.X R4, PT, PT, R4, UR4, RZ, P1, !PT ;  /* 0x0000000404047c10 */ /* 0x010fe40008ffe4ff */
[----:B------:R-:W-:-:S03]  /*d58b0*/  IADD3 R18, P1, PT, R18, UR13, RZ ;  /* 0x0000000d12127c10 */ /* 0x000fc6000ff3e0ff */
[----:B------:R2:W-:Y:S04]  /*d58c0*/  STL [R1+0x3fa4], R4 ;  /* 0x003fa40401007387 */ /* 0x0005e80000100800 */
[----:B------:R-:W-:Y:S01]  /*d58d0*/  STL [R1+0x3fd0], R24 ;  /* 0x003fd01801007387 */ /* 0x000fe20000100800 */
[----:B------:R-:W-:-:S03]  /*d58e0*/  IADD3.X R19, PT, PT, R19, UR4, RZ, P1, !PT ;  /* 0x0000000413137c10 */ /* 0x000fc60008ffe4ff */
        /* <DEDUP_REMOVED lines=11> */
[----:B-1----:R-:W-:-:S04]  /*d59a0*/  LOP3.LUT R14, R14, 0x1f, RZ, 0xc0, !PT ;  /* 0x0000001f0e0e7812 */ /* 0x002fc800078ec0ff */
[----:B------:R-:W-:-:S04]  /*d59b0*/  SHF.L.U32 R14, R14, 0x2, RZ ;  /* 0x000000020e0e7819 */ /* 0x000fc800000006ff */
[----:B--2---:R-:W-:Y:S02]  /*d59c0*/  LOP3.LUT R4, R14, 0x40, RZ, 0x3c, !PT ;  /* 0x000000400e047812 */ /* 0x004fe400078e3cff */
[----:B------:R-:W2:Y:S04]  /*d59d0*/  LDL R14, [R1+0x2f08] ;  /* 0x002f0800010e7983 */ /* 0x000ea80000100800 */
[----:B---3--:R1:W-:Y:S04]  /*d59e0*/  STL.64 [R1+0x5ac0], R250 ;  /* 0x005ac0fa01007387 */ /* 0x0083e80000100a00 */
[----:B------:R2:W-:Y:S04]  /*d59f0*/  LDGSTS.E [R2+0xa780], desc[UR76][R6.64], P0 ;  /* 0x0a78000006027fae */ /* 0x0005e800081a104c */
[----:B-1----:R-:W3:Y:S04]  /*d5a00*/  LDL R251, [R1+0x2f04] ;  /* 0x002f040001fb7983 */ /* 0x002ee80000100800 */
[----:B------:R-:W4:Y:S04]  /*d5a10*/  LDL R250, [R1+0x2f38] ;  /* 0x002f380001fa7983 */ /* 0x000f280000100800 */
[----:B------:R1:W-:Y:S04]  /*d5a20*/  STL.64 [R1+0x5ab8], R248 ;  /* 0x005ab8f801007387 */ /* 0x0003e80000100a00 */
[----:B-1----:R-:W4:Y:S04]  /*d5a30*/  LDL R248, [R1+0x2f18] ;  /* 0x002f180001f87983 */ /* 0x002f280000100800 */
        /* <DEDUP_REMOVED lines=14> */
[----:B-1----:R-:W4:Y:S01]  /*d5b20*/  LDL R179, [R1+0x2f1c] ;  /* 0x002f1c0001b37983 */ /* 0x002f220000100800 */
[----:B------:R-:W-:-:S03]  /*d5b30*/  USEL UR12, URZ, 0x4, !UP1 ;  /* 0x00000004ff0c7887 */ /* 0x000fc6000c800000 */
[----:B------:R1:W-:Y:S01]  /*d5b40*/  STL.64 [R1+0x5a88], R176 ;  /* 0x005a88b001007387 */ /* 0x0003e20000100a00 */
[----:B------:R-:W-:-:S03]  /*d5b50*/  USEL UR12, UR12, URZ, !UP0 ;  /* 0x000000ff0c0c7287 */ /* 0x000fc6000c000000 */
[----:B------:R1:W-:Y:S03]  /*d5b60*/  STL.64 [R1+0x5a80], R174 ;  /* 0x005a80ae01007387 */ /* 0x0003e60000100a00 */
[----:B------:R-:W-:Y:S01]  /*d5b70*/  ISETP.NE.U32.AND P1, PT, RZ, UR12, PT ;  /* 0x0000000cff007c0c */ /* 0x000fe2000bf25070 */
        /* <DEDUP_REMOVED lines=23> */
[----:B-1----:R-:W4:Y:S04]  /*d5cf0*/  LDL R177, [R1+0x2f3c] ;  /* 0x002f3c0001b17983 */ /* 0x002f280000100800 */
[----:B------:R-:W4:Y:S01]  /*d5d00*/  LDL R178, [R1+0x2f40] ;  /* 0x002f400001b27983 */ /* 0x000f220000100800 */
[----:B--2---:R-:W-:-:S02]  /*d5d10*/  IMAD.MOV.U32 R6, RZ, RZ, R14 ;  /* 0x000000ffff067224 */ /* 0x004fc400078e000e */
[----:B---3--:R-:W-:Y:S01]  /*d5d20*/  IMAD.MOV.U32 R7, RZ, RZ, R251 ;  /* 0x000000ffff077224 */ /* 0x008fe200078e00fb */
[----:B------:R-:W2:Y:S04]  /*d5d30*/  LDL R14, [R1+0x3008] ;  /* 0x00300800010e7983 */ /* 0x000ea80000100800 */
[----:B------:R-:W3:Y:S04]  /*d5d40*/  LDL R251, [R1+0x3004] ;  /* 0x0030040001fb7983 */ /* 0x000ee80000100800 */
[----:B------:R4:W-:Y:S01]  /*d5d50*/  LDGSTS.E [R2+0xb400], desc[UR76][R6.64], P1 ;  /* 0x0b40000006027fae */ /* 0x0009e200089a104c */
[----:B------:R-:W-:-:S03]  /*d5d60*/  UISETP.GT.AND UP1, UPT, UR15, 0x31, UPT ;  /* 0x000000310f00788c */ /* 0x000fc6000bf24270 */
[----:B------:R-:W3:Y:S04]  /*d5d70*/  LDL R175, [R1+0x320c] ;  /* 0x00320c0001af7983 */ /* 0x000ee80000100800 */
        /* <DEDUP_REMOVED lines=10> */
[----:B------:R-:W3:Y:S01]  /*d5e20*/  LDL R154, [R1+0x3e80] ;  /* 0x003e8000019a7983 */ /* 0x000ee20000100800 */
[----:B----4-:R-:W-:-:S03]  /*d5e30*/  IMAD.MOV.U32 R6, RZ, RZ, R184 ;  /* 0x000000ffff067224 */ /* 0x010fc600078e00b8 */
[----:B------:R-:W4:Y:S01]  /*d5e40*/  LDL R184, [R1+0x3018] ;  /* 0x0030180001b87983 */ /* 0x000f220000100800 */
[----:B------:R-:W-:-:S03]  /*d5e50*/  MOV R7, R183 ;  /* 0x000000b700077202 */ /* 0x000fc60000000f00 */
[----:B------:R-:W4:Y:S04]  /*d5e60*/  LDL R183, [R1+0x3014] ;  /* 0x0030140001b77983 */ /* 0x000f280000100800 */
[----:B------:R1:W-:Y:S02]  /*d5e70*/  LDGSTS.E [R2+0xb480], desc[UR76][R6.64], P1 ;  /* 0x0b48000006027fae */ /* 0x0003e400089a104c */
[----:B-1----:R-:W-:Y:S02]  /*d5e80*/  IMAD.MOV.U32 R6, RZ, RZ, R248 ;  /* 0x000000ffff067224 */ /* 0x002fe400078e00f8 */
[----:B------:R-:W-:Y:S01]  /*d5e90*/  IMAD.MOV.U32 R7, RZ, RZ, R187 ;  /* 0x000000ffff077224 */ /* 0x000fe200078e00bb */
[----:B------:R-:W4:Y:S04]  /*d5ea0*/  LDL R248, [R1+0x3010] ;  /* 0x0030100001f87983 */ /* 0x000f280000100800 */
[----:B------:R-:W4:Y:S04]  /*d5eb0*/  LDL R187, [R1+0x300c] ;  /* 0x00300c0001bb7983 */ /* 0x000f280000100800 */
[----:B------:R1:W-:Y:S02]  /*d5ec0*/  LDGSTS.E [R2+0xb500], desc[UR76][R6.64], P1 ;  /* 0x0b50000006027fae */ /* 0x0003e400089a104c */
[----:B-1----:R-:W-:Y:S01]  /*d5ed0*/  IMAD.MOV.U32 R6, RZ, RZ, R180 ;  /* 0x000000ffff067224 */ /* 0x002fe200078e00b4 */
[----:B------:R-:W-:Y:S01]  /*d5ee0*/  MOV R7, R179 ;  /* 0x000000b300077202 */ /* 0x000fe20000000f00 */
[----:B------:R-:W4:Y:S04]  /*d5ef0*/  LDL R180, [R1+0x3020] ;  /* 0x0030200001b47983 */ /* 0x000f280000100800 */
[----:B------:R-:W4:Y:S04]  /*d5f00*/  LDL R179, [R1+0x301c] ;  /* 0x00301c0001b37983 */ /* 0x000f280000100800 */
[----:B------:R1:W-:Y:S02]  /*d5f10*/  LDGSTS.E [R2+0xb580], desc[UR76][R6.64], P1 ;  /* 0x0b58000006027fae */ /* 0x0003e400089a104c */
[----:B-1----:R-:W-:-:S02]  /*d5f20*/  IMAD.MOV.U32 R6, RZ, RZ, R186 ;  /* 0x000000ffff067224 */ /* 0x002fc400078e00ba */
        /* <DEDUP_REMOVED lines=14> */
[----:B-1----:R-:W-:-:S02]  /*d6010*/  MOV R7, R177 ;  /* 0x000000b100077202 */ /* 0x002fc40000000f00 */
[----:B------:R-:W4:Y:S01]  /*d6020*/  LDL R177, [R1+0x303c] ;  /* 0x00303c0001b17983 */ /* 0x000f220000100800 */
[----:B------:R-:W-:-:S03]  /*d6030*/  IMAD.MOV.U32 R6, RZ, RZ, R178 ;  /* 0x000000ffff067224 */ /* 0x000fc600078e00b2 */
[----:B------:R-:W4:Y:S04]  /*d6040*/  LDL R178, [R1+0x3040] ;  /* 0x0030400001b27983 */ /* 0x000f280000100800 */
[----:B------:R2:W-:Y:S02]  /*d6050*/  LDGSTS.E [R2+0xb780], desc[UR76][R6.64], P1 ;  /* 0x0b78000006027fae */ /* 0x0005e400089a104c */
[----:B--2---:R-:W-:Y:S02]  /*d6060*/  IMAD.MOV.U32 R6, RZ, RZ, R14 ;  /* 0x000000ffff067224 */ /* 0x004fe400078e000e */
[----:B------:R-:W2:Y:S01]  /*d6070*/  LDL R14, [R1+0x3108] ;  /* 0x00310800010e7983 */ /* 0x000ea20000100800 */
[----:B---3--:R-:W-:-:S03]  /*d6080*/  IMAD.MOV.U32 R7, RZ, RZ, R251 ;  /* 0x000000ffff077224 */ /* 0x008fc600078e00fb */
[----:B------:R-:W3:Y:S01]  /*d6090*/  LDL R251, [R1+0x3104] ;  /* 0x0031040001fb7983 */ /* 0x000ee20000100800 */
[----:B------:R-:W-:-:S04]  /*d60a0*/  USEL UR12, URZ, 0x4, !UP1 ;  /* 0x00000004ff0c7887 */ /* 0x000fc8000c800000 */
[----:B------:R-:W-:-:S06]  /*d60b0*/  USEL UR12, UR12, URZ, !UP0 ;  /* 0x000000ff0c0c7287 */ /* 0x000fcc000c000000 */
[----:B------:R-:W-:-:S13]  /*d60c0*/  ISETP.NE.U32.AND P0, PT, RZ, UR12, PT ;  /* 0x0000000cff007c0c */ /* 0x000fda000bf05070 */
[----:B------:R4:W-:Y:S02]  /*d60d0*/  LDGSTS.E [R2+0xc400], desc[UR76][R6.64], P0 ;  /* 0x0c40000006027fae */ /* 0x0009e400081a104c */
[----:B----4-:R-:W-:Y:S02]  /*d60e0*/  IMAD.MOV.U32 R6, RZ, RZ, R248 ;  /* 0x000000ffff067224 */ /* 0x010fe400078e00f8 */
        /* <DEDUP_REMOVED lines=31> */
[----:B------:R-:W-:Y:S01]  /*d62e0*/  UISETP.GT.AND UP1, UPT, UR15, 0x35, UPT ;  /* 0x000000350f00788c */ /* 0x000fe2000bf24270 */
[----:B------:R-:W4:Y:S04]  /*d62f0*/  LDL R177, [R1+0x322c] ;  /* 0x00322c0001b17983 */ /* 0x000f280000100800 */
[----:B------:R2:W-:Y:S04]  /*d6300*/  LDGSTS.E [R2+0xc780], desc[UR76][R6.64], P0 ;  /* 0x0c78000006027fae */ /* 0x0005e800081a104c */
[----:B------:R-:W4:Y:S01]  /*d6310*/  LDL R178, [R1+0x3230] ;  /* 0x0032300001b27983 */ /* 0x000f220000100800 */
[----:B--2---:R-:W-:-:S03]  /*d6320*/  IMAD.MOV.U32 R6, RZ, RZ, R14 ;  /* 0x000000ffff067224 */ /* 0x004fc600078e000e */
        /* <DEDUP_REMOVED lines=13> */
[----:B------:R-:W4:Y:S01]  /*d6400*/  LDL R184, [R1+0x3218] ;  /* 0x0032180001b87983 */ /* 0x000f220000100800 */
[----:B------:R-:W-:-:S03]  /*d6410*/  IMAD.MOV.U32 R7, RZ, RZ, R183 ;  /* 0x000000ffff077224 */ /* 0x000fc600078e00b7 */
[----:B------:R-:W4:Y:S04]  /*d6420*/  LDL R183, [R1+0x3214] ;  /* 0x0032140001b77983 */ /* 0x000f280000100800 */
[----:B------:R1:W-:Y:S02]  /*d6430*/  LDGSTS.E [R2+0xd500], desc[UR76][R6.64], P1 ;  /* 0x0d50000006027fae */ /* 0x0003e400089a104c */
[----:B-1----:R-:W-:Y:S02]  /*d6440*/  IMAD.MOV.U32 R6, RZ, RZ, R180 ;  /* 0x000000ffff067224 */ /* 0x002fe400078e00b4 */
        /* <DEDUP_REMOVED lines=9> */
[----:B-1----:R-:W-:Y:S01]  /*d64e0*/  IMAD.MOV.U32 R6, RZ, RZ, R182 ;  /* 0x000000ffff067224 */ /* 0x002fe200078e00b6 */
[----:B------:R-:W-:Y:S01]  /*d64f0*/  UISETP.GT.AND UP1, UPT, UR15, 0x39, UPT ;  /* 0x000000390f00788c */ /* 0x000fe2000bf24270 */
[----:B------:R-:W4:Y:S01]  /*d6500*/  LDL R182, [R1+0x3308] ;  /* 0x0033080001b67983 */ /* 0x000f220000100800 */
[----:B------:R-:W-:Y:S02]  /*d6510*/  MOV R7, R181 ;  /* 0x000000b500077202 */ /* 0x000fe40000000f00 */
[----:B------:R-:W-:Y:S01]  /*d6520*/  USEL UR12, URZ, 0x4, !UP1 ;  /* 0x00000004ff0c7887 */ /* 0x000fe2000c800000 */
[----:B------:R-:W4:Y:S04]  /*d6530*/  LDL R181, [R1+0x3304] ;  /* 0x0033040001b57983 */ /* 0x000f280000100800 */
[----:B------:R1:W-:Y:S02]  /*d6540*/  LDGSTS.E [R2+0xd680], desc[UR76][R6.64], P1 ;  /* 0x0d68000006027fae */ /* 0x0003e400089a104c */
[----:B-1----:R-:W-:-:S02]  /*d6550*/  IMAD.MOV.U32 R6, RZ, RZ, R250 ;  /* 0x000000ffff067224 */ /* 0x002fc400078e00fa */
[----:B------:R-:W4:Y:S01]  /*d6560*/  LDL R250, [R1+0x3238] ;  /* 0x0032380001fa7983 */ /* 0x000f220000100800 */
[----:B------:R-:W-:-:S03]  /*d6570*/  IMAD.MOV.U32 R7, RZ, RZ, R249 ;  /* 0x000000ffff077224 */ /* 0x000fc600078e00f9 */
[----:B------:R-:W4:Y:S04]  /*d6580*/  LDL R249, [R1+0x3234] ;  /* 0x0032340001f97983 */ /* 0x000f280000100800 */
[----:B------:R2:W-:Y:S02]  /*d6590*/  LDGSTS.E [R2+0xd700], desc[UR76][R6.64], P1 ;  /* 0x0d70000006027fae */ /* 0x0005e400089a104c */
[----:B--2---:R-:W-:Y:S02]  /*d65a0*/  IMAD.MOV.U32 R6, RZ, RZ, R14 ;  /* 0x000000ffff067224 */ /* 0x004fe400078e000e */
[----:B------:R-:W2:Y:S01]  /*d65b0*/  LDL R14, [R1+0x3240] ;  /* 0x00324000010e7983 */ /* 0x000ea20000100800 */
[----:B---3--:R-:W-:-:S03]  /*d65c0*/  MOV R7, R251 ;  /* 0x000000fb00077202 */ /* 0x008fc60000000f00 */
[----:B------:R-:W3:Y:S01]  /*d65d0*/  LDL R251, [R1+0x323c] ;  /* 0x00323c0001fb7983 */ /* 0x000ee20000100800 */
[----:B------:R-:W-:-:S03]  /*d65e0*/  USEL UR12, UR12, URZ, !UP0 ;  /* 0x000000ff0c0c7287 */ /* 0x000fc6000c000000 */
[----:B------:R4:W-:Y:S03]  /*d65f0*/  LDGSTS.E [R2+0xd780], desc[UR76][R6.64], P1 ;  /* 0x0d78000006027fae */ /* 0x0009e600089a104c */
[----:B------:R-:W-:Y:S01]  /*d6600*/  ISETP.NE.U32.AND P0, PT, RZ, UR12, PT ;  /* 0x0000000cff007c0c */ /* 0x000fe2000bf05070 */
[----:B----4-:R-:W-:Y:S02]  /*d6610*/  IMAD.MOV.U32 R6, RZ, RZ, R248 ;  /* 0x000000ffff067224 */ /* 0x010fe400078e00f8 */
[----:B------:R-:W4:Y:S01]  /*d6620*/  LDL R248, [R1+0x3310] ;  /* 0x0033100001f87983 */ /* 0x000f220000100800 */
[----:B------:R-:W-:-:S03]  /*d6630*/  IMAD.MOV.U32 R7, RZ, RZ, R187 ;  /* 0x000000ffff077224 */ /* 0x000fc600078e00bb */
[----:B------:R-:W4:Y:S06]  /*d6640*/  LDL R187, [R1+0x330c] ;  /* 0x00330c0001bb7983 */ /* 0x000f2c0000100800 */
[----:B------:R1:W-:Y:S02]  /*d6650*/  LDGSTS.E [R2+0xe400], desc[UR76][R6.64], P0 ;  /* 0x0e40000006027fae */ /* 0x0003e400081a104c */
[----:B-1----:R-:W-:Y:S01]  /*d6660*/  IMAD.MOV.U32 R6, RZ, RZ, R176 ;  /* 0x000000ffff067224 */ /* 0x002fe200078e00b0 */
[----:B------:R-:W-:Y:S01]  /*d6670*/  MOV R7, R175 ;  /* 0x000000af00077202 */ /* 0x000fe20000000f00 */
[----:B------:R-:W-:Y:S01]  /*d6680*/  UISETP.GT.AND UP1, UPT, UR15, 0x3d, UPT ;  /* 0x0000003d0f00788c */ /* 0x000fe2000bf24270 */
[----:B------:R-:W4:Y:S04]  /*d6690*/  LDL R175, [R1+0x340c] ;  /* 0x00340c0001af7983 */ /* 0x000f280000100800 */
[----:B------:R1:W-:Y:S04]  /*d66a0*/  LDGSTS.E [R2+0xe480], desc[UR76][R6.64], P0 ;  /* 0x0e48000006027fae */ /* 0x0003e800081a104c */
[----:B------:R-:W4:Y:S01]  /*d66b0*/  LDL R176, [R1+0x3410] ;  /* 0x0034100001b07983 */ /* 0x000f220000100800 */
        /* <DEDUP_REMOVED lines=17> */
[----:B------:R-:W-:Y:S01]  /*d67d0*/  USEL UR12, URZ, 0x4, !UP1 ;  /* 0x00000004ff0c7887 */ /* 0x000fe2000c800000 */
        /* <DEDUP_REMOVED lines=8> */
[----:B--2---:R-:W-:-:S02]  /*d6860*/  IMAD.MOV.U32 R6, RZ, RZ, R14 ;  /* 0x000000ffff067224 */ /* 0x004fc400078e000e */
[----:B------:R-:W2:Y:S01]  /*d6870*/  LDL R14, [R1+0x3338] ;  /* 0x00333800010e7983 */ /* 0x000ea20000100800 */
[----:B---3--:R-:W-:-:S03]  /*d6880*/  MOV R7, R251 ;  /* 0x000000fb00077202 */ /* 0x008fc60000000f00 */
[----:B------:R-:W3:Y:S01]  /*d6890*/  LDL R251, [R1+0x3334] ;  /* 0x0033340001fb7983 */ /* 0x000ee20000100800 */
[----:B------:R-:W-:-:S03]  /*d68a0*/  USEL UR12, UR12, URZ, !UP0 ;  /* 0x000000ff0c0c7287 */ /* 0x000fc6000c000000 */
[----:B------:R1:W-:Y:S03]  /*d68b0*/  LDGSTS.E [R2+0xe780], desc[UR76][R6.64], P0 ;  /* 0x0e78000006027fae */ /* 0x0003e600081a104c */
[----:B------:R-:W-:Y:S01]  /*d68c0*/  ISETP.NE.U32.AND P1, PT, RZ, UR12, PT ;  /* 0x0000000cff007c0c */ /* 0x000fe2000bf25070 */
[----:B-1----:R-:W-:Y:S02]  /*d68d0*/  IMAD.MOV.U32 R6, RZ, RZ, R182 ;  /* 0x000000ffff067224 */ /* 0x002fe400078e00b6 */
[----:B------:R-:W-:Y:S01]  /*d68e0*/  IMAD.MOV.U32 R7, RZ, RZ, R181 ;  /* 0x000000ffff077224 */ /* 0x000fe200078e00b5 */
[----:B------:R-:W3:Y:S04]  /*d68f0*/  LDL R182, [R1+0x3340] ;  /* 0x0033400001b67983 */ /* 0x000ee80000100800 */
[----:B------:R-:W3:Y:S05]  /*d6900*/  LDL R181, [R1+0x333c] ;  /* 0x00333c0001b57983 */ /* 0x000eea0000100800 */
[----:B------:R4:W-:Y:S02]  /*d6910*/  LDGSTS.E [R2+0xf400], desc[UR76][R6.64], P1 ;  /* 0x0f40000006027fae */ /* 0x0009e400089a104c */
[----:B----4-:R-:W-:-:S02]  /*d6920*/  IMAD.MOV.U32 R6, RZ, RZ, R248 ;  /* 0x000000ffff067224 */ /* 0x010fc400078e00f8 */
        /* <DEDUP_REMOVED lines=24> */
[----:B--2---:R-:W-:Y:S02]  /*d6ab0*/  IMAD.MOV.U32 R6, RZ, RZ, R14 ;  /* 0x000000ffff067224 */ /* 0x004fe400078e000e */
[----:B------:R-:W2:Y:S01]  /*d6ac0*/  LDL R14, [R1+0x3440] ;  /* 0x00344000010e7983 */ /* 0x000ea20000100800 */
[----:B---3--:R-:W-:-:S03]  /*d6ad0*/  IMAD.MOV.U32 R7, RZ, RZ, R251 ;  /* 0x000000ffff077224 */ /* 0x008fc600078e00fb */
[----:B------:R-:W3:Y:S01]  /*d6ae0*/  LDL R251, [R1+0x343c] ;  /* 0x00343c0001fb7983 */ /* 0x000ee20000100800 */
[----:B------:R-:W-:-:S03]  /*d6af0*/  UISETP.GT.AND UP1, UPT, UR15, 0x41, UPT ;  /* 0x000000410f00788c */ /* 0x000fc6000bf24270 */
[----:B------:R1:W-:Y:S01]  /*d6b00*/  LDGSTS.E [R2+0xf700], desc[UR76][R6.64], P1 ;  /* 0x0f70000006027fae */ /* 0x0003e200089a104c */
[----:B------:R-:W-:-:S04]  /*d6b10*/  USEL UR12, URZ, 0x4, !UP1 ;  /* 0x00000004ff0c7887 */ /* 0x000fc8000c800000 */
[----:B------:R-:W-:-:S06]  /*d6b20*/  USEL UR12, UR12, URZ, !UP0 ;  /* 0x000000ff0c0c7287 */ /* 0x000fcc000c000000 */
[----:B------:R-:W-:Y:S01]  /*d6b30*/  ISETP.NE.U32.AND P0, PT, RZ, UR12, PT ;  /* 0x0000000cff007c0c */ /* 0x000fe2000bf05070 */
[----:B-1----:R-:W-:Y:S02]  /*d6b40*/  IMAD.MOV.U32 R6, RZ, RZ, R182 ;  /* 0x000000ffff067224 */ /* 0x002fe400078e00b6 */
[----:B------:R-:W3:Y:S01]  /*d6b50*/  LDL R182, [R1+0x3508] ;  /* 0x0035080001b67983 */ /* 0x000ee20000100800 */
[----:B------:R-:W-:-:S03]  /*d6b60*/  MOV R7, R181 ;  /* 0x000000b500077202 */ /* 0x000fc60000000f00 */
[----:B------:R-:W3:Y:S04]  /*d6b70*/  LDL R181, [R1+0x3504] ;  /* 0x0035040001b57983 */ /* 0x000ee80000100800 */
[----:B------:R4:W-:Y:S02]  /*d6b80*/  LDGSTS.E [R2+0xf780], desc[UR76][R6.64], P1 ;  /* 0x0f78000006027fae */ /* 0x0009e400089a104c */
[----:B----4-:R-:W-:Y:S02]  /*d6b90*/  IMAD.MOV.U32 R6, RZ, RZ, R248 ;  /* 0x000000ffff067224 */ /* 0x010fe400078e00f8 */
[----:B------:R-:W4:Y:S01]  /*d6ba0*/  LDL R248, [R1+0x3510] ;  /* 0x0035100001f87983 */ /* 0x000f220000100800 */
[----:B------:R-:W-:-:S03]  /*d6bb0*/  IMAD.MOV.U32 R7, RZ, RZ, R187 ;  /* 0x000000ffff077224 */ /* 0x000fc600078e00bb */
        /* <DEDUP_REMOVED lines=8> */
[----:B-1----:R-:W-:-:S03]  /*d6c40*/  IMAD.MOV.U32 R6, RZ, RZ, R184 ;  /* 0x000000ffff067224 */ /* 0x002fc600078e00b8 */
[----:B------:R-:W4:Y:S01]  /*d6c50*/  LDL R184, [R1+0x3518] ;  /* 0x0035180001b87983 */ /* 0x000f220000100800 */
[----:B------:R-:W-:-:S03]  /*d6c60*/  IMAD.MOV.U32 R7, RZ, RZ, R183 ;  /* 0x000000ffff077224 */ /* 0x000fc600078e00b7 */
        /* <DEDUP_REMOVED lines=31> */
[----:B------:R-:W3:Y:S01]  /*d6e60*/  LDL R182, [R1+0x3618] ;  /* 0x0036180001b67983 */ /* 0x000ee20000100800 */
[----:B------:R-:W-:-:S03]  /*d6e70*/  IMAD.MOV.U32 R7, RZ, RZ, R181 ;  /* 0x000000ffff077224 */ /* 0x000fc600078e00b5 */
[----:B------:R-:W3:Y:S06]  /*d6e80*/  LDL R181, [R1+0x3614] ;  /* 0x0036140001b57983 */ /* 0x000eec0000100800 */
        /* <DEDUP_REMOVED lines=33> */
[----:B------:R-:W-:Y:S01]  /*d70a0*/  USEL UR12, UR12, URZ, !UP0 ;  /* 0x000000ff0c0c7287 */ /* 0x000fe2000c000000 */
[----:B-1----:R-:W-:Y:S01]  /*d70b0*/  IMAD.MOV.U32 R6, RZ, RZ, R176 ;  /* 0x000000ffff067224 */ /* 0x002fe200078e00b0 */
[----:B------:R-:W-:Y:S01]  /*d70c0*/  MOV R7, R175 ;  /* 0x000000af00077202 */ /* 0x000fe20000000f00 */
[----:B------:R-:W3:Y:S03]  /*d70d0*/  LDL R176, [R1+0x3730] ;  /* 0x0037300001b07983 */ /* 0x000ee60000100800 */
[----:B------:R-:W-:Y:S01]  /*d70e0*/  ISETP.NE.U32.AND P0, PT, RZ, UR12, PT ;  /* 0x0000000cff007c0c */ /* 0x000fe2000bf05070 */
[----:B------:R4:W-:Y:S04]  /*d70f0*/  LDGSTS.E [R2+0x11780], desc[UR76][R6.64], P1 ;  /* 0x1178000006027fae */ /* 0x0009e800089a104c */
[----:B------:R-:W3:Y:S01]  /*d7100*/  LDL R175, [R1+0x372c] ;  /* 0x00372c0001af7983 */ /* 0x000ee20000100800 */
[----:B----4-:R-:W-:-:S03]  /*d7110*/  IMAD.MOV.U32 R6, RZ, RZ, R248 ;  /* 0x000000ffff067224 */ /* 0x010fc600078e00f8 */
        /* <DEDUP_REMOVED lines=15> */
[----:B-1----:R-:W-:-:S02]  /*d7210*/  IMAD.MOV.U32 R6, RZ, RZ, R186 ;  /* 0x000000ffff067224 */ /* 0x002fc400078e00ba */
        /* <DEDUP_REMOVED lines=16> */
[----:B------:R-:W-:Y:S01]  /*d7320*/  USEL UR12, URZ, 0x4, !UP1 ;  /* 0x00000004ff0c7887 */ /* 0x000fe2000c800000 */
[----:B------:R-:W4:Y:S04]  /*d7330*/  LDL R179, [R1+0x380c] ;  /* 0x00380c0001b37983 */ /* 0x000f280000100800 */
[----:B------:R2:W-:Y:S04]  /*d7340*/  LDGSTS.E [R2+0x12700], desc[UR76][R6.64], P0 ;  /* 0x1270000006027fae */ /* 0x0005e800081a104c */
[----:B------:R-:W4:Y:S01]  /*d7350*/  LDL R180, [R1+0x3810] ;  /* 0x0038100001b47983 */ /* 0x000f220000100800 */
[----:B--2---:R-:W-:-:S03]  /*d7360*/  IMAD.MOV.U32 R6, RZ, RZ, R14 ;  /* 0x000000ffff067224 */ /* 0x004fc600078e000e */
        /* <DEDUP_REMOVED lines=41> */
[----:B------:R-:W-:-:S03]  /*d7600*/  USEL UR12, URZ, 0x4, !UP1 ;  /* 0x00000004ff0c7887 */ /* 0x000fc6000c800000 */
[----:B------:R1:W-:Y:S01]  /*d7610*/  LDGSTS.E [R2+0x13700], desc[UR76][R6.64], P1 ;  /* 0x1370000006027fae */ /* 0x0003e200089a104c */
[----:B------:R-:W-:-:S06]  /*d7620*/  USEL UR12, UR12, URZ, !UP0 ;  /* 0x000000ff0c0c7287 */ /* 0x000fcc000c000000 */
[----:B------:R-:W-:Y:S01]  /*d7630*/  ISETP.NE.U32.AND P0, PT, RZ, UR12, PT ;  /* 0x0000000cff007c0c */ /* 0x000fe2000bf05070 */
[----:B-1----:R-:W-:Y:S01]  /*d7640*/  IMAD.MOV.U32 R6, RZ, RZ, R178 ;  /* 0x000000ffff067224 */ /* 0x002fe200078e00b2 */
[----:B------:R-:W-:Y:S01]  /*d7650*/  MOV R7, R177 ;  /* 0x000000b100077202 */ /* 0x000fe20000000f00 */
[----:B------:R-:W3:Y:S04]  /*d7660*/  LDL R178, [R1+0x3930] ;  /* 0x0039300001b27983 */ /* 0x000ee80000100800 */
        /* <DEDUP_REMOVED lines=9> */
[----:B------:R-:W4:Y:S04]  /*d7700*/  LDL R180, [R1+0x3940] ;  /* 0x0039400001b47983 */ /* 0x000f280000100800 */
[----:B------:R1:W-:Y:S04]  /*d7710*/  LDGSTS.E [R2+0x14480], desc[UR76][R6.64], P0 ;  /* 0x1448000006027fae */ /* 0x0003e800081a104c */
[----:B------:R-:W4:Y:S01]  /*d7720*/  LDL R179, [R1+0x393c] ;  /* 0x00393c0001b37983 */ /* 0x000f220000100800 */
[----:B-1----:R-:W-:Y:S01]  /*d7730*/  IMAD.MOV.U32 R6, RZ, RZ, R182 ;  /* 0x000000ffff067224 */ /* 0x002fe200078e00b6 */
[----:B------:R-:W-:-:S02]  /*d7740*/  UISETP.GT.AND UP1, UPT, UR15, 0x55, UPT ;  /* 0x000000550f00788c */ /* 0x000fc4000bf24270 */
        /* <DEDUP_REMOVED lines=9> */
[----:B-1----:R-:W-:Y:S01]  /*d77e0*/  IMAD.MOV.U32 R6, RZ, RZ, R184 ;  /* 0x000000ffff067224 */ /* 0x002fe200078e00b8 */
[----:B------:R-:W-:Y:S01]  /*d77f0*/  USEL UR12, URZ, 0x4, !UP1 ;  /* 0x00000004ff0c7887 */ /* 0x000fe2000c800000 */
        /* <DEDUP_REMOVED lines=13> */
[----:B------:R-:W-:-:S03]  /*d78d0*/  USEL UR12, UR12, URZ, !UP0 ;  /* 0x000000ff0c0c7287 */ /* 0x000fc6000c000000 */
[----:B------:R4:W-:Y:S03]  /*d78e0*/  LDGSTS.E [R2+0x14700], desc[UR76][R6.64], P0 ;  /* 0x1470000006027fae */ /* 0x0009e600081a104c */
[----:B------:R-:W-:Y:S01]  /*d78f0*/  ISETP.NE.U32.AND P1, PT, RZ, UR12, PT ;  /* 0x0000000cff007c0c */ /* 0x000fe2000bf25070 */
[----:B----4-:R-:W-:Y:S02]  /*d7900*/  IMAD.MOV.U32 R6, RZ, RZ, R248 ;  /* 0x000000ffff067224 */ /* 0x010fe400078e00f8 */
[----:B------:R-:W4:Y:S01]  /*d7910*/  LDL R248, [R1+0x3a18] ;  /* 0x003a180001f87983 */ /* 0x000f220000100800 */
[----:B------:R-:W-:-:S03]  /*d7920*/  MOV R7, R187 ;  /* 0x000000bb00077202 */ /* 0x000fc60000000f00 */
[----:B------:R-:W4:Y:S04]  /*d7930*/  LDL R187, [R1+0x3a14] ;  /* 0x003a140001bb7983 */ /* 0x000f280000100800 */
[----:B------:R1:W-:Y:S02]  /*d7940*/  LDGSTS.E [R2+0x14780], desc[UR76][R6.64], P0 ;  /* 0x1478000006027fae */ /* 0x0003e400081a104c */
[----:B-1----:R-:W-:Y:S02]  /*d7950*/  IMAD.MOV.U32 R6, RZ, RZ, R172 ;  /* 0x000000ffff067224 */ /* 0x002fe400078e00ac */
[----:B------:R-:W-:Y:S01]  /*d7960*/  IMAD.MOV.U32 R7, RZ, RZ, R159 ;  /* 0x000000ffff077224 */ /* 0x000fe200078e009f */
[----:B------:R-:W-:Y:S01]  /*d7970*/  UISETP.GT.AND UP1, UPT, UR15, 0x59, UPT ;  /* 0x000000590f00788c */ /* 0x000fe2000bf24270 */
[----:B------:R-:W4:Y:S04]  /*d7980*/  LDL R159, [R1+0x3b04] ;  /* 0x003b0400019f7983 */ /* 0x000f280000100800 */
[----:B------:R1:W-:Y:S04]  /*d7990*/  LDGSTS.E [R2+0x15400], desc[UR76][R6.64], P1 ;  /* 0x1540000006027fae */ /* 0x0003e800089a104c */
[----:B------:R-:W4:Y:S01]  /*d79a0*/  LDL R172, [R1+0x3b08] ;  /* 0x003b080001ac7983 */ /* 0x000f220000100800 */
        /* <DEDUP_REMOVED lines=13> */
[----:B------:R-:W-:Y:S01]  /*d7a80*/  USEL UR12, UR12, URZ, !UP0 ;  /* 0x000000ff0c0c7287 */ /* 0x000fe2000c000000 */
        /* <DEDUP_REMOVED lines=10> */
[----:B------:R-:W4:Y:S04]  /*d7b30*/  LDL R178, [R1+0x3b20] ;  /* 0x003b200001b27983 */ /* 0x000f280000100800 */
[----:B------:R2:W-:Y:S01]  /*d7b40*/  LDGSTS.E [R2+0x15680], desc[UR76][R6.64], P1 ;  /* 0x1568000006027fae */ /* 0x0005e200089a104c */
[----:B------:R-:W-:-:S03]  /*d7b50*/  ISETP.NE.U32.AND P0, PT, RZ, UR12, PT ;  /* 0x0000000cff007c0c */ /* 0x000fc6000bf05070 */
[----:B------:R-:W4:Y:S01]  /*d7b60*/  LDL R177, [R1+0x3b1c] ;  /* 0x003b1c0001b17983 */ /* 0x000f220000100800 */
[----:B--2---:R-:W-:-:S03]  /*d7b70*/  IMAD.MOV.U32 R6, RZ, RZ, R14 ;  /* 0x000000ffff067224 */ /* 0x004fc600078e000e */
[----:B------:R-:W2:Y:S01]  /*d7b80*/  LDL R14, [R1+0x3a30] ;  /* 0x003a3000010e7983 */ /* 0x000ea20000100800 */
[----:B---3--:R-:W-:-:S03]  /*d7b90*/  IMAD.MOV.U32 R7, RZ, RZ, R251 ;  /* 0x000000ffff077224 */ /* 0x008fc600078e00fb */
[----:B------:R-:W3:Y:S04]  /*d7ba0*/  LDL R251, [R1+0x3a2c] ;  /* 0x003a2c0001fb7983 */ /* 0x000ee80000100800 */
[----:B------:R1:W-:Y:S02]  /*d7bb0*/  LDGSTS.E [R2+0x15700], desc[UR76][R6.64], P1 ;  /* 0x1570000006027fae */ /* 0x0003e400089a104c */
[----:B-1----:R-:W-:Y:S01]  /*d7bc0*/  IMAD.MOV.U32 R6, RZ, RZ, R180 ;  /* 0x000000ffff067224 */ /* 0x002fe200078e00b4 */
[----:B------:R-:W-:Y:S01]  /*d7bd0*/  MOV R7, R179 ;  /* 0x000000b300077202 */ /* 0x000fe20000000f00 */
[----:B------:R-:W3:Y:S04]  /*d7be0*/  LDL R180, [R1+0x3b30] ;  /* 0x003b300001b47983 */ /* 0x000ee80000100800 */
[----:B------:R1:W-:Y:S04]  /*d7bf0*/  LDGSTS.E [R2+0x15780], desc[UR76][R6.64], P1 ;  /* 0x1578000006027fae */ /* 0x0003e800089a104c */
[----:B------:R-:W3:Y:S01]  /*d7c00*/  LDL R179, [R1+0x3b2c] ;  /* 0x003b2c0001b37983 */ /* 0x000ee20000100800 */
[----:B-1----:R-:W-:-:S02]  /*d7c10*/  IMAD.MOV.U32 R6, RZ, RZ, R182 ;  /* 0x000000ffff067224 */ /* 0x002fc400078e00b6 */
[----:B------:R-:W-:Y:S01]  /*d7c20*/  IMAD.MOV.U32 R7, RZ, RZ, R181 ;  /* 0x000000ffff077224 */ /* 0x000fe200078e00b5 */
[----:B------:R-:W3:Y:S04]  /*d7c30*/  LDL R182, [R1+0x3b38] ;  /* 0x003b380001b67983 */ /* 0x000ee80000100800 */
[----:B------:R1:W-:Y:S04]  /*d7c40*/  LDGSTS.E [R2+0x16400], desc[UR76][R6.64], P0 ;  /* 0x1640000006027fae */ /* 0x0003e800081a104c */
[----:B------:R-:W3:Y:S01]  /*d7c50*/  LDL R181, [R1+0x3b34] ;  /* 0x003b340001b57983 */ /* 0x000ee20000100800 */
[----:B-1----:R-:W-:Y:S01]  /*d7c60*/  IMAD.MOV.U32 R6, RZ, RZ, R184 ;  /* 0x000000ffff067224 */ /* 0x002fe200078e00b8 */
[----:B------:R-:W-:-:S02]  /*d7c70*/  MOV R7, R183 ;  /* 0x000000b700077202 */ /* 0x000fc40000000f00 */
        /* <DEDUP_REMOVED lines=22> */
[----:B------:R-:W-:-:S03]  /*d7de0*/  UISETP.GT.AND UP1, UPT, UR15, 0x5d, UPT ;  /* 0x0000005d0f00788c */ /* 0x000fc6000bf24270 */
[----:B------:R4:W-:Y:S01]  /*d7df0*/  LDGSTS.E [R2+0x16680], desc[UR76][R6.64], P0 ;  /* 0x1668000006027fae */ /* 0x0009e200081a104c */
[----:B------:R-:W-:-:S04]  /*d7e00*/  USEL UR12, URZ, 0x4, !UP1 ;  /* 0x00000004ff0c7887 */ /* 0x000fc8000c800000 */
[----:B------:R-:W-:-:S06]  /*d7e10*/  USEL UR12, UR12, URZ, !UP0 ;  /* 0x000000ff0c0c7287 */ /* 0x000fcc000c000000 */
[----:B------:R-:W-:Y:S01]  /*d7e20*/  ISETP.NE.U32.AND P1, PT, RZ, UR12, PT ;  /* 0x0000000cff007c0c */ /* 0x000fe2000bf25070 */
[----:B------:R-:W-:-:S04]  /*d7e30*/  UISETP.GT.AND UP1, UPT, UR15, 0x61, UPT ;  /* 0x000000610f00788c */ /* 0x000fc8000bf24270 */
[----:B------:R-:W-:-:S04]  /*d7e40*/  USEL UR12, URZ, 0x4, !UP1 ;  /* 0x00000004ff0c7887 */ /* 0x000fc8000c800000 */
[----:B------:R-:W-:Y:S01]  /*d7e50*/  USEL UR12, UR12, URZ, !UP0 ;  /* 0x000000ff0c0c7287 */ /* 0x000fe2000c000000 */
[----:B----4-:R-:W-:Y:S02]  /*d7e60*/  IMAD.MOV.U32 R6, RZ, RZ, R248 ;  /* 0x000000ffff067224 */ /* 0x010fe400078e00f8 */
        /* <DEDUP_REMOVED lines=9> */
[----:B-1----:R-:W-:-:S02]  /*d7f00*/  IMAD.MOV.U32 R6, RZ, RZ, R172 ;  /* 0x000000ffff067224 */ /* 0x002fc400078e00ac */
[----:B------:R-:W-:Y:S01]  /*d7f10*/  IMAD.MOV.U32 R7, RZ, RZ, R159 ;  /* 0x000000ffff077224 */ /* 0x000fe200078e009f */
[----:B------:R-:W-:Y:S01]  /*d7f20*/  ISETP.NE.U32.AND P0, PT, RZ, UR12, PT ;  /* 0x0000000cff007c0c */ /* 0x000fe2000bf05070 */
[----:B------:R-:W4:Y:S04]  /*d7f30*/  LDL R159, [R1+0x3c3c] ;  /* 0x003c3c00019f7983 */ /* 0x000f280000100800 */
[----:B------:R1:W-:Y:S04]  /*d7f40*/  LDGSTS.E [R2+0x17400], desc[UR76][R6.64], P1 ;  /* 0x1740000006027fae */ /* 0x0003e800089a104c */
[----:B------:R-:W4:Y:S01]  /*d7f50*/  LDL R172, [R1+0x3c40] ;  /* 0x003c400001ac7983 */ /* 0x000f220000100800 */
[----:B-1----:R-:W-:Y:S01]  /*d7f60*/  IMAD.MOV.U32 R6, RZ, RZ, R174 ;  /* 0x000000ffff067224 */ /* 0x002fe200078e00ae */
[----:B------:R-:W-:-:S02]  /*d7f70*/  MOV R7, R173 ;  /* 0x000000ad00077202 */ /* 0x000fc40000000f00 */
[----:B------:R-:W4:Y:S04]  /*d7f80*/  LDL R174, [R1+0x3d08] ;  /* 0x003d080001ae7983 */ /* 0x000f280000100800 */
[----:B------:R1:W-:Y:S04]  /*d7f90*/  LDGSTS.E [R2+0x17480], desc[UR76][R6.64], P1 ;  /* 0x1748000006027fae */ /* 0x0003e800089a104c */
[----:B------:R-:W4:Y:S01]  /*d7fa0*/  LDL R173, [R1+0x3d04] ;  /* 0x003d040001ad7983 */ /* 0x000f220000100800 */
[----:B-1----:R-:W-:Y:S02]  /*d7fb0*/  IMAD.MOV.U32 R6, RZ, RZ, R176 ;  /* 0x000000ffff067224 */ /* 0x002fe400078e00b0 */
[----:B------:R-:W-:Y:S01]  /*d7fc0*/  IMAD.MOV.U32 R7, RZ, RZ, R175 ;  /* 0x000000ffff077224 */ /* 0x000fe200078e00af */
        /* <DEDUP_REMOVED lines=33> */
[----:B--2---:R-:W-:Y:S01]  /*d81e0*/  IMAD.MOV.U32 R6, RZ, RZ, R14 ;  /* 0x000000ffff067224 */ /* 0x004fe200078e000e */
[----:B---3--:R-:W-:-:S02]  /*d81f0*/  MOV R7, R251 ;  /* 0x000000fb00077202 */ /* 0x008fc40000000f00 */
[----:B------:R-:W2:Y:S04]  /*d8200*/  LDL R14, [R1+0x3c28] ;  /* 0x003c2800010e7983 */ /* 0x000ea80000100800 */
[----:B------:R-:W3:Y:S04]  /*d8210*/  LDL R251, [R1+0x3c24] ;  /* 0x003c240001fb7983 */ /* 0x000ee80000100800 */
[----:B------:R4:W-:Y:S02]  /*d8220*/  LDGSTS.E [R2+0x18480], desc[UR76][R6.64], P0 ;  /* 0x1848000006027fae */ /* 0x0009e400081a104c */
[----:B----4-:R-:W-:-:S02]  /*d8230*/  IMAD.MOV.U32 R7, RZ, RZ, R187 ;  /* 0x000000ffff077224 */ /* 0x010fc400078e00bb */
        /* <DEDUP_REMOVED lines=19> */
[----:B------:R-:W3:Y:S04]  /*d8370*/  LDL R156, [R1+0x3e88] ;  /* 0x003e8800019c7983 */ /* 0x000ee80000100800 */
[----:B------:R-:W3:Y:S04]  /*d8380*/  LDL R155, [R1+0x3e84] ;  /* 0x003e8400019b7983 */ /* 0x000ee80000100800 */
[----:B------:R1:W-:Y:S01]  /*d8390*/  LDGSTS.E [R2+0x18680], desc[UR76][R6.64], P0 ;  /* 0x1868000006027fae */ /* 0x0003e200081a104c */
[----:B------:R-:W-:Y:S01]  /*d83a0*/  ISETP.NE.U32.AND P1, PT, RZ, UR12, PT ;  /* 0x0000000cff007c0c */ /* 0x000fe2000bf25070 */
[----:B-1----:R-:W-:-:S02]  /*d83b0*/  IMAD.MOV.U32 R6, RZ, RZ, R158 ;  /* 0x000000ffff067224 */ /* 0x002fc400078e009e */
[----:B------:R-:W-:Y:S01]  /*d83c0*/  IMAD.MOV.U32 R7, RZ, RZ, R157 ;  /* 0x000000ffff077224 */ /* 0x000fe200078e009d */
[----:B------:R-:W3:Y:S04]  /*d83d0*/  LDL R158, [R1+0x3e90] ;  /* 0x003e9000019e7983 */ /* 0x000ee80000100800 */
[----:B------:R-:W3:Y:S04]  /*d83e0*/  LDL R157, [R1+0x3e8c] ;  /* 0x003e8c00019d7983 */ /* 0x000ee80000100800 */
[----:B------:R1:W-:Y:S02]  /*d83f0*/  LDGSTS.E [R2+0x18700], desc[UR76][R6.64], P0 ;  /* 0x1870000006027fae */ /* 0x0003e400081a104c */
[----:B-1----:R-:W-:Y:S01]  /*d8400*/  IMAD.MOV.U32 R6, RZ, RZ, R172 ;  /* 0x000000ffff067224 */ /* 0x002fe200078e00ac */
[----:B------:R-:W-:Y:S01]  /*d8410*/  MOV R7, R159 ;  /* 0x0000009f00077202 */ /* 0x000fe20000000f00 */
[----:B------:R-:W3:Y:S04]  /*d8420*/  LDL R172, [R1+0x3e98] ;  /* 0x003e980001ac7983 */ /* 0x000ee80000100800 */
[----:B------:R-:W3:Y:S04]  /*d8430*/  LDL R159, [R1+0x3e94] ;  /* 0x003e9400019f7983 */ /* 0x000ee80000100800 */
[----:B------:R1:W-:Y:S02]  /*d8440*/  LDGSTS.E [R2+0x18780], desc[UR76][R6.64], P0 ;  /* 0x1878000006027fae */ /* 0x0003e400081a104c */
        /* <DEDUP_REMOVED lines=29> */
[----:B------:R1:W-:Y:S01]  /*d8620*/  LDGSTS.E [R2+0x19680], desc[UR76][R6.64], P1 ;  /* 0x1968000006027fae */ /* 0x0003e200089a104c */
[----:B------:R-:W-:Y:S01]  /*d8630*/  UISETP.GT.AND UP1, UPT, UR15, 0x69, UPT ;  /* 0x000000690f00788c */ /* 0x000fe2000bf24270 */
[----:B-1----:R-:W-:-:S02]  /*d8640*/  IMAD.MOV.U32 R6, RZ, RZ, R186 ;  /* 0x000000ffff067224 */ /* 0x002fc400078e00ba */
[----:B------:R-:W-:Y:S01]  /*d8650*/  IMAD.MOV.U32 R7, RZ, RZ, R185 ;  /* 0x000000ffff077224 */ /* 0x000fe200078e00b9 */
[----:B------:R-:W3:Y:S04]  /*d8660*/  LDL R186, [R1+0x3ed0] ;  /* 0x003ed00001ba7983 */ /* 0x000ee80000100800 */
[----:B------:R-:W3:Y:S04]  /*d8670*/  LDL R185, [R1+0x3ecc] ;  /* 0x003ecc0001b97983 */ /* 0x000ee80000100800 */
[----:B------:R4:W-:Y:S01]  /*d8680*/  LDGSTS.E [R2+0x19700], desc[UR76][R6.64], P1 ;  /* 0x1970000006027fae */ /* 0x0009e200089a104c */
[----:B------:R-:W-:Y:S01]  /*d8690*/  USEL UR12, URZ, 0x4, !UP1 ;  /* 0x00000004ff0c7887 */ /* 0x000fe2000c800000 */
[----:B----4-:R-:W-:-:S02]  /*d86a0*/  MOV R7, R187 ;  /* 0x000000bb00077202 */ /* 0x010fc40000000f00 */
[----:B------:R-:W4:Y:S01]  /*d86b0*/  LDL R187, [R1+0x3ed4] ;  /* 0x003ed40001bb7983 */ /* 0x000f220000100800 */
[----:B------:R-:W-:Y:S01]  /*d86c0*/  USEL UR12, UR12, URZ, !UP0 ;  /* 0x000000ff0c0c7287 */ /* 0x000fe2000c000000 */
[----:B------:R-:W-:Y:S02]  /*d86d0*/  IMAD.MOV.U32 R6, RZ, RZ, R248 ;  /* 0x000000ffff067224 */ /* 0x000fe400078e00f8 */
[----:B------:R-:W4:Y:S03]  /*d86e0*/  LDL R248, [R1+0x3ed8] ;  /* 0x003ed80001f87983 */ /* 0x000f260000100800 */
[----:B------:R-:W-:Y:S01]  /*d86f0*/  ISETP.NE.U32.AND P0, PT, RZ, UR12, PT ;  /* 0x0000000cff007c0c */ /* 0x000fe2000bf05070 */
[----:B------:R1:W-:Y:S02]  /*d8700*/  LDGSTS.E [R2+0x19780], desc[UR76][R6.64], P1 ;  /* 0x1978000006027fae */ /* 0x0003e400089a104c */
        /* <DEDUP_REMOVED lines=8> */
[----:B------:R-:W3:Y:S04]  /*d8790*/  LDL R251, [R1+0x3ee4] ;  /* 0x003ee40001fb7983 */ /* 0x000ee80000100800 */
[----:B------:R1:W-:Y:S02]  /*d87a0*/  LDGSTS.E [R2+0x1a480], desc[UR76][R6.64], P0 ;  /* 0x1a48000006027fae */ /* 0x0003e400081a104c */
[----:B-1----:R-:W-:Y:S02]  /*d87b0*/  IMAD.MOV.U32 R6, RZ, RZ, R154 ;  /* 0x000000ffff067224 */ /* 0x002fe400078e009a */
[----:B------:R-:W-:-:S05]  /*d87c0*/  IMAD.MOV.U32 R7, RZ, RZ, R153 ;  /* 0x000000ffff077224 */ /* 0x000fca00078e0099 */
[----:B------:R1:W-:Y:S01]  /*d87d0*/  LDGSTS.E [R2+0x1a500], desc[UR76][R6.64], P0 ;  /* 0x1a50000006027fae */ /* 0x0003e200081a104c */
[----:B------:R-:W-:Y:S01]  /*d87e0*/  UISETP.GT.AND UP1, UPT, UR15, 0x6d, UPT ;  /* 0x0000006d0f00788c */ /* 0x000fe2000bf24270 */
[----:B-1----:R-:W-:Y:S01]  /*d87f0*/  IMAD.MOV.U32 R6, RZ, RZ, R156 ;  /* 0x000000ffff067224 */ /* 0x002fe200078e009c */
[----:B------:R-:W-:-:S05]  /*d8800*/  MOV R7, R155 ;  /* 0x0000009b00077202 */ /* 0x000fca0000000f00 */
[----:B------:R1:W-:Y:S01]  /*d8810*/  LDGSTS.E [R2+0x1a580], desc[UR76][R6.64], P0 ;  /* 0x1a58000006027fae */ /* 0x0003e200081a104c */
[----:B------:R-:W-:Y:S01]  /*d8820*/  USEL UR12, URZ, 0x4, !UP1 ;  /* 0x00000004ff0c7887 */ /* 0x000fe2000c800000 */
[----:B-1----:R-:W-:Y:S02]  /*d8830*/  IMAD.MOV.U32 R6, RZ, RZ, R158 ;  /* 0x000000ffff067224 */ /* 0x002fe400078e009e */
[----:B------:R-:W-:-:S05]  /*d8840*/  IMAD.MOV.U32 R7, RZ, RZ, R157 ;  /* 0x000000ffff077224 */ /* 0x000fca00078e009d */
[----:B------:R1:W-:Y:S01]  /*d8850*/  LDGSTS.E [R2+0x1a600], desc[UR76][R6.64], P0 ;  /* 0x1a60000006027fae */ /* 0x0003e200081a104c */
[----:B------:R-:W-:Y:S01]  /*d8860*/  USEL UR12, UR12, URZ, !UP0 ;  /* 0x000000ff0c0c7287 */ /* 0x000fe2000c000000 */
[----:B-1----:R-:W-:Y:S01]  /*d8870*/  IMAD.MOV.U32 R6, RZ, RZ, R172 ;  /* 0x000000ffff067224 */ /* 0x002fe200078e00ac */
[----:B------:R-:W-:-:S05]  /*d8880*/  MOV R7, R159 ;  /* 0x0000009f00077202 */ /* 0x000fca0000000f00 */
[----:B------:R1:W-:Y:S01]  /*d8890*/  LDGSTS.E [R2+0x1a680], desc[UR76][R6.64], P0 ;  /* 0x1a68000006027fae */ /* 0x0003e200081a104c */
[----:B------:R-:W-:Y:S01]  /*d88a0*/  ISETP.NE.U32.AND P1, PT, RZ, UR12, PT ;  /* 0x0000000cff007c0c */ /* 0x000fe2000bf25070 */
[----:B-1----:R-:W-:Y:S02]  /*d88b0*/  IMAD.MOV.U32 R6, RZ, RZ, R174 ;  /* 0x000000ffff067224 */ /* 0x002fe400078e00ae */
        /* <DEDUP_REMOVED lines=16> */
[----:B------:R1:W-:Y:S01]  /*d89c0*/  LDGSTS.E [R2+0x1b580], desc[UR76][R6.64], P1 ;  /* 0x1b58000006027fae */ /* 0x0003e200089a104c */
[----:B------:R-:W-:Y:S01]  /*d89d0*/  IMAD.MOV.U32 R184, RZ, RZ, R245 ;  /* 0x000000ffffb87224 */ /* 0x000fe200078e00f5 */
[----:B------:R-:W-:Y:S01]  /*d89e0*/  MOV R181, R234 ;  /* 0x000000ea00b57202 */ /* 0x000fe20000000f00 */
[----:B------:R-:W-:Y:S02]  /*d89f0*/  IMAD.MOV.U32 R182, RZ, RZ, R247 ;  /* 0x000000ffffb67224 */ /* 0x000fe400078e00f7 */
[----:B------:R-:W-:Y:S02]  /*d8a00*/  IMAD.MOV.U32 R183, RZ, RZ, R246 ;  /* 0x000000ffffb77224 */ /* 0x000fe400078e00f6 */
[----:B-1----:R-:W-:Y:S02]  /*d8a10*/  IMAD.MOV.U32 R6, RZ, RZ, R186 ;  /* 0x000000ffff067224 */ /* 0x002fe400078e00ba */
[----:B------:R-:W-:Y:S01]  /*d8a20*/  IMAD.MOV.U32 R7, RZ, RZ, R185 ;  /* 0x000000ffff077224 */ /* 0x000fe200078e00b9 */
[----:B------:R-:W-:Y:S01]  /*d8a30*/  MOV R185, R244 ;  /* 0x000000f400b97202 */ /* 0x000fe20000000f00 */
[----:B------:R-:W-:-:S03]  /*d8a40*/  IMAD.MOV.U32 R186, RZ, RZ, R243 ;  /* 0x000000ffffba7224 */ /* 0x000fc600078e00f3 */
[----:B------:R4:W-:Y:S01]  /*d8a50*/  LDGSTS.E [R2+0x1b600], desc[UR76][R6.64], P1 ;  /* 0x1b60000006027fae */ /* 0x0009e200089a104c */
[----:B------:R-:W-:Y:S01]  /*d8a60*/  IMAD.MOV.U32 R180, RZ, RZ, R235 ;  /* 0x000000ffffb47224 */ /* 0x000fe200078e00eb */
[----:B------:R-:W-:Y:S01]  /*d8a70*/  MOV R177, R238 ;  /* 0x000000ee00b17202 */ /* 0x000fe20000000f00 */
[----:B------:R-:W-:Y:S02]  /*d8a80*/  IMAD.MOV.U32 R178, RZ, RZ, R237 ;  /* 0x000000ffffb27224 */ /* 0x000fe400078e00ed */
[----:B------:R-:W-:Y:S02]  /*d8a90*/  IMAD.MOV.U32 R179, RZ, RZ, R236 ;  /* 0x000000ffffb37224 */ /* 0x000fe400078e00ec */
[----:B------:R-:W-:Y:S01]  /*d8aa0*/  IMAD.MOV.U32 R176, RZ, RZ, R239 ;  /* 0x000000ffffb07224 */ /* 0x000fe200078e00ef */
[----:B----4-:R-:W-:Y:S01]  /*d8ab0*/  MOV R7, R187 ;  /* 0x000000bb00077202 */ /* 0x010fe20000000f00 */
[----:B------:R-:W-:Y:S01]  /*d8ac0*/  IMAD.MOV.U32 R187, RZ, RZ, R242 ;  /* 0x000000ffffbb7224 */ /* 0x000fe200078e00f2 */
[----:B------:R-:W-:Y:S01]  /*d8ad0*/  MOV R173, R232 ;  /* 0x000000e800ad7202 */ /* 0x000fe20000000f00 */
[----:B------:R-:W-:-:S02]  /*d8ae0*/  IMAD.MOV.U32 R174, RZ, RZ, R241 ;  /* 0x000000ffffae7224 */ /* 0x000fc400078e00f1 */
[----:B------:R-:W-:Y:S01]  /*d8af0*/  IMAD.MOV.U32 R175, RZ, RZ, R240 ;  /* 0x000000ffffaf7224 */ /* 0x000fe200078e00f0 */
[----:B------:R-:W-:Y:S01]  /*d8b00*/  STL.64 [R1+0x1a30], R186 ;  /* 0x001a30ba01007387 */ /* 0x000fe20000100a00 */
[----:B------:R-:W-:-:S03]  /*d8b10*/  IMAD.MOV.U32 R172, RZ, RZ, R233 ;  /* 0x000000ffffac7224 */ /* 0x000fc600078e00e9 */
[----:B------:R-:W-:Y:S01]  /*d8b20*/  STL.64 [R1+0x1a28], R184 ;  /* 0x001a28b801007387 */ /* 0x000fe20000100a00 */
[----:B------:R-:W-:Y:S01]  /*d8b30*/  IMAD.MOV.U32 R158, RZ, RZ, R227 ;  /* 0x000000ffff9e7224 */ /* 0x000fe200078e00e3 */
[----:B------:R-:W-:Y:S01]  /*d8b40*/  MOV R157, R228 ;  /* 0x000000e4009d7202 */ /* 0x000fe20000000f00 */
[----:B------:R-:W-:Y:S01]  /*d8b50*/  IMAD.MOV.U32 R159, RZ, RZ, R226 ;  /* 0x000000ffff9f7224 */ /* 0x000fe200078e00e2 */
[----:B------:R1:W-:Y:S01]  /*d8b60*/  STL.64 [R1+0x1a20], R182 ;  /* 0x001a20b601007387 */ /* 0x0003e20000100a00 */
[----:B------:R-:W-:Y:S01]  /*d8b70*/  IMAD.MOV.U32 R156, RZ, RZ, R229 ;  /* 0x000000ffff9c7224 */ /* 0x000fe200078e00e5 */
[----:B------:R-:W-:Y:S02]  /*d8b80*/  UISETP.GT.AND UP1, UPT, UR15, 0x71, UPT ;  /* 0x000000710f00788c */ /* 0x000fe4000bf24270 */
[----:B------:R-:W-:Y:S01]  /*d8b90*/  STL.64 [R1+0x1a50], R180 ;  /* 0x001a50b401007387 */ /* 0x000fe20000100a00 */
[----:B------:R-:W-:Y:S01]  /*d8ba0*/  IMAD.MOV.U32 R154, RZ, RZ, R231 ;  /* 0x000000ffff9a7224 */ /* 0x000fe200078e00e7 */
[----:B------:R-:W-:Y:S01]  /*d8bb0*/  MOV R153, R218 ;  /* 0x000000da00997202 */ /* 0x000fe20000000f00 */
[----:B------:R-:W-:Y:S01]  /*d8bc0*/  IMAD.MOV.U32 R155, RZ, RZ, R230 ;  /* 0x000000ffff9b7224 */ /* 0x000fe200078e00e6 */
[----:B------:R4:W-:Y:S01]  /*d8bd0*/  STL.64 [R1+0x1a48], R178 ;  /* 0x001a48b201007387 */ /* 0x0009e20000100a00 */
[----:B------:R-:W-:-:S03]  /*d8be0*/  IMAD.MOV.U32 R152, RZ, RZ, R219 ;  /* 0x000000ffff987224 */ /* 0x000fc600078e00db */
[----:B------:R1:W-:Y:S01]  /*d8bf0*/  STL.64 [R1+0x1a40], R176 ;  /* 0x001a40b001007387 */ /* 0x0003e20000100a00 */
[----:B------:R-:W-:Y:S01]  /*d8c00*/  IMAD.MOV.U32 R150, RZ, RZ, R221 ;  /* 0x000000ffff967224 */ /* 0x000fe200078e00dd */
[----:B------:R-:W-:Y:S01]  /*d8c10*/  MOV R149, R222 ;  /* 0x000000de00957202 */ /* 0x000fe20000000f00 */
[----:B------:R-:W-:Y:S01]  /*d8c20*/  IMAD.MOV.U32 R151, RZ, RZ, R220 ;  /* 0x000000ffff977224 */ /* 0x000fe200078e00dc */
[----:B------:R1:W-:Y:S01]  /*d8c30*/  STL.64 [R1+0x1a38], R174 ;  /* 0x001a38ae01007387 */ /* 0x0003e20000100a00 */
[----:B------:R-:W-:Y:S01]  /*d8c40*/  IMAD.MOV.U32 R148, RZ, RZ, R223 ;  /* 0x000000ffff947224 */ /* 0x000fe200078e00df */
[----:B------:R-:W-:Y:S02]  /*d8c50*/  USEL UR12, URZ, 0x4, !UP1 ;  /* 0x00000004ff0c7887 */ /* 0x000fe4000c800000 */
[----:B------:R1:W-:Y:S01]  /*d8c60*/  STL.64 [R1+0x1a58], R172 ;  /* 0x001a58ac01007387 */ /* 0x0003e20000100a00 */
[----:B------:R-:W-:Y:S01]  /*d8c70*/  IMAD.MOV.U32 R146, RZ, RZ, R225 ;  /* 0x000000ffff927224 */ /* 0x000fe200078e00e1 */
[----:B------:R-:W-:Y:S01]  /*d8c80*/  LOP3.LUT R95, R95, R94, RZ, 0x3c, !PT ;  /* 0x0000005e5f5f7212 */ /* 0x000fe200078e3cff */
[----:B------:R-:W-:Y:S01]  /*d8c90*/  IMAD.MOV.U32 R147, RZ, RZ, R224 ;  /* 0x000000ffff937224 */ /* 0x000fe200078e00e0 */
[----:B------:R1:W-:Y:S01]  /*d8ca0*/  STL.64 [R1+0x1a70], R158 ;  /* 0x001a709e01007387 */ /* 0x0003e20000100a00 */
[----:B------:R-:W-:Y:S01]  /*d8cb0*/  IMAD.MOV.U32 R144, RZ, RZ, R217 ;  /* 0x000000ffff907224 */ /* 0x000fe200078e00d9 */
[----:B------:R-:W-:-:S02]  /*d8cc0*/  MOV R145, R216 ;  /* 0x000000d800917202 */ /* 0x000fc40000000f00 */
[----:B------:R-:W-:Y:S01]  /*d8cd0*/  STL.64 [R1+0x1a68], R156 ;  /* 0x001a689c01007387 */ /* 0x000fe20000100a00 */
[----:B------:R-:W-:Y:S01]  /*d8ce0*/  IMAD.MOV.U32 R142, RZ, RZ, R213 ;  /* 0x000000ffff8e7224 */ /* 0x000fe200078e00d5 */
[----:B------:R-:W-:Y:S01]  /*d8cf0*/  MOV R141, R214 ;  /* 0x000000d6008d7202 */ /* 0x000fe20000000f00 */
[----:B------:R-:W-:Y:S01]  /*d8d00*/  IMAD.MOV.U32 R143, RZ, RZ, R212 ;  /* 0x000000ffff8f7224 */ /* 0x000fe200078e00d4 */
[----:B------:R-:W-:Y:S01]  /*d8d10*/  STL.64 [R1+0x1a60], R154 ;  /* 0x001a609a01007387 */ /* 0x000fe20000100a00 */
[----:B------:R-:W-:Y:S01]  /*d8d20*/  IMAD.MOV.U32 R140, RZ, RZ, R215 ;  /* 0x000000ffff8c7224 */ /* 0x000fe200078e00d7 */
[----:B------:R-:W-:Y:S02]  /*d8d30*/  LOP3.LUT R39, R39, R38, RZ, 0x3c, !PT ;  /* 0x0000002627277212 */ /* 0x000fe400078e3cff */
[----:B------:R-:W-:Y:S01]  /*d8d40*/  STL.64 [R1+0x1a90], R152 ;  /* 0x001a909801007387 */ /* 0x000fe20000100a00 */
[----:B------:R-:W-:Y:S01]  /*d8d50*/  IMAD.MOV.U32 R138, RZ, RZ, R205 ;  /* 0x000000ffff8a7224 */ /* 0x000fe200078e00cd */
[----:B------:R-:W-:Y:S01]  /*d8d60*/  LOP3.LUT R94, R95, R94, RZ, 0x3c, !PT ;  /* 0x0000005e5f5e7212 */ /* 0x000fe200078e3cff */
[----:B------:R-:W-:Y:S01]  /*d8d70*/  IMAD.MOV.U32 R139, RZ, RZ, R204 ;  /* 0x000000ffff8b7224 */ /* 0x000fe200078e00cc */
[----:B------:R-:W-:Y:S01]  /*d8d80*/  STL.64 [R1+0x1a88], R150 ;  /* 0x001a889601007387 */ /* 0x000fe20000100a00 */
[----:B------:R-:W-:Y:S01]  /*d8d90*/  USEL UR12, UR12, URZ, !UP0 ;  /* 0x000000ff0c0c7287 */ /* 0x000fe2000c000000 */
[----:B------:R-:W-:Y:S01]  /*d8da0*/  IMAD.MOV.U32 R6, RZ, RZ, R248 ;  /* 0x000000ffff067224 */ /* 0x000fe200078e00f8 */
[----:B------:R-:W-:Y:S01]  /*d8db0*/  MOV R137, R206 ;  /* 0x000000ce00897202 */ /* 0x000fe20000000f00 */
[----:B------:R-:W-:Y:S01]  /*d8dc0*/  STL.64 [R1+0x1a80], R148 ;  /* 0x001a809401007387 */ /* 0x000fe20000100a00 */
[----:B------:R-:W-:Y:S01]  /*d8dd0*/  IMAD.MOV.U32 R136, RZ, RZ, R207 ;  /* 0x000000ffff887224 */ /* 0x000fe200078e00cf */
[----:B------:R-:W-:Y:S01]  /*d8de0*/  MOV R133, R210 ;  /* 0x000000d200857202 */ /* 0x000fe20000000f00 */
[----:B------:R-:W-:Y:S01]  /*d8df0*/  IMAD.MOV.U32 R134, RZ, RZ, R209 ;  /* 0x000000ffff867224 */ /* 0x000fe200078e00d1 */
[----:B------:R-:W-:Y:S01]  /*d8e00*/  STL.64 [R1+0x1a78], R146 ;  /* 0x001a789201007387 */ /* 0x000fe20000100a00 */
[----:B------:R-:W-:Y:S01]  /*d8e10*/  IMAD.MOV.U32 R135, RZ, RZ, R208 ;  /* 0x000000ffff877224 */ /* 0x000fe200078e00d0 */
[----:B------:R-:W-:Y:S01]  /*d8e20*/  LOP3.LUT R38, R39, R38, RZ, 0x3c, !PT ;  /* 0x0000002627267212 */ /* 0x000fe200078e3cff */
[----:B------:R-:W-:Y:S01]  /*d8e30*/  IMAD.MOV.U32 R132, RZ, RZ, R211 ;  /* 0x000000ffff847224 */ /* 0x000fe200078e00d3 */
[----:B------:R-:W-:Y:S01]  /*d8e40*/  STL.64 [R1+0x1a98], R144 ;  /* 0x001a989001007387 */ /* 0x000fe20000100a00 */
[----:B------:R-:W-:Y:S01]  /*d8e50*/  LOP3.LUT R95, R95, R94, RZ, 0x3c, !PT ;  /* 0x0000005e5f5f7212 */ /* 0x000fe200078e3cff */
[----:B------:R-:W-:-:S02]  /*d8e60*/  IMAD.MOV.U32 R130, RZ, RZ, R203 ;  /* 0x000000ffff827224 */ /* 0x000fc400078e00cb */
[----:B------:R-:W-:Y:S01]  /*d8e70*/  STL.64 [R1+0x1aa8], R142 ;  /* 0x001aa88e01007387 */ /* 0x000fe20000100a00 */
[----:B------:R-:W-:Y:S01]  /*d8e80*/  IMAD.MOV.U32 R131, RZ, RZ, R202 ;  /* 0x000000ffff837224 */ /* 0x000fe200078e00ca */
[----:B------:R-:W-:Y:S02]  /*d8e90*/  MOV R129, R33 ;  /* 0x0000002100817202 */ /* 0x000fe40000000f00 */
[----:B------:R-:W-:Y:S01]  /*d8ea0*/  STL.64 [R1+0x1aa0], R140 ;  /* 0x001aa08c01007387 */ /* 0x000fe20000100a00 */
[----:B------:R-:W-:Y:S01]  /*d8eb0*/  IMAD.MOV.U32 R128, RZ, RZ, R37 ;  /* 0x000000ffff807224 */ /* 0x000fe200078e0025 */
[----:B------:R-:W-:Y:S02]  /*d8ec0*/  ISETP.NE.U32.AND P0, PT, RZ, UR12, PT ;  /* 0x0000000cff007c0c */ /* 0x000fe4000bf05070 */
[----:B------:R-:W-:Y:S01]  /*d8ed0*/  STL.64 [R1+0x1b18], R138 ;  /* 0x001b188a01007387 */ /* 0x000fe20000100a00 */
[----:B------:R-:W-:Y:S01]  /*d8ee0*/  LOP3.LUT R39, R39, R38, RZ, 0x3c, !PT ;  /* 0x0000002627277212 */ /* 0x000fe200078e3cff */
[----:B------:R-:W-:-:S02]  /*d8ef0*/  IMAD.MOV.U32 R126, RZ, RZ, R20 ;  /* 0x000000ffff7e7224 */ /* 0x000fc400078e0014 */
[----:B------:R1:W-:Y:S01]  /*d8f00*/  LDGSTS.E [R2+0x1b680], desc[UR76][R6.64], P1 ;  /* 0x1b68000006027fae */ /* 0x0003e200089a104c */
[----:B------:R-:W-:-:S03]  /*d8f10*/  IMAD.MOV.U32 R127, RZ, RZ, R17 ;  /* 0x000000ffff7f7224 */ /* 0x000fc600078e0011 */
[----:B------:R-:W-:Y:S01]  /*d8f20*/  STL.64 [R1+0x1b10], R136 ;  /* 0x001b108801007387 */ /* 0x000fe20000100a00 */
[----:B------:R-:W-:Y:S01]  /*d8f30*/  IMAD.MOV.U32 R124, RZ, RZ, R28 ;  /* 0x000000ffff7c7224 */ /* 0x000fe200078e001c */
[----:B------:R-:W-:Y:S02]  /*d8f40*/  MOV R125, R21 ;  /* 0x00000015007d7202 */ /* 0x000fe40000000f00 */
[----:B------:R-:W-:Y:S01]  /*d8f50*/  STL.64 [R1+0x1b08], R134 ;  /* 0x001b088601007387 */ /* 0x000fe20000100a00 */
[----:B------:R-:W-:Y:S02]  /*d8f60*/  IMAD.MOV.U32 R118, RZ, RZ, R30 ;  /* 0x000000ffff767224 */ /* 0x000fe400078e001e */
[----:B-1----:R-:W-:Y:S01]  /*d8f70*/  IMAD.MOV.U32 R6, RZ, RZ, R250 ;  /* 0x000000ffff067224 */ /* 0x002fe200078e00fa */
[----:B------:R-:W-:Y:S01]  /*d8f80*/  STL.64 [R1+0x1b00], R132 ;  /* 0x001b008401007387 */ /* 0x000fe20000100a00 */
[----:B------:R-:W-:Y:S01]  /*d8f90*/  IMAD.MOV.U32 R7, RZ, RZ, R249 ;  /* 0x000000ffff077224 */ /* 0x000fe200078e00f9 */
[----:B------:R-:W-:Y:S01]  /*d8fa0*/  MOV R117, R31 ;  /* 0x0000001f00757202 */ /* 0x000fe20000000f00 */
[----:B------:R-:W-:Y:S01]  /*d8fb0*/  IMAD.MOV.U32 R119, RZ, RZ, R29 ;  /* 0x000000ffff777224 */ /* 0x000fe200078e001d */
[----:B------:R1:W-:Y:S01]  /*d8fc0*/  STL.64 [R1+0x1af8], R94 ;  /* 0x001af85e01007387 */ /* 0x0003e20000100a00 */
[----:B------:R-:W-:-:S03]  /*d8fd0*/  IMAD.MOV.U32 R116, RZ, RZ, R32 ;  /* 0x000000ffff747224 */ /* 0x000fc600078e0020 */
[----:B------:R-:W-:Y:S01]  /*d8fe0*/  STL.64 [R1+0x1af0], R130 ;  /* 0x001af08201007387 */ /* 0x000fe20000100a00 */
[----:B------:R-:W-:Y:S01]  /*d8ff0*/  IMAD.MOV.U32 R114, RZ, RZ, R12 ;  /* 0x000000ffff727224 */ /* 0x000fe200078e000c */
[----:B------:R-:W-:Y:S01]  /*d9000*/  MOV R113, R13 ;  /* 0x0000000d00717202 */ /* 0x000fe20000000f00 */
[----:B------:R-:W-:Y:S01]  /*d9010*/  IMAD.MOV.U32 R115, RZ, RZ, R9 ;  /* 0x000000ffff737224 */ /* 0x000fe200078e0009 */
[----:B------:R-:W-:Y:S01]  /*d9020*/  STL.64 [R1+0x1ae8], R128 ;  /* 0x001ae88001007387 */ /* 0x000fe20000100a00 */
[----:B------:R-:W-:-:S03]  /*d9030*/  IMAD.MOV.U32 R112, RZ, RZ, R16 ;  /* 0x000000ffff707224 */ /* 0x000fc600078e0010 */
[----:B------:R2:W-:Y:S04]  /*d9040*/  LDGSTS.E [R2+0x1b700], desc[UR76][R6.64], P1 ;  /* 0x1b70000006027fae */ /* 0x0005e800089a104c */
[----:B------:R1:W-:Y:S04]  /*d9050*/  STL.64 [R1+0x1ae0], R38 ;  /* 0x001ae02601007387 */ /* 0x0003e80000100a00 */
[----:B------:R1:W-:Y:S01]  /*d9060*/  STL.64 [R1+0x1ad8], R126 ;  /* 0x001ad87e01007387 */ /* 0x0003e20000100a00 */
[----:B--2---:R-:W-:Y:S01]  /*d9070*/  IMAD.MOV.U32 R6, RZ, RZ, R14 ;  /* 0x000000ffff067224 */ /* 0x004fe200078e000e */
[----:B---3--:R-:W-:-:S02]  /*d9080*/  MOV R7, R251 ;  /* 0x000000fb00077202 */ /* 0x008fc40000000f00 */
[----:B------:R2:W-:Y:S04]  /*d9090*/  STL.64 [R1+0x1ad0], R124 ;  /* 0x001ad07c01007387 */ /* 0x0005e80000100a00 */
[----:B------:R3:W-:Y:S04]  /*d90a0*/  STL.64 [R1+0x1ac8], R118 ;  /* 0x001ac87601007387 */ /* 0x0007e80000100a00 */
[----:B------:R1:W-:Y:S04]  /*d90b0*/  STL.64 [R1+0x1ac0], R116 ;  /* 0x001ac07401007387 */ /* 0x0003e80000100a00 */
[----:B------:R1:W-:Y:S04]  /*d90c0*/  STL.64 [R1+0x1ab8], R114 ;  /* 0x001ab87201007387 */ /* 0x0003e80000100a00 */
[----:B------:R1:W-:Y:S04]  /*d90d0*/  LDGSTS.E [R2+0x1b780], desc[UR76][R6.64], P1 ;  /* 0x1b78000006027fae */ /* 0x0003e800089a104c */
[----:B------:R1:W-:Y:S04]  /*d90e0*/  STL.64 [R1+0x1ab0], R112 ;  /* 0x001ab07001007387 */ /* 0x0003e80000100a00 */
[----:B------:R-:W-:Y:S04]  /*d90f0*/  LDGSTS.E [R2+0x1c400], desc[UR76][R186.64], P0 ;  /* 0x1c400000ba027fae */ /* 0x000fe800081a104c */
[----:B------:R-:W1:Y:S04]  /*d9100*/  LDL R249, [R1+0x4794] ;  /* 0x0047940001f97983 */ /* 0x000e680000100800 */
[----:B------:R-:W2:Y:S04]  /*d9110*/  LDL R250, [R1+0x47a0] ;  /* 0x0047a00001fa7983 */ /* 0x000ea80000100800 */
[----:B------:R-:W-:Y:S04]  /*d9120*/  LDGSTS.E [R2+0x1c480], desc[UR76][R184.64], P0 ;  /* 0x1c480000b8027fae */ /* 0x000fe800081a104c */
[----:B------:R-:W-:Y:S04]  /*d9130*/  LDGSTS.E [R2+0x1c500], desc[UR76][R182.64], P0 ;  /* 0x1c500000b6027fae */ /* 0x000fe800081a104c */
[----:B------:R-:W-:Y:S04]  /*d9140*/  LDGSTS.E [R2+0x1c580], desc[UR76][R180.64], P0 ;  /* 0x1c580000b4027fae */ /* 0x000fe800081a104c */
[----:B------:R-:W-:Y:S04]  /*d9150*/  LDGSTS.E [R2+0x1c600], desc[UR76][R178.64], P0 ;  /* 0x1c600000b2027fae */ /* 0x000fe800081a104c */
[----:B------:R-:W-:Y:S04]  /*d9160*/  LDGSTS.E [R2+0x1c680], desc[UR76][R176.64], P0 ;  /* 0x1c680000b0027fae */ /* 0x000fe800081a104c */
[----:B------:R-:W3:Y:S04]  /*d9170*/  LDL R183, [R1+0x4784] ;  /* 0x0047840001b77983 */ /* 0x000ee80000100800 */
[----:B----4-:R-:W4:Y:S04]  /*d9180*/  LDL R178, [R1+0x4798] ;  /* 0x0047980001b27983 */ /* 0x010f280000100800 */
[----:B------:R-:W3:Y:S04]  /*d9190*/  LDL R177, [R1+0x478c] ;  /* 0x00478c0001b17983 */ /* 0x000ee80000100800 */
[----:B------:R-:W3:Y:S04]  /*d91a0*/  LDL R184, [R1+0x4790] ;  /* 0x0047900001b87983 */ /* 0x000ee80000100800 */
[----:B------:R-:W3:Y:S04]  /*d91b0*/  LDL R185, [R1+0x477c] ;  /* 0x00477c0001b97983 */ /* 0x000ee80000100800 */
[----:B------:R-:W3:Y:S04]  /*d91c0*/  LDL R186, [R1+0x4788] ;  /* 0x0047880001ba7983 */ /* 0x000ee80000100800 */
[----:B------:R-:W3:Y:S04]  /*d91d0*/  LDL R251, [R1+0x4774] ;  /* 0x0047740001fb7983 */ /* 0x000ee80000100800 */
[----:B------:R-:W3:Y:S01]  /*d91e0*/  LDL R14, [R1+0x4780] ;  /* 0x00478000010e7983 */ /* 0x000ee20000100800 */
[----:B------:R-:W-:-:S02]  /*d91f0*/  UISETP.GT.AND UP2, UPT, UR15, 0x75, UPT ;  /* 0x000000750f00788c */ /* 0x000fc4000bf44270 */
[----:B------:R-:W-:Y:S01]  /*d9200*/  UISETP.GT.AND UP3, UPT, UR15, 0x79, UPT ;  /* 0x000000790f00788c */ /* 0x000fe2000bf64270 */
[----:B------:R-:W3:Y:S01]  /*d9210*/  LDL R181, [R1+0x476c] ;  /* 0x00476c0001b57983 */ /* 0x000ee20000100800 */
[----:B------:R-:W-:Y:S02]  /*d9220*/  USEL UR16, URZ, 0x4, !UP2 ;  /* 0x00000004ff107887 */ /* 0x000fe4000d000000 */
[----:B------:R-:W-:Y:S01]  /*d9230*/  UISETP.GT.AND UP4, UPT, UR15, 0x7d, UPT ;  /* 0x0000007d0f00788c */ /* 0x000fe2000bf84270 */
[----:B------:R-:W3:Y:S01]  /*d9240*/  LDL R182, [R1+0x4778] ;  /* 0x0047780001b67983 */ /* 0x000ee20000100800 */
[----:B------:R-:W-:Y:S02]  /*d9250*/  USEL UR16, UR16, URZ, !UP0 ;  /* 0x000000ff10107287 */ /* 0x000fe4000c000000 */
[----:B------:R-:W-:Y:S01]  /*d9260*/  USEL UR18, URZ, 0x4, !UP3 ;  /* 0x00000004ff127887 */ /* 0x000fe2000d800000 */
[----:B------:R-:W-:Y:S03]  /*d9270*/  LDGSTS.E [R2+0x1c700], desc[UR76][R174.64], P0 ;  /* 0x1c700000ae027fae */ /* 0x000fe600081a104c */
[----:B------:R-:W-:Y:S01]  /*d9280*/  ISETP.NE.U32.AND P1, PT, RZ, UR16, PT ;  /* 0x00000010ff007c0c */ /* 0x000fe2000bf25070 */
[----:B------:R-:W-:Y:S01]  /*d9290*/  USEL UR18, UR18, URZ, !UP0 ;  /* 0x000000ff12127287 */ /* 0x000fe2000c000000 */
[----:B------:R-:W-:Y:S01]  /*d92a0*/  LDGSTS.E [R2+0x1c780], desc[UR76][R172.64], P0 ;  /* 0x1c780000ac027fae */ /* 0x000fe200081a104c */
[----:B------:R-:W-:-:S02]  /*d92b0*/  USEL UR19, URZ, 0x4, !UP4 ;  /* 0x00000004ff137887 */ /* 0x000fc4000e000000 */
[----:B------:R-:W-:Y:S01]  /*d92c0*/  UISETP.GT.AND UP5, UPT, UR15, 0x2, UPT ;  /* 0x000000020f00788c */ /* 0x000fe2000bfa4270 */
[----:B------:R-:W3:Y:S01]  /*d92d0*/  LDL R187, [R1+0x4764] ;  /* 0x0047640001bb7983 */ /* 0x000ee20000100800 */
[----:B------:R-:W-:Y:S01]  /*d92e0*/  ISETP.NE.U32.AND P2, PT, RZ, UR18, PT ;  /* 0x00000012ff007c0c */ /* 0x000fe2000bf45070 */
[----:B------:R-:W-:Y:S02]  /*d92f0*/  USEL UR19, UR19, URZ, !UP0 ;  /* 0x000000ff13137287 */ /* 0x000fe4000c000000 */
[----:B------:R-:W-:Y:S01]  /*d9300*/  USEL UR20, URZ, 0x4, !UP5 ;  /* 0x00000004ff147887 */ /* 0x000fe2000e800000 */
[----:B------:R-:W3:Y:S04]  /*d9310*/  LDL R248, [R1+0x4770] ;  /* 0x0047700001f87983 */ /* 0x000ee80000100800 */
[----:B------:R-:W-:Y:S01]  /*d9320*/  LDGSTS.E [R2+0x1d400], desc[UR76][R158.64], P1 ;  /* 0x1d4000009e027fae */ /* 0x000fe200089a104c */
[----:B------:R-:W-:-:S03]  /*d9330*/  ISETP.NE.U32.AND P3, PT, RZ, UR19, PT ;  /* 0x00000013ff007c0c */ /* 0x000fc6000bf65070 */
[----:B------:R-:W-:Y:S01]  /*d9340*/  LDGSTS.E [R2+0x1d480], desc[UR76][R156.64], P1 ;  /* 0x1d4800009c027fae */ /* 0x000fe200089a104c */
[----:B------:R-:W-:-:S03]  /*d9350*/  USEL UR20, UR20, URZ, !UP0 ;  /* 0x000000ff14147287 */ /* 0x000fc6000c000000 */
[----:B------:R-:W-:Y:S04]  /*d9360*/  LDGSTS.E [R2+0x1d500], desc[UR76][R154.64], P1 ;  /* 0x1d5000009a027fae */ /* 0x000fe800089a104c */
[----:B------:R-:W-:Y:S04]  /*d9370*/  LDGSTS.E [R2+0x1d580], desc[UR76][R152.64], P1 ;  /* 0x1d58000098027fae */ /* 0x000fe800089a104c */
[----:B------:R-:W-:Y:S04]  /*d9380*/  LDGSTS.E [R2+0x1d600], desc[UR76][R150.64], P1 ;  /* 0x1d60000096027fae */ /* 0x000fe800089a104c */
        /* <DEDUP_REMOVED lines=11> */
[----:B------:R-:W3:Y:S04]  /*d9440*/  LDL R179, [R1+0x475c] ;  /* 0x00475c0001b37983 */ /* 0x000ee80000100800 */
[----:B------:R-:W3:Y:S04]  /*d9450*/  LDL R180, [R1+0x4768] ;  /* 0x0047680001b47983 */ /* 0x000ee80000100800 */
[----:B------:R-:W-:Y:S01]  /*d9460*/  LDGSTS.E [R2+0x1e780], desc[UR76][R130.64], P2 ;  /* 0x1e78000082027fae */ /* 0x000fe200091a104c */
[----:B------:R-:W-:-:S03]  /*d9470*/  VIADD R4, R4, UR17 ;  /* 0x0000001104047c36 */ /* 0x000fc60008000000 */
        /* <DEDUP_REMOVED lines=8> */
[----:B------:R-:W-:-:S03]  /*d9500*/  UISETP.GT.AND UP1, UPT, UR15, 0x6, UPT ;  /* 0x000000060f00788c */ /* 0x000fc6000bf24270 */
[----:B------:R-:W3:Y:S01]  /*d9510*/  LDL R175, [R1+0x314c] ;  /* 0x00314c0001af7983 */ /* 0x000ee20000100800 */
[----:B-1----:R-:W-:-:S03]  /*d9520*/  IMAD.MOV.U32 R7, RZ, RZ, R249 ;  /* 0x000000ffff077224 */ /* 0x002fc600078e00f9 */
[----:B------:R-:W3:Y:S01]  /*d9530*/  LDL R176, [R1+0x3150] ;  /* 0x0031500001b07983 */ /* 0x000ee20000100800 */
[----:B--2---:R-:W-:-:S03]  /*d9540*/  IMAD.MOV.U32 R6, RZ, RZ, R250 ;  /* 0x000000ffff067224 */ /* 0x004fc600078e00fa */
[----:B------:R-:W2:Y:S04]  /*d9550*/  LDL R249, [R1+0x4694] ;  /* 0x0046940001f97983 */ /* 0x000ea80000100800 */
[----:B------:R-:W2:Y:S04]  /*d9560*/  LDL R250, [R1+0x46a0] ;  /* 0x0046a00001fa7983 */ /* 0x000ea80000100800 */
[----:B------:R4:W-:Y:S04]  /*d9570*/  LDGSTS.E [R4+0x800], desc[UR76][R6.64], P4 ;  /* 0x0080000006047fae */ /* 0x0009e8000a1a104c */
[----:B------:R-:W2:Y:S04]  /*d9580*/  LDL R173, [R1+0x384c] ;  /* 0x00384c0001ad7983 */ /* 0x000ea80000100800 */
[----:B------:R-:W2:Y:S04]  /*d9590*/  LDL R174, [R1+0x3850] ;  /* 0x0038500001ae7983 */ /* 0x000ea80000100800 */
[----:B------:R-:W2:Y:S04]  /*d95a0*/  LDL R159, [R1+0x397c] ;  /* 0x00397c00019f7983 */ /* 0x000ea80000100800 */
[----:B------:R-:W2:Y:S01]  /*d95b0*/  LDL R172, [R1+0x3980] ;  /* 0x0039800001ac7983 */ /* 0x000ea20000100800 */
[----:B----4-:R-:W-:-:S03]  /*d95c0*/  MOV R6, R178 ;  /* 0x000000b200067202 */ /* 0x010fc60000000f00 */
[----:B------:R-:W4:Y:S01]  /*d95d0*/  LDL R158, [R1+0x3f74] ;  /* 0x003f7400019e7983 */ /* 0x000f220000100800 */
[----:B---3--:R-:W-:-:S03]  /*d95e0*/  IMAD.MOV.U32 R7, RZ, RZ, R177 ;  /* 0x000000ffff077224 */ /* 0x008fc600078e00b1 */
[----:B------:R-:W3:Y:S04]  /*d95f0*/  LDL R178, [R1+0x4698] ;  /* 0x0046980001b27983 */ /* 0x000ee80000100800 */
[----:B------:R-:W4:Y:S04]  /*d9600*/  LDL R177, [R1+0x468c] ;  /* 0x00468c0001b17983 */ /* 0x000f280000100800 */
[----:B------:R1:W-:Y:S02]  /*d9610*/  LDGSTS.E [R4+0x880], desc[UR76][R6.64], P4 ;  /* 0x0088000006047fae */ /* 0x0003e4000a1a104c */
[----:B-1----:R-:W-:-:S02]  /*d9620*/  IMAD.MOV.U32 R6, RZ, RZ, R184 ;  /* 0x000000ffff067224 */ /* 0x002fc400078e00b8 */
[----:B------:R-:W-:Y:S01]  /*d9630*/  IMAD.MOV.U32 R7, RZ, RZ, R183 ;  /* 0x000000ffff077224 */ /* 0x000fe200078e00b7 */
[----:B------:R-:W4:Y:S04]  /*d9640*/  LDL R184, [R1+0x4690] ;  /* 0x0046900001b87983 */ /* 0x000f280000100800 */
[----:B------:R-:W4:Y:S04]  /*d9650*/  LDL R183, [R1+0x4684] ;  /* 0x0046840001b77983 */ /* 0x000f280000100800 */
[----:B------:R1:W-:Y:S02]  /*d9660*/  LDGSTS.E [R4+0x900], desc[UR76][R6.64], P4 ;  /* 0x0090000006047fae */ /* 0x0003e4000a1a104c */
[----:B-1----:R-:W-:Y:S01]  /*d9670*/  MOV R6, R186 ;  /* 0x000000ba00067202 */ /* 0x002fe20000000f00 */
[----:B------:R-:W-:Y:S01]  /*d9680*/  IMAD.MOV.U32 R7, RZ, RZ, R185 ;  /* 0x000000ffff077224 */ /* 0x000fe200078e00b9 */
[----:B------:R-:W4:Y:S04]  /*d9690*/  LDL R186, [R1+0x4688] ;  /* 0x0046880001ba7983 */ /* 0x000f280000100800 */
[----:B------:R-:W4:Y:S04]  /*d96a0*/  LDL R185, [R1+0x467c] ;  /* 0x00467c0001b97983 */ /* 0x000f280000100800 */
[----:B------:R1:W-:Y:S02]  /*d96b0*/  LDGSTS.E [R4+0x980], desc[UR76][R6.64], P4 ;  /* 0x0098000006047fae */ /* 0x0003e4000a1a104c */
[----:B-1----:R-:W-:-:S02]  /*d96c0*/  IMAD.MOV.U32 R6, RZ, RZ, R14 ;  /* 0x000000ffff067224 */ /* 0x002fc400078e000e */
[----:B------:R-:W-:Y:S01]  /*d96d0*/  IMAD.MOV.U32 R7, RZ, RZ, R251 ;  /* 0x000000ffff077224 */ /* 0x000fe200078e00fb */
[----:B------:R-:W4:Y:S04]  /*d96e0*/  LDL R14, [R1+0x4680] ;  /* 0x00468000010e7983 */ /* 0x000f280000100800 */
[----:B------:R-:W4:Y:S04]  /*d96f0*/  LDL R251, [R1+0x4674] ;  /* 0x0046740001fb7983 */ /* 0x000f280000100800 */
[----:B------:R1:W-:Y:S01]  /*d9700*/  LDGSTS.E [R4+0xa00], desc[UR76][R6.64], P4 ;  /* 0x00a0000006047fae */ /* 0x0003e2000a1a104c */
[----:B------:R-:W-:Y:S01]  /*d9710*/  USEL UR12, URZ, 0x4, !UP1 ;  /* 0x00000004ff0c7887 */ /* 0x000fe2000c800000 */
[----:B-1----:R-:W-:Y:S01]  /*d9720*/  MOV R6, R182 ;  /* 0x000000b600067202 */ /* 0x002fe20000000f00 */
[----:B------:R-:W-:Y:S01]  /*d9730*/  IMAD.MOV.U32 R7, RZ, RZ, R181 ;  /* 0x000000ffff077224 */ /* 0x000fe200078e00b5 */
[----:B------:R-:W4:Y:S04]  /*d9740*/  LDL R182, [R1+0x4678] ;  /* 0x0046780001b67983 */ /* 0x000f280000100800 */
[----:B------:R-:W4:Y:S04]  /*d9750*/  LDL R181, [R1+0x466c] ;  /* 0x00466c0001b57983 */ /* 0x000f280000100800 */
[----:B------:R1:W-:Y:S01]  /*d9760*/  LDGSTS.E [R4+0xa80], desc[UR76][R6.64], P4 ;  /* 0x00a8000006047fae */ /* 0x0003e2000a1a104c */
[----:B------:R-:W-:Y:S01]  /*d9770*/  USEL UR12, UR12, URZ, !UP0 ;  /* 0x000000ff0c0c7287 */ /* 0x000fe2000c000000 */
[----:B-1----:R-:W-:-:S02]  /*d9780*/  IMAD.MOV.U32 R6, RZ, RZ, R248 ;  /* 0x000000ffff067224 */ /* 0x002fc400078e00f8 */
[----:B------:R-:W-:Y:S01]  /*d9790*/  IMAD.MOV.U32 R7, RZ, RZ, R187 ;  /* 0x000000ffff077224 */ /* 0x000fe200078e00bb */
[----:B------:R-:W4:Y:S04]  /*d97a0*/  LDL R248, [R1+0x4670] ;  /* 0x0046700001f87983 */ /* 0x000f280000100800 */
[----:B------:R-:W4:Y:S01]  /*d97b0*/  LDL R187, [R1+0x4664] ;  /* 0x0046640001bb7983 */ /* 0x000f220000100800 */
[----:B------:R-:W-:-:S03]  /*d97c0*/  ISETP.NE.U32.AND P0, PT, RZ, UR12, PT ;  /* 0x0000000cff007c0c */ /* 0x000fc6000bf05070 */
[----:B------:R1:W-:Y:S02]  /*d97d0*/  LDGSTS.E [R4+0xb00], desc[UR76][R6.64], P4 ;  /* 0x00b0000006047fae */ /* 0x0003e4000a1a104c */
[----:B-1----:R-:W-:Y:S01]  /*d97e0*/  MOV R6, R180 ;  /* 0x000000b400067202 */ /* 0x002fe20000000f00 */
[----:B------:R-:W-:Y:S01]  /*d97f0*/  IMAD.MOV.U32 R7, RZ, RZ, R179 ;  /* 0x000000ffff077224 */ /* 0x000fe200078e00b3 */
[----:B------:R-:W4:Y:S04]  /*d9800*/  LDL R180, [R1+0x4668] ;  /* 0x0046680001b47983 */ /* 0x000f280000100800 */
[----:B------:R-:W4:Y:S04]  /*d9810*/  LDL R179, [R1+0x465c] ;  /* 0x00465c0001b37983 */ /* 0x000f280000100800 */
[----:B------:R2:W-:Y:S02]  /*d9820*/  LDGSTS.E [R4+0xb80], desc[UR76][R6.64], P4 ;  /* 0x00b8000006047fae */ /* 0x0005e4000a1a104c */
[----:B--2---:R-:W-:-:S02]  /*d9830*/  IMAD.MOV.U32 R7, RZ, RZ, R249 ;  /* 0x000000ffff077224 */ /* 0x004fc400078e00f9 */
[----:B------:R-:W2:Y:S01]  /*d9840*/  LDL R249, [R1+0x4594] ;  /* 0x0045940001f97983 */ /* 0x000ea20000100800 */
[----:B------:R-:W-:-:S03]  /*d9850*/  IMAD.MOV.U32 R6, RZ, RZ, R250 ;  /* 0x000000ffff067224 */ /* 0x000fc600078e00fa */
[----:B------:R-:W2:Y:S04]  /*d9860*/  LDL R250, [R1+0x45a0] ;  /* 0x0045a00001fa7983 */ /* 0x000ea80000100800 */
[----:B------:R3:W-:Y:S02]  /*d9870*/  LDGSTS.E [R4+0x1800], desc[UR76][R6.64], P0 ;  /* 0x0180000006047fae */ /* 0x0007e400081a104c */
[----:B---3--:R-:W-:Y:S02]  /*d9880*/  MOV R6, R178 ;  /* 0x000000b200067202 */ /* 0x008fe40000000f00 */
[----:B------:R-:W3:Y:S01]  /*d9890*/  LDL R178, [R1+0x4598] ;  /* 0x0045980001b27983 */ /* 0x000ee20000100800 */
[----:B----4-:R-:W-:-:S03]  /*d98a0*/  IMAD.MOV.U32 R7, RZ, RZ, R177 ;  /* 0x000000ffff077224 */ /* 0x010fc600078e00b1 */
[----:B------:R-:W4:Y:S04]  /*d98b0*/  LDL R177, [R1+0x458c] ;  /* 0x00458c0001b17983 */ /* 0x000f280000100800 */
[----:B------:R1:W-:Y:S02]  /*d98c0*/  LDGSTS.E [R4+0x1880], desc[UR76][R6.64], P0 ;  /* 0x0188000006047fae */ /* 0x0003e400081a104c */
[----:B-1----:R-:W-:Y:S02]  /*d98d0*/  IMAD.MOV.U32 R6, RZ, RZ, R184 ;  /* 0x000000ffff067224 */ /* 0x002fe400078e00b8 */
[----:B------:R-:W4:Y:S01]  /*d98e0*/  LDL R184, [R1+0x4590] ;  /* 0x0045900001b87983 */ /* 0x000f220000100800 */
[----:B------:R-:W-:-:S03]  /*d98f0*/  IMAD.MOV.U32 R7, RZ, RZ, R183 ;  /* 0x000000ffff077224 */ /* 0x000fc600078e00b7 */
[----:B------:R-:W4:Y:S04]  /*d9900*/  LDL R183, [R1+0x4584] ;  /* 0x0045840001b77983 */ /* 0x000f280000100800 */
[----:B------:R1:W-:Y:S02]  /*d9910*/  LDGSTS.E [R4+0x1900], desc[UR76][R6.64], P0 ;  /* 0x0190000006047fae */ /* 0x0003e400081a104c */
[----:B-1----:R-:W-:Y:S02]  /*d9920*/  MOV R6, R186 ;  /* 0x000000ba00067202 */ /* 0x002fe40000000f00 */
[----:B------:R-:W4:Y:S01]  /*d9930*/  LDL R186, [R1+0x4588] ;  /* 0x0045880001ba7983 */ /* 0x000f220000100800 */
[----:B------:R-:W-:-:S03]  /*d9940*/  IMAD.MOV.U32 R7, RZ, RZ, R185 ;  /* 0x000000ffff077224 */ /* 0x000fc600078e00b9 */
[----:B------:R-:W4:Y:S04]  /*d9950*/  LDL R185, [R1+0x457c] ;  /* 0x00457c0001b97983 */ /* 0x000f280000100800 */
[----:B------:R1:W-:Y:S02]  /*d9960*/  LDGSTS.E [R4+0x1980], desc[UR76][R6.64], P0 ;  /* 0x0198000006047fae */ /* 0x0003e400081a104c */
[----:B-1----:R-:W-:Y:S02]  /*d9970*/  IMAD.MOV.U32 R6, RZ, RZ, R14 ;  /* 0x000000ffff067224 */ /* 0x002fe400078e000e */
[----:B------:R-:W4:Y:S01]  /*d9980*/  LDL R14, [R1+0x4580] ;  /* 0x00458000010e7983 */ /* 0x000f220000100800 */
[----:B------:R-:W-:-:S03]  /*d9990*/  IMAD.MOV.U32 R7, RZ, RZ, R251 ;  /* 0x000000ffff077224 */ /* 0x000fc600078e00fb */
[----:B------:R-:W4:Y:S01]  /*d99a0*/  LDL R251, [R1+0x4574] ;  /* 0x0045740001fb7983 */ /* 0x000f220000100800 */
[----:B------:R-:W-:-:S03]  /*d99b0*/  UISETP.GT.AND UP1, UPT, UR15, 0xa, UPT ;  /* 0x0000000a0f00788c */ /* 0x000fc6000bf24270 */
[----:B------:R1:W-:Y:S01]  /*d99c0*/  LDGSTS.E [R4+0x1a00], desc[UR76][R6.64], P0 ;  /* 0x01a0000006047fae */ /* 0x0003e200081a104c */
[----:B------:R-:W-:Y:S01]  /*d99d0*/  USEL UR12, URZ, 0x4, !UP1 ;  /* 0x00000004ff0c7887 */ /* 0x000fe2000c800000 */
[----:B-1----:R-:W-:Y:S02]  /*d99e0*/  MOV R6, R182 ;  /* 0x000000b600067202 */ /* 0x002fe40000000f00 */
[----:B------:R-:W4:Y:S01]  /*d99f0*/  LDL R182, [R1+0x4578] ;  /* 0x0045780001b67983 */ /* 0x000f220000100800 */
[----:B------:R-:W-:-:S03]  /*d9a00*/  IMAD.MOV.U32 R7, RZ, RZ, R181 ;  /* 0x000000ffff077224 */ /* 0x000fc600078e00b5 */
[----:B------:R-:W4:Y:S04]  /*d9a10*/  LDL R181, [R1+0x456c] ;  /* 0x00456c0001b57983 */ /* 0x000f280000100800 */
[----:B------:R1:W-:Y:S01]  /*d9a20*/  LDGSTS.E [R4+0x1a80], desc[UR76][R6.64], P0 ;  /* 0x01a8000006047fae */ /* 0x0003e200081a104c */
[----:B------:R-:W-:Y:S01]  /*d9a30*/  USEL UR12, UR12, URZ, !UP0 ;  /* 0x000000ff0c0c7287 */ /* 0x000fe2000c000000 */
[----:B-1----:R-:W-:Y:S02]  /*d9a40*/  IMAD.MOV.U32 R6, RZ, RZ, R248 ;  /* 0x000000ffff067224 */ /* 0x002fe400078e00f8 */
[----:B------:R-:W4:Y:S01]  /*d9a50*/  LDL R248, [R1+0x4570] ;  /* 0x0045700001f87983 */ /* 0x000f220000100800 */
[----:B------:R-:W-:-:S03]  /*d9a60*/  IMAD.MOV.U32 R7, RZ, RZ, R187 ;  /* 0x000000ffff077224 */ /* 0x000fc600078e00bb */
[----:B------:R-:W4:Y:S01]  /*d9a70*/  LDL R187, [R1+0x4564] ;  /* 0x0045640001bb7983 */ /* 0x000f220000100800 */
[----:B------:R-:W-:-:S03]  /*d9a80*/  ISETP.NE.U32.AND P1, PT, RZ, UR12, PT ;  /* 0x0000000cff007c0c */ /* 0x000fc6000bf25070 */
[----:B------:R1:W-:Y:S02]  /*d9a90*/  LDGSTS.E [R4+0x1b00], desc[UR76][R6.64], P0 ;  /* 0x01b0000006047fae */ /* 0x0003e400081a104c */
[----:B-1----:R-:W-:Y:S02]  /*d9aa0*/  MOV R6, R180 ;  /* 0x000000b400067202 */ /* 0x002fe40000000f00 */
[----:B------:R-:W4:Y:S01]  /*d9ab0*/  LDL R180, [R1+0x4568] ;  /* 0x0045680001b47983 */ /* 0x000f220000100800 */
[----:B------:R-:W-:-:S03]  /*d9ac0*/  IMAD.MOV.U32 R7, RZ, RZ, R179 ;  /* 0x000000ffff077224 */ /* 0x000fc600078e00b3 */
[----:B------:R-:W4:Y:S04]  /*d9ad0*/  LDL R179, [R1+0x455c] ;  /* 0x00455c0001b37983 */ /* 0x000f280000100800 */
[----:B------:R2:W-:Y:S02]  /*d9ae0*/  LDGSTS.E [R4+0x1b80], desc[UR76][R6.64], P0 ;  /* 0x01b8000006047fae */ /* 0x0005e400081a104c */
[----:B--2---:R-:W-:Y:S02]  /*d9af0*/  IMAD.MOV.U32 R7, RZ, RZ, R249 ;  /* 0x000000ffff077224 */ /* 0x004fe400078e00f9 */
        /* <DEDUP_REMOVED lines=444> */
[----:B---3--:R-:W-:Y:S01]  /*db6c0*/  MOV R6, R178 ;  /* 0x000000b200067202 */ /* 0x008fe20000000f00 */
[----:B------:R-:W-:Y:S01]  /*db6d0*/  UISETP.GT.AND UP1, UPT, UR15, 0x36, UPT ;  /* 0x000000360f00788c */ /* 0x000fe2000bf24270 */
[----:B------:R-:W3:Y:S01]  /*db6e0*/  LDL R178, [R1+0x3180] ;  /* 0x0031800001b27983 */ /* 0x000ee20000100800 */
[----:B----4-:R-:W-:Y:S02]  /*db6f0*/  IMAD.MOV.U32 R7, RZ, RZ, R177 ;  /* 0x000000ffff077224 */ /* 0x010fe400078e00b1 */
[----:B------:R-:W-:Y:S01]  /*db700*/  USEL UR12, URZ, 0x4, !UP1 ;  /* 0x00000004ff0c7887 */ /* 0x000fe2000c800000 */
[----:B------:R-:W4:Y:S04]  /*db710*/  LDL R177, [R1+0x317c] ;  /* 0x00317c0001b17983 */ /* 0x000f280000100800 */
[----:B------:R1:W-:Y:S02]  /*db720*/  LDGSTS.E [R4+0xc880], desc[UR76][R6.64], P1 ;  /* 0x0c88000006047fae */ /* 0x0003e400089a104c */
[----:B-1----:R-:W-:-:S02]  /*db730*/  IMAD.MOV.U32 R6, RZ, RZ, R184 ;  /* 0x000000ffff067224 */ /* 0x002fc400078e00b8 */
[----:B------:R-:W3:Y:S01]  /*db740*/  LDL R184, [R1+0x3158] ;  /* 0x0031580001b87983 */ /* 0x000ee20000100800 */
        /* <DEDUP_REMOVED lines=11> */
[----:B------:R-:W4:Y:S04]  /*db800*/  LDL R251, [R1+0x3164] ;  /* 0x0031640001fb7983 */ /* 0x000f280000100800 */
[----:B------:R1:W-:Y:S01]  /*db810*/  LDGSTS.E [R4+0xca00], desc[UR76][R6.64], P1 ;  /* 0x0ca0000006047fae */ /* 0x0003e200089a104c */
[----:B------:R-:W-:Y:S01]  /*db820*/  USEL UR12, UR12, URZ, !UP0 ;  /* 0x000000ff0c0c7287 */ /* 0x000fe2000c000000 */
[----:B-1----:R-:W-:Y:S02]  /*db830*/  MOV R6, R182 ;  /* 0x000000b600067202 */ /* 0x002fe40000000f00 */
[----:B------:R-:W4:Y:S01]  /*db840*/  LDL R182, [R1+0x3170] ;  /* 0x0031700001b67983 */ /* 0x000f220000100800 */
[----:B------:R-:W-:-:S03]  /*db850*/  IMAD.MOV.U32 R7, RZ, RZ, R181 ;  /* 0x000000ffff077224 */ /* 0x000fc600078e00b5 */
[----:B------:R-:W4:Y:S04]  /*db860*/  LDL R181, [R1+0x316c] ;  /* 0x00316c0001b57983 */ /* 0x000f280000100800 */
[----:B------:R1:W-:Y:S01]  /*db870*/  LDGSTS.E [R4+0xca80], desc[UR76][R6.64], P1 ;  /* 0x0ca8000006047fae */ /* 0x0003e200089a104c */
[----:B------:R-:W-:Y:S01]  /*db880*/  ISETP.NE.U32.AND P0, PT, RZ, UR12, PT ;  /* 0x0000000cff007c0c */ /* 0x000fe2000bf05070 */
        /* <DEDUP_REMOVED lines=15> */
[----:B-1----:R-:W-:Y:S01]  /*db980*/  MOV R6, R176 ;  /* 0x000000b000067202 */ /* 0x002fe20000000f00 */
[----:B------:R-:W-:Y:S01]  /*db990*/  IMAD.MOV.U32 R7, RZ, RZ, R175 ;  /* 0x000000ffff077224 */ /* 0x000fe200078e00af */
[----:B------:R-:W-:Y:S01]  /*db9a0*/  UISETP.GT.AND UP1, UPT, UR15, 0x3a, UPT ;  /* 0x0000003a0f00788c */ /* 0x000fe2000bf24270 */
[----:B------:R-:W2:Y:S04]  /*db9b0*/  LDL R175, [R1+0x334c] ;  /* 0x00334c0001af7983 */ /* 0x000ea80000100800 */
[----:B------:R3:W-:Y:S04]  /*db9c0*/  LDGSTS.E [R4+0xd880], desc[UR76][R6.64], P0 ;  /* 0x0d88000006047fae */ /* 0x0007e800081a104c */
[----:B------:R-:W2:Y:S01]  /*db9d0*/  LDL R176, [R1+0x3350] ;  /* 0x0033500001b07983 */ /* 0x000ea20000100800 */
[----:B---3--:R-:W-:-:S03]  /*db9e0*/  IMAD.MOV.U32 R6, RZ, RZ, R184 ;  /* 0x000000ffff067224 */ /* 0x008fc600078e00b8 */
[----:B------:R-:W3:Y:S01]  /*db9f0*/  LDL R184, [R1+0x3258] ;  /* 0x0032580001b87983 */ /* 0x000ee20000100800 */
[----:B----4-:R-:W-:-:S03]  /*dba00*/  IMAD.MOV.U32 R7, RZ, RZ, R183 ;  /* 0x000000ffff077224 */ /* 0x010fc600078e00b7 */
        /* <DEDUP_REMOVED lines=11> */
[----:B------:R-:W-:-:S03]  /*dbac0*/  USEL UR12, URZ, 0x4, !UP1 ;  /* 0x00000004ff0c7887 */ /* 0x000fc6000c800000 */
        /* <DEDUP_REMOVED lines=13> */
[----:B-1----:R-:W-:Y:S01]  /*dbba0*/  MOV R6, R178 ;  /* 0x000000b200067202 */ /* 0x002fe20000000f00 */
[----:B------:R-:W-:Y:S01]  /*dbbb0*/  IMAD.MOV.U32 R7, RZ, RZ, R177 ;  /* 0x000000ffff077224 */ /* 0x000fe200078e00b1 */
        /* <DEDUP_REMOVED lines=10> */
[----:B------:R-:W-:-:S03]  /*dbc60*/  MOV R6, R250 ;  /* 0x000000fa00067202 */ /* 0x000fc60000000f00 */
[----:B------:R-:W2:Y:S04]  /*dbc70*/  LDL R250, [R1+0x3348] ;  /* 0x0033480001fa7983 */ /* 0x000ea80000100800 */
[----:B------:R3:W-:Y:S02]  /*dbc80*/  LDGSTS.E [R4+0xe880], desc[UR76][R6.64], P1 ;  /* 0x0e88000006047fae */ /* 0x0007e400089a104c */
[----:B---3--:R-:W-:Y:S02]  /*dbc90*/  IMAD.MOV.U32 R6, RZ, RZ, R184 ;  /* 0x000000ffff067224 */ /* 0x008fe400078e00b8 */
        /* <DEDUP_REMOVED lines=59> */
[----:B------:R-:W-:Y:S01]  /*dc050*/  USEL UR12, URZ, 0x4, !UP1 ;  /* 0x00000004ff0c7887 */ /* 0x000fe2000c800000 */
[----:B-1----:R-:W-:Y:S01]  /*dc060*/  MOV R6, R178 ;  /* 0x000000b200067202 */ /* 0x002fe20000000f00 */
[----:B------:R-:W-:Y:S02]  /*dc070*/  IMAD.MOV.U32 R7, RZ, RZ, R177 ;  /* 0x000000ffff077224 */ /* 0x000fe400078e00b1 */
[----:B------:R-:W-:Y:S01]  /*dc080*/  USEL UR12, UR12, URZ, !UP0 ;  /* 0x000000ff0c0c7287 */ /* 0x000fe2000c000000 */
[----:B------:R-:W4:Y:S04]  /*dc090*/  LDL R177, [R1+0x355c] ;  /* 0x00355c0001b17983 */ /* 0x000f280000100800 */
[----:B------:R1:W-:Y:S01]  /*dc0a0*/  LDGSTS.E [R4+0xfa80], desc[UR76][R6.64], P0 ;  /* 0x0fa8000006047fae */ /* 0x0003e200081a104c */
[----:B------:R-:W-:-:S03]  /*dc0b0*/  ISETP.NE.U32.AND P1, PT, RZ, UR12, PT ;  /* 0x0000000cff007c0c */ /* 0x000fc6000bf25070 */
[----:B------:R-:W4:Y:S01]  /*dc0c0*/  LDL R178, [R1+0x3560] ;  /* 0x0035600001b27983 */ /* 0x000f220000100800 */
[----:B-1----:R-:W-:Y:S02]  /*dc0d0*/  IMAD.MOV.U32 R6, RZ, RZ, R182 ;  /* 0x000000ffff067224 */ /* 0x002fe400078e00b6 */
        /* <DEDUP_REMOVED lines=35> */
[----:B------:R-:W-:-:S04]  /*dc310*/  USEL UR12, URZ, 0x4, !UP1 ;  /* 0x00000004ff0c7887 */ /* 0x000fc8000c800000 */
[----:B------:R-:W-:-:S06]  /*dc320*/  USEL UR12, UR12, URZ, !UP0 ;  /* 0x000000ff0c0c7287 */ /* 0x000fcc000c000000 */
[----:B------:R-:W-:Y:S02]  /*dc330*/  ISETP.NE.U32.AND P0, PT, RZ, UR12, PT ;  /* 0x0000000cff007c0c */ /* 0x000fe4000bf05070 */
        /* <DEDUP_REMOVED lines=15> */
[----:B--2---:R-:W-:-:S03]  /*dc430*/  IMAD.MOV.U32 R7, RZ, RZ, R249 ;  /* 0x000000ffff077224 */ /* 0x004fc600078e00f9 */
[----:B------:R-:W2:Y:S01]  /*dc440*/  LDL R249, [R1+0x3644] ;  /* 0x0036440001f97983 */ /* 0x000ea20000100800 */
[----:B------:R-:W-:-:S03]  /*dc450*/  IMAD.MOV.U32 R6, RZ, RZ, R250 ;  /* 0x000000ffff067224 */ /* 0x000fc600078e00fa */
[----:B------:R-:W2:Y:S04]  /*dc460*/  LDL R250, [R1+0x3648] ;  /* 0x0036480001fa7983 */ /* 0x000ea80000100800 */
[----:B------:R1:W-:Y:S02]  /*dc470*/  LDGSTS.E [R4+0x11800], desc[UR76][R6.64], P0 ;  /* 0x1180000006047fae */ /* 0x0003e400081a104c */
[----:B-1----:R-:W-:Y:S01]  /*dc480*/  MOV R6, R180 ;  /* 0x000000b400067202 */ /* 0x002fe20000000f00 */
[----:B------:R-:W-:Y:S01]  /*dc490*/  IMAD.MOV.U32 R7, RZ, RZ, R179 ;  /* 0x000000ffff077224 */ /* 0x000fe200078e00b3 */
        /* <DEDUP_REMOVED lines=8> */
[----:B-1----:R-:W-:Y:S01]  /*dc520*/  MOV R6, R178 ;  /* 0x000000b200067202 */ /* 0x002fe20000000f00 */
[----:B------:R-:W-:Y:S01]  /*dc530*/  IMAD.MOV.U32 R7, RZ, RZ, R177 ;  /* 0x000000ffff077224 */ /* 0x000fe200078e00b1 */
        /* <DEDUP_REMOVED lines=13> */
[----:B------:R1:W-:Y:S01]  /*dc610*/  LDGSTS.E [R4+0x11a80], desc[UR76][R6.64], P0 ;  /* 0x11a8000006047fae */ /* 0x0003e200081a104c */
[----:B------:R-:W-:Y:S01]  /*dc620*/  USEL UR12, URZ, 0x4, !UP1 ;  /* 0x00000004ff0c7887 */ /* 0x000fe2000c800000 */
[----:B-1----:R-:W-:-:S02]  /*dc630*/  IMAD.MOV.U32 R6, RZ, RZ, R182 ;  /* 0x000000ffff067224 */ /* 0x002fc400078e00b6 */
[----:B------:R-:W-:Y:S01]  /*dc640*/  IMAD.MOV.U32 R7, RZ, RZ, R181 ;  /* 0x000000ffff077224 */ /* 0x000fe200078e00b5 */
[----:B------:R-:W-:Y:S01]  /*dc650*/  USEL UR12, UR12, URZ, !UP0 ;  /* 0x000000ff0c0c7287 */ /* 0x000fe2000c000000 */
[----:B------:R-:W4:Y:S04]  /*dc660*/  LDL R181, [R1+0x3744] ;  /* 0x0037440001b57983 */ /* 0x000f280000100800 */
[----:B------:R1:W-:Y:S04]  /*dc670*/  LDGSTS.E [R4+0x11b00], desc[UR76][R6.64], P0 ;  /* 0x11b0000006047fae */ /* 0x0003e800081a104c */
[----:B------:R-:W4:Y:S01]  /*dc680*/  LDL R182, [R1+0x3748] ;  /* 0x0037480001b67983 */ /* 0x000f220000100800 */
[----:B-1----:R-:W-:-:S03]  /*dc690*/  MOV R6, R248 ;  /* 0x000000f800067202 */ /* 0x002fc60000000f00 */
[----:B------:R-:W4:Y:S01]  /*dc6a0*/  LDL R248, [R1+0x3678] ;  /* 0x0036780001f87983 */ /* 0x000f220000100800 */
[----:B------:R-:W-:-:S03]  /*dc6b0*/  IMAD.MOV.U32 R7, RZ, RZ, R187 ;  /* 0x000000ffff077224 */ /* 0x000fc600078e00bb */
[----:B------:R-:W4:Y:S01]  /*dc6c0*/  LDL R187, [R1+0x3674] ;  /* 0x0036740001bb7983 */ /* 0x000f220000100800 */
[----:B------:R-:W-:-:S03]  /*dc6d0*/  ISETP.NE.U32.AND P1, PT, RZ, UR12, PT ;  /* 0x0000000cff007c0c */ /* 0x000fc6000bf25070 */
[----:B------:R2:W-:Y:S02]  /*dc6e0*/  LDGSTS.E [R4+0x11b80], desc[UR76][R6.64], P0 ;  /* 0x11b8000006047fae */ /* 0x0005e400081a104c */
[----:B--2---:R-:W-:Y:S02]  /*dc6f0*/  IMAD.MOV.U32 R7, RZ, RZ, R249 ;  /* 0x000000ffff077224 */ /* 0x004fe400078e00f9 */
[----:B------:R-:W2:Y:S01]  /*dc700*/  LDL R249, [R1+0x374c] ;  /* 0x00374c0001f97983 */ /* 0x000ea20000100800 */
[----:B------:R-:W-:-:S03]  /*dc710*/  IMAD.MOV.U32 R6, RZ, RZ, R250 ;  /* 0x000000ffff067224 */ /* 0x000fc600078e00fa */
[----:B------:R-:W2:Y:S04]  /*dc720*/  LDL R250, [R1+0x3750] ;  /* 0x0037500001fa7983 */ /* 0x000ea80000100800 */
[----:B------:R1:W-:Y:S02]  /*dc730*/  LDGSTS.E [R4+0x12800], desc[UR76][R6.64], P1 ;  /* 0x1280000006047fae */ /* 0x0003e400089a104c */
[----:B-1----:R-:W-:Y:S02]  /*dc740*/  MOV R6, R180 ;  /* 0x000000b400067202 */ /* 0x002fe40000000f00 */
[----:B------:R-:W2:Y:S01]  /*dc750*/  LDL R180, [R1+0x3758] ;  /* 0x0037580001b47983 */ /* 0x000ea20000100800 */
[----:B------:R-:W-:-:S03]  /*dc760*/  IMAD.MOV.U32 R7, RZ, RZ, R179 ;  /* 0x000000ffff077224 */ /* 0x000fc600078e00b3 */
        /* <DEDUP_REMOVED lines=19> */
[----:B------:R-:W-:Y:S01]  /*dc8a0*/  USEL UR12, UR12, URZ, !UP0 ;  /* 0x000000ff0c0c7287 */ /* 0x000fe2000c000000 */
[----:B-1----:R-:W-:Y:S01]  /*dc8b0*/  MOV R6, R176 ;  /* 0x000000b000067202 */ /* 0x002fe20000000f00 */
[----:B------:R-:W-:-:S04]  /*dc8c0*/  IMAD.MOV.U32 R7, RZ, RZ, R175 ;  /* 0x000000ffff077224 */ /* 0x000fc800078e00af */
[----:B------:R-:W-:Y:S01]  /*dc8d0*/  ISETP.NE.U32.AND P0, PT, RZ, UR12, PT ;  /* 0x0000000cff007c0c */ /* 0x000fe2000bf05070 */
        /* <DEDUP_REMOVED lines=23> */
[----:B-1----:R-:W-:Y:S01]  /*dca50*/  IMAD.MOV.U32 R6, RZ, RZ, R180 ;  /* 0x000000ffff067224 */ /* 0x002fe200078e00b4 */
[----:B------:R-:W-:Y:S01]  /*dca60*/  UISETP.GT.AND UP1, UPT, UR15, 0x52, UPT ;  /* 0x000000520f00788c */ /* 0x000fe2000bf24270 */
[----:B------:R-:W2:Y:S01]  /*dca70*/  LDL R180, [R1+0x3948] ;  /* 0x0039480001b47983 */ /* 0x000ea20000100800 */
[----:B------:R-:W-:Y:S02]  /*dca80*/  IMAD.MOV.U32 R7, RZ, RZ, R179 ;  /* 0x000000ffff077224 */ /* 0x000fe400078e00b3 */
[----:B------:R-:W-:Y:S01]  /*dca90*/  USEL UR12, URZ, 0x4, !UP1 ;  /* 0x00000004ff0c7887 */ /* 0x000fe2000c800000 */
[----:B------:R-:W2:Y:S04]  /*dcaa0*/  LDL R179, [R1+0x3944] ;  /* 0x0039440001b37983 */ /* 0x000ea80000100800 */
[----:B------:R3:W-:Y:S02]  /*dcab0*/  LDGSTS.E [R4+0x13900], desc[UR76][R6.64], P0 ;  /* 0x1390000006047fae */ /* 0x0007e400081a104c */
[----:B---3--:R-:W-:-:S02]  /*dcac0*/  MOV R6, R184 ;  /* 0x000000b800067202 */ /* 0x008fc40000000f00 */
        /* <DEDUP_REMOVED lines=13> */
[----:B------:R1:W-:Y:S01]  /*dcba0*/  LDGSTS.E [R4+0x13a80], desc[UR76][R6.64], P0 ;  /* 0x13a8000006047fae */ /* 0x0003e200081a104c */
[----:B------:R-:W-:-:S06]  /*dcbb0*/  USEL UR12, UR12, URZ, !UP0 ;  /* 0x000000ff0c0c7287 */ /* 0x000fcc000c000000 */
        /* <DEDUP_REMOVED lines=40> */
[----:B------:R-:W-:Y:S01]  /*dce40*/  USEL UR12, UR12, URZ, !UP0 ;  /* 0x000000ff0c0c7287 */ /* 0x000fe2000c000000 */
[----:B------:R-:W4:Y:S04]  /*dce50*/  LDL R177, [R1+0x3a5c] ;  /* 0x003a5c0001b17983 */ /* 0x000f280000100800 */
[----:B------:R1:W-:Y:S04]  /*dce60*/  LDGSTS.E [R4+0x14a80], desc[UR76][R6.64], P1 ;  /* 0x14a8000006047fae */ /* 0x0003e800089a104c */
[----:B------:R-:W4:Y:S01]  /*dce70*/  LDL R178, [R1+0x3a60] ;  /* 0x003a600001b27983 */ /* 0x000f220000100800 */
[----:B-1----:R-:W-:-:S03]  /*dce80*/  IMAD.MOV.U32 R6, RZ, RZ, R186 ;  /* 0x000000ffff067224 */ /* 0x002fc600078e00ba */
[----:B------:R-:W4:Y:S01]  /*dce90*/  LDL R186, [R1+0x3970] ;  /* 0x0039700001ba7983 */ /* 0x000f220000100800 */
[----:B------:R-:W-:-:S03]  /*dcea0*/  IMAD.MOV.U32 R7, RZ, RZ, R185 ;  /* 0x000000ffff077224 */ /* 0x000fc600078e00b9 */
[----:B------:R-:W4:Y:S01]  /*dceb0*/  LDL R185, [R1+0x396c] ;  /* 0x00396c0001b97983 */ /* 0x000f220000100800 */
[----:B------:R-:W-:-:S03]  /*dcec0*/  ISETP.NE.U32.AND P0, PT, RZ, UR12, PT ;  /* 0x0000000cff007c0c */ /* 0x000fc6000bf05070 */
        /* <DEDUP_REMOVED lines=11> */
[----:B-1----:R-:W-:Y:S01]  /*dcf80*/  MOV R6, R182 ;  /* 0x000000b600067202 */ /* 0x002fe20000000f00 */
[----:B------:R-:W-:-:S02]  /*dcf90*/  IMAD.MOV.U32 R7, RZ, RZ, R181 ;  /* 0x000000ffff077224 */ /* 0x000fc400078e00b5 */
        /* <DEDUP_REMOVED lines=20> */
[----:B------:R-:W-:Y:S01]  /*dd0e0*/  IMAD.MOV.U32 R7, RZ, RZ, R185 ;  /* 0x000000ffff077224 */ /* 0x000fe200078e00b9 */
[----:B------:R-:W-:-:S02]  /*dd0f0*/  UISETP.GT.AND UP1, UPT, UR15, 0x5a, UPT ;  /* 0x0000005a0f00788c */ /* 0x000fc4000bf24270 */
[----:B------:R-:W4:Y:S02]  /*dd100*/  LDL R185, [R1+0x3b44] ;  /* 0x003b440001b97983 */ /* 0x000f240000100800 */
[----:B------:R-:W-:Y:S02]  /*dd110*/  USEL UR12, URZ, 0x4, !UP1 ;  /* 0x00000004ff0c7887 */ /* 0x000fe4000c800000 */
[----:B------:R1:W-:Y:S02]  /*dd120*/  LDGSTS.E [R4+0x15a80], desc[UR76][R6.64], P0 ;  /* 0x15a8000006047fae */ /* 0x0003e400081a104c */
[----:B------:R-:W-:Y:S01]  /*dd130*/  USEL UR12, UR12, URZ, !UP0 ;  /* 0x000000ff0c0c7287 */ /* 0x000fe2000c000000 */
[----:B-1----:R-:W-:-:S05]  /*dd140*/  IMAD.MOV.U32 R6, RZ, RZ, R248 ;  /* 0x000000ffff067224 */ /* 0x002fca00078e00f8 */
[----:B------:R-:W-:Y:S01]  /*dd150*/  ISETP.NE.U32.AND P1, PT, RZ, UR12, PT ;  /* 0x0000000cff007c0c */ /* 0x000fe2000bf25070 */
        /* <DEDUP_REMOVED lines=20> */
[----:B-1----:R-:W-:-:S02]  /*dd2a0*/  IMAD.MOV.U32 R6, RZ, RZ, R176 ;  /* 0x000000ffff067224 */ /* 0x002fc400078e00b0 */
[----:B------:R-:W-:Y:S01]  /*dd2b0*/  IMAD.MOV.U32 R7, RZ, RZ, R175 ;  /* 0x000000ffff077224 */ /* 0x000fe200078e00af */
[----:B------:R-:W-:Y:S01]  /*dd2c0*/  USEL UR12, URZ, 0x4, !UP1 ;  /* 0x00000004ff0c7887 */ /* 0x000fe2000c800000 */
[----:B------:R-:W2:Y:S04]  /*dd2d0*/  LDL R175, [R1+0x3c44] ;  /* 0x003c440001af7983 */ /* 0x000ea80000100800 */
[----:B------:R1:W-:Y:S04]  /*dd2e0*/  LDGSTS.E [R4+0x16900], desc[UR76][R6.64], P1 ;  /* 0x1690000006047fae */ /* 0x0003e800089a104c */
[----:B------:R-:W2:Y:S01]  /*dd2f0*/  LDL R176, [R1+0x3c48] ;  /* 0x003c480001b07983 */ /* 0x000ea20000100800 */
[----:B-1----:R-:W-:Y:S01]  /*dd300*/  MOV R6, R178 ;  /* 0x000000b200067202 */ /* 0x002fe20000000f00 */
[----:B------:R-:W-:Y:S01]  /*dd310*/  IMAD.MOV.U32 R7, RZ, RZ, R177 ;  /* 0x000000ffff077224 */ /* 0x000fe200078e00b1 */
[----:B------:R-:W-:Y:S01]  /*dd320*/  USEL UR12, UR12, URZ, !UP0 ;  /* 0x000000ff0c0c7287 */ /* 0x000fe2000c000000 */
[----:B------:R-:W2:Y:S04]  /*dd330*/  LDL R177, [R1+0x3c4c] ;  /* 0x003c4c0001b17983 */ /* 0x000ea80000100800 */
[----:B------:R3:W-:Y:S04]  /*dd340*/  LDGSTS.E [R4+0x16980], desc[UR76][R6.64], P1 ;  /* 0x1698000006047fae */ /* 0x0007e800089a104c */
[----:B------:R-:W2:Y:S01]  /*dd350*/  LDL R178, [R1+0x3c50] ;  /* 0x003c500001b27983 */ /* 0x000ea20000100800 */
[----:B---3--:R-:W-:-:S02]  /*dd360*/  IMAD.MOV.U32 R6, RZ, RZ, R184 ;  /* 0x000000ffff067224 */ /* 0x008fc400078e00b8 */
[----:B----4-:R-:W-:Y:S01]  /*dd370*/  IMAD.MOV.U32 R7, RZ, RZ, R183 ;  /* 0x000000ffff077224 */ /* 0x010fe200078e00b7 */
[----:B------:R-:W3:Y:S04]  /*dd380*/  LDL R184, [R1+0x3b60] ;  /* 0x003b600001b87983 */ /* 0x000ee80000100800 */
[----:B------:R-:W4:Y:S04]  /*dd390*/  LDL R183, [R1+0x3b5c] ;  /* 0x003b5c0001b77983 */ /* 0x000f280000100800 */
[----:B------:R1:W-:Y:S02]  /*dd3a0*/  LDGSTS.E [R4+0x16a00], desc[UR76][R6.64], P1 ;  /* 0x16a0000006047fae */ /* 0x0003e400089a104c */
[----:B-1----:R-:W-:-:S02]  /*dd3b0*/  MOV R6, R14 ;  /* 0x0000000e00067202 */ /* 0x002fc40000000f00 */
[----:B------:R-:W4:Y:S01]  /*dd3c0*/  LDL R14, [R1+0x3b68] ;  /* 0x003b6800010e7983 */ /* 0x000f220000100800 */
[----:B------:R-:W-:-:S03]  /*dd3d0*/  IMAD.MOV.U32 R7, RZ, RZ, R251 ;  /* 0x000000ffff077224 */ /* 0x000fc600078e00fb */
[----:B------:R-:W4:Y:S04]  /*dd3e0*/  LDL R251, [R1+0x3b64] ;  /* 0x003b640001fb7983 */ /* 0x000f280000100800 */
[----:B------:R1:W-:Y:S02]  /*dd3f0*/  LDGSTS.E [R4+0x16a80], desc[UR76][R6.64], P1 ;  /* 0x16a8000006047fae */ /* 0x0003e400089a104c */
[----:B-1----:R-:W-:Y:S02]  /*dd400*/  IMAD.MOV.U32 R6, RZ, RZ, R180 ;  /* 0x000000ffff067224 */ /* 0x002fe400078e00b4 */
[----:B------:R-:W-:Y:S01]  /*dd410*/  IMAD.MOV.U32 R7, RZ, RZ, R179 ;  /* 0x000000ffff077224 */ /* 0x000fe200078e00b3 */
[----:B------:R-:W-:Y:S01]  /*dd420*/  ISETP.NE.U32.AND P0, PT, RZ, UR12, PT ;  /* 0x0000000cff007c0c */ /* 0x000fe2000bf05070 */
        /* <DEDUP_REMOVED lines=39> */
[----:B-1----:R-:W-:-:S03]  /*dd6a0*/  IMAD.MOV.U32 R6, RZ, RZ, R186 ;  /* 0x000000ffff067224 */ /* 0x002fc600078e00ba */
[----:B------:R-:W4:Y:S01]  /*dd6b0*/  LDL R186, [R1+0x3d48] ;  /* 0x003d480001ba7983 */ /* 0x000f220000100800 */
[----:B------:R-:W-:Y:S01]  /*dd6c0*/  USEL UR12, URZ, 0x4, !UP1 ;  /* 0x00000004ff0c7887 */ /* 0x000fe2000c800000 */
[----:B------:R-:W-:Y:S02]  /*dd6d0*/  IMAD.MOV.U32 R7, RZ, RZ, R185 ;  /* 0x000000ffff077224 */ /* 0x000fe400078e00b9 */
[----:B------:R-:W4:Y:S01]  /*dd6e0*/  LDL R185, [R1+0x3d44] ;  /* 0x003d440001b97983 */ /* 0x000f220000100800 */
[----:B------:R-:W-:-:S03]  /*dd6f0*/  USEL UR12, UR12, URZ, !UP0 ;  /* 0x000000ff0c0c7287 */ /* 0x000fc6000c000000 */
[----:B------:R1:W-:Y:S03]  /*dd700*/  LDGSTS.E [R4+0x17b00], desc[UR76][R6.64], P0 ;  /* 0x17b0000006047fae */ /* 0x0003e600081a104c */
[----:B------:R-:W-:Y:S02]  /*dd710*/  ISETP.NE.U32.AND P1, PT, RZ, UR12, PT ;  /* 0x0000000cff007c0c */ /* 0x000fe4000bf25070 */
        /* <DEDUP_REMOVED lines=20> */
[----:B--2---:R-:W-:-:S03]  /*dd860*/  IMAD.MOV.U32 R7, RZ, RZ, R249 ;  /* 0x000000ffff077224 */ /* 0x004fc600078e00f9 */
[----:B------:R-:W2:Y:S01]  /*dd870*/  LDL R249, [R1+0x3d54] ;  /* 0x003d540001f97983 */ /* 0x000ea20000100800 */
[----:B------:R-:W-:-:S03]  /*dd880*/  MOV R6, R250 ;  /* 0x000000fa00067202 */ /* 0x000fc60000000f00 */
[----:B------:R-:W2:Y:S04]  /*dd890*/  LDL R250, [R1+0x3d58] ;  /* 0x003d580001fa7983 */ /* 0x000ea80000100800 */
[----:B------:R1:W-:Y:S02]  /*dd8a0*/  LDGSTS.E [R4+0x18980], desc[UR76][R6.64], P1 ;  /* 0x1898000006047fae */ /* 0x0003e400089a104c */
[----:B-1----:R-:W-:Y:S02]  /*dd8b0*/  IMAD.MOV.U32 R6, RZ, RZ, R180 ;  /* 0x000000ffff067224 */ /* 0x002fe400078e00b4 */
[----:B------:R-:W-:Y:S01]  /*dd8c0*/  IMAD.MOV.U32 R7, RZ, RZ, R179 ;  /* 0x000000ffff077224 */ /* 0x000fe200078e00b3 */
[----:B------:R-:W2:Y:S04]  /*dd8d0*/  LDL R180, [R1+0x3ef0] ;  /* 0x003ef00001b47983 */ /* 0x000ea80000100800 */
[----:B------:R1:W-:Y:S04]  /*dd8e0*/  LDGSTS.E [R4+0x18a00], desc[UR76][R6.64], P1 ;  /* 0x18a0000006047fae */ /* 0x0003e800089a104c */
[----:B------:R-:W2:Y:S01]  /*dd8f0*/  LDL R179, [R1+0x3eec] ;  /* 0x003eec0001b37983 */ /* 0x000ea20000100800 */
[----:B-1----:R-:W-:Y:S01]  /*dd900*/  MOV R6, R182 ;  /* 0x000000b600067202 */ /* 0x002fe20000000f00 */
[----:B------:R-:W-:-:S02]  /*dd910*/  IMAD.MOV.U32 R7, RZ, RZ, R181 ;  /* 0x000000ffff077224 */ /* 0x000fc400078e00b5 */
        /* <DEDUP_REMOVED lines=9> */
[----:B------:R-:W3:Y:S01]  /*dd9b0*/  LDL R14, [R1+0x3d68] ;  /* 0x003d6800010e7983 */ /* 0x000ee20000100800 */
[----:B------:R-:W-:-:S03]  /*dd9c0*/  IMAD.MOV.U32 R7, RZ, RZ, R251 ;  /* 0x000000ffff077224 */ /* 0x000fc600078e00fb */
[----:B------:R-:W4:Y:S04]  /*dd9d0*/  LDL R251, [R1+0x3d64] ;  /* 0x003d640001fb7983 */ /* 0x000f280000100800 */
[----:B------:R1:W-:Y:S02]  /*dd9e0*/  LDGSTS.E [R4+0x18b80], desc[UR76][R6.64], P1 ;  /* 0x18b8000006047fae */ /* 0x0003e400089a104c */
[----:B-1----:R-:W-:Y:S02]  /*dd9f0*/  IMAD.MOV.U32 R6, RZ, RZ, R186 ;  /* 0x000000ffff067224 */ /* 0x002fe400078e00ba */
[----:B------:R-:W4:Y:S01]  /*dda00*/  LDL R186, [R1+0x3f08] ;  /* 0x003f080001ba7983 */ /* 0x000f220000100800 */
[----:B------:R-:W-:-:S04]  /*dda10*/  UISETP.GT.AND UP1, UPT, UR15, 0x66, UPT ;  /* 0x000000660f00788c */ /* 0x000fc8000bf24270 */
[----:B------:R-:W-:-:S04]  /*dda20*/  USEL UR12, URZ, 0x4, !UP1 ;  /* 0x00000004ff0c7887 */ /* 0x000fc8000c800000 */
[----:B------:R-:W-:-:S06]  /*dda30*/  USEL UR12, UR12, URZ, !UP0 ;  /* 0x000000ff0c0c7287 */ /* 0x000fcc000c000000 */
[----:B------:R-:W-:Y:S01]  /*dda40*/  ISETP.NE.U32.AND P0, PT, RZ, UR12, PT ;  /* 0x0000000cff007c0c */ /* 0x000fe2000bf05070 */
[----:B------:R-:W-:Y:S01]  /*dda50*/  IMAD.MOV.U32 R7, RZ, RZ, R185 ;  /* 0x000000ffff077224 */ /* 0x000fe200078e00b9 */
[----:B------:R-:W-:Y:S01]  /*dda60*/  UISETP.GT.AND UP1, UPT, UR15, 0x6a, UPT ;  /* 0x0000006a0f00788c */ /* 0x000fe2000bf24270 */
[----:B------:R-:W4:Y:S10]  /*dda70*/  LDL R185, [R1+0x3f04] ;  /* 0x003f040001b97983 */ /* 0x000f340000100800 */
        /* <DEDUP_REMOVED lines=40> */
[----:B------:R-:W-:-:S02]  /*ddd00*/  IMAD.MOV.U32 R7, RZ, RZ, R179 ;  /* 0x000000ffff077224 */ /* 0x000fc400078e00b3 */
[----:B------:R-:W4:Y:S04]  /*ddd10*/  LDL R179, [R1+0x3fa0] ;  /* 0x003fa00001b37983 */ /* 0x000f280000100800 */
[----:B------:R1:W-:Y:S02]  /*ddd20*/  LDGSTS.E [R4+0x1a800], desc[UR76][R6.64], P1 ;  /* 0x1a80000006047fae */ /* 0x0003e400089a104c */
[----:B-1----:R-:W-:Y:S01]  /*ddd30*/  MOV R6, R182 ;  /* 0x000000b600067202 */ /* 0x002fe20000000f00 */
[----:B------:R-:W-:-:S05]  /*ddd40*/  IMAD.MOV.U32 R7, RZ, RZ, R181 ;  /* 0x000000ffff077224 */ /* 0x000fca00078e00b5 */
[----:B------:R1:W-:Y:S02]  /*ddd50*/  LDGSTS.E [R4+0x1a880], desc[UR76][R6.64], P1 ;  /* 0x1a88000006047fae */ /* 0x0003e400089a104c */
[----:B-1----:R-:W-:Y:S02]  /*ddd60*/  IMAD.MOV.U32 R6, RZ, RZ, R184 ;  /* 0x000000ffff067224 */ /* 0x002fe400078e00b8 */
[----:B------:R-:W-:-:S05]  /*ddd70*/  IMAD.MOV.U32 R7, RZ, RZ, R183 ;  /* 0x000000ffff077224 */ /* 0x000fca00078e00b7 */
[----:B------:R1:W-:Y:S02]  /*ddd80*/  LDGSTS.E [R4+0x1a900], desc[UR76][R6.64], P1 ;  /* 0x1a90000006047fae */ /* 0x0003e400089a104c */
[----:B-1----:R-:W-:Y:S02]  /*ddd90*/  MOV R6, R186 ;  /* 0x000000ba00067202 */ /* 0x002fe40000000f00 */
[----:B------:R-:W4:Y:S01]  /*ddda0*/  LDL R186, [R1+0x3f6c] ;  /* 0x003f6c0001ba7983 */ /* 0x000f220000100800 */
[----:B------:R-:W-:-:S05]  /*dddb0*/  IMAD.MOV.U32 R7, RZ, RZ, R185 ;  /* 0x000000ffff077224 */ /* 0x000fca00078e00b9 */
        /* <DEDUP_REMOVED lines=12> */
[----:B----4-:R-:W-:Y:S02]  /*dde80*/  IMAD.MOV.U32 R7, RZ, RZ, R251 ;  /* 0x000000ffff077224 */ /* 0x010fe400078e00fb */
[----:B------:R-:W3:Y:S04]  /*dde90*/  LDL.LU R251, [R1+0x29c] ;  /* 0x00029c0001fb7983 */ /* 0x000ee80000300800 */
[----:B------:R-:W4:Y:S04]  /*ddea0*/  LDL.LU R14, [R1+0x330] ;  /* 0x00033000010e7983 */ /* 0x000f280000300800 */
[----:B------:R-:W4:Y:S04]  /*ddeb0*/  LDL.LU R180, [R1+0x334] ;  /* 0x0003340001b47983 */ /* 0x000f280000300800 */
[----:B------:R-:W4:Y:S04]  /*ddec0*/  LDL.LU R181, [R1+0x338] ;  /* 0x0003380001b57983 */ /* 0x000f280000300800 */
[----:B------:R1:W-:Y:S04]  /*dded0*/  LDGSTS.E [R4+0x1ab00], desc[UR76][R6.64], P1 ;  /* 0x1ab0000006047fae */ /* 0x0003e800089a104c */
[----:B------:R-:W4:Y:S04]  /*ddee0*/  LDL.LU R182, [R1+0x33c] ;  /* 0x00033c0001b67983 */ /* 0x000f280000300800 */
[----:B------:R-:W4:Y:S01]  /*ddef0*/  LDL.LU R183, [R1+0x340] ;  /* 0x0003400001b77983 */ /* 0x000f220000300800 */
[----:B-1----:R-:W-:Y:S01]  /*ddf00*/  IMAD.MOV.U32 R7, RZ, RZ, R193 ;  /* 0x000000ffff077224 */ /* 0x002fe200078e00c1 */
[----:B------:R-:W-:-:S02]  /*ddf10*/  MOV R6, R192 ;  /* 0x000000c000067202 */ /* 0x000fc40000000f00 */
[----:B------:R-:W4:Y:S04]  /*ddf20*/  LDL.LU R193, [R1+0x27c] ;  /* 0x00027c0001c17983 */ /* 0x000f280000300800 */
[----:B------:R-:W4:Y:S04]  /*ddf30*/  LDL.LU R192, [R1+0x280] ;  /* 0x0002800001c07983 */ /* 0x000f280000300800 */
[----:B------:R1:W-:Y:S04]  /*ddf40*/  LDGSTS.E [R4+0x1ab80], desc[UR76][R6.64], P1 ;  /* 0x1ab8000006047fae */ /* 0x0003e800089a104c */
[----:B------:R-:W4:Y:S04]  /*ddf50*/  LDL.LU R184, [R1+0x284] ;  /* 0x0002840001b87983 */ /* 0x000f280000300800 */
[----:B------:R-:W4:Y:S01]  /*ddf60*/  LDL.LU R185, [R1+0x288] ;  /* 0x0002880001b97983 */ /* 0x000f220000300800 */
[----:B-1----:R-:W-:-:S02]  /*ddf70*/  IMAD.MOV.U32 R6, RZ, RZ, R55 ;  /* 0x000000ffff067224 */ /* 0x002fc400078e0037 */
[----:B------:R-:W-:Y:S02]  /*ddf80*/  IMAD.MOV.U32 R7, RZ, RZ, R186 ;  /* 0x000000ffff077224 */ /* 0x000fe400078e00ba */
[----:B------:R-:W4:Y:S04]  /*ddf90*/  LDL.LU R186, [R1+0x28c] ;  /* 0x00028c0001ba7983 */ /* 0x000f280000300800 */
[----:B------:R-:W4:Y:S01]  /*ddfa0*/  LDL.LU R55, [R1+0x290] ;  /* 0x0002900001377983 */ /* 0x000f220000300800 */
[----:B------:R-:W-:-:S04]  /*ddfb0*/  UISETP.GT.AND UP1, UPT, UR15, 0x6e, UPT ;  /* 0x0000006e0f00788c */ /* 0x000fc8000bf24270 */
[----:B------:R-:W-:-:S04]  /*ddfc0*/  USEL UR12, URZ, 0x4, !UP1 ;  /* 0x00000004ff0c7887 */ /* 0x000fc8000c800000 */
[----:B------:R-:W-:-:S06]  /*ddfd0*/  USEL UR12, UR12, URZ, !UP0 ;  /* 0x000000ff0c0c7287 */ /* 0x000fcc000c000000 */
[----:B------:R-:W-:-:S13]  /*ddfe0*/  ISETP.NE.U32.AND P0, PT, RZ, UR12, PT ;  /* 0x0000000cff007c0c */ /* 0x000fda000bf05070 */
[----:B------:R1:W-:Y:S02]  /*ddff0*/  LDGSTS.E [R4+0x1b800], desc[UR76][R6.64], P0 ;  /* 0x1b80000006047fae */ /* 0x0003e400081a104c */
[----:B-1----:R-:W-:Y:S01]  /*de000*/  MOV R6, R159 ;  /* 0x0000009f00067202 */ /* 0x002fe20000000f00 */
[----:B------:R-:W-:-:S05]  /*de010*/  IMAD.MOV.U32 R7, RZ, RZ, R158 ;  /* 0x000000ffff077224 */ /* 0x000fca00078e009e */
[----:B------:R1:W-:Y:S02]  /*de020*/  LDGSTS.E [R4+0x1b880], desc[UR76][R6.64], P0 ;  /* 0x1b88000006047fae */ /* 0x0003e400081a104c */
[----:B-1----:R-:W-:Y:S02]  /*de030*/  IMAD.MOV.U32 R6, RZ, RZ, R173 ;  /* 0x000000ffff067224 */ /* 0x002fe400078e00ad */
[----:B------:R-:W-:-:S05]  /*de040*/  IMAD.MOV.U32 R7, RZ, RZ, R172 ;  /* 0x000000ffff077224 */ /* 0x000fca00078e00ac */
[----:B------:R1:W-:Y:S02]  /*de050*/  LDGSTS.E [R4+0x1b900], desc[UR76][R6.64], P0 ;  /* 0x1b90000006047fae */ /* 0x0003e400081a104c */
[----:B-1----:R-:W-:Y:S01]  /*de060*/  MOV R6, R248 ;  /* 0x000000f800067202 */ /* 0x002fe20000000f00 */
[----:B------:R-:W-:Y:S02]  /*de070*/  IMAD.MOV.U32 R7, RZ, RZ, R187 ;  /* 0x000000ffff077224 */ /* 0x000fe400078e00bb */
[----:B------:R-:W4:Y:S04]  /*de080*/  LDL.LU R187, [R1+0x294] ;  /* 0x0002940001bb7983 */ /* 0x000f280000300800 */
[----:B------:R1:W-:Y:S04]  /*de090*/  LDGSTS.E [R4+0x1b980], desc[UR76][R6.64], P0 ;  /* 0x1b98000006047fae */ /* 0x0003e800081a104c */
[----:B------:R-:W4:Y:S01]  /*de0a0*/  LDL.LU R248, [R1+0x298] ;  /* 0x0002980001f87983 */ /* 0x000f220000300800 */
[----:B-1----:R-:W-:-:S02]  /*de0b0*/  IMAD.MOV.U32 R6, RZ, RZ, R175 ;  /* 0x000000ffff067224 */ /* 0x002fc400078e00af */
[----:B------:R-:W-:-:S05]  /*de0c0*/  IMAD.MOV.U32 R7, RZ, RZ, R174 ;  /* 0x000000ffff077224 */ /* 0x000fca00078e00ae */
[----:B------:R1:W-:Y:S02]  /*de0d0*/  LDGSTS.E [R4+0x1ba00], desc[UR76][R6.64], P0 ;  /* 0x1ba0000006047fae */ /* 0x0003e400081a104c */
[----:B-1----:R-:W-:Y:S01]  /*de0e0*/  MOV R6, R177 ;  /* 0x000000b100067202 */ /* 0x002fe20000000f00 */
[----:B------:R-:W-:-:S05]  /*de0f0*/  IMAD.MOV.U32 R7, RZ, RZ, R176 ;  /* 0x000000ffff077224 */ /* 0x000fca00078e00b0 */
[----:B------:R1:W-:Y:S02]  /*de100*/  LDGSTS.E [R4+0x1ba80], desc[UR76][R6.64], P0 ;  /* 0x1ba8000006047fae */ /* 0x0003e400081a104c */
[----:B-1----:R-:W-:Y:S02]  /*de110*/  IMAD.MOV.U32 R6, RZ, RZ, R179 ;  /* 0x000000ffff067224 */ /* 0x002fe400078e00b3 */
[----:B------:R-:W-:-:S05]  /*de120*/  IMAD.MOV.U32 R7, RZ, RZ, R178 ;  /* 0x000000ffff077224 */ /* 0x000fca00078e00b2 */
[----:B------:R2:W-:Y:S02]  /*de130*/  LDGSTS.E [R4+0x1bb00], desc[UR76][R6.64], P0 ;  /* 0x1bb0000006047fae */ /* 0x0005e400081a104c */
[----:B--2---:R-:W-:Y:S01]  /*de140*/  IMAD.MOV.U32 R7, RZ, RZ, R249 ;  /* 0x000000ffff077224 */ /* 0x004fe200078e00f9 */
[----:B------:R-:W-:Y:S01]  /*de150*/  MOV R6, R250 ;  /* 0x000000fa00067202 */ /* 0x000fe20000000f00 */
[----:B------:R-:W2:Y:S04]  /*de160*/  LDL.LU R249, [R1+0x274] ;  /* 0x0002740001f97983 */ /* 0x000ea80000300800 */
[----:B------:R-:W2:Y:S01]  /*de170*/  LDL.LU R250, [R1+0x278] ;  /* 0x0002780001fa7983 */ /* 0x000ea20000300800 */
[----:B------:R-:W-:Y:S01]  /*de180*/  LOP3.LUT R87, R87, R86, RZ, 0x3c, !PT ;  /* 0x0000005657577212 */ /* 0x000fe200078e3cff */
[----:B------:R-:W-:Y:S01]  /*de190*/  IMAD.MOV.U32 R95, RZ, RZ, R252 ;  /* 0x000000ffff5f7224 */ /* 0x000fe200078e00fc */
[----:B------:R-:W-:Y:S01]  /*de1a0*/  MOV R38, R83 ;  /* 0x0000005300267202 */ /* 0x000fe20000000f00 */
[----:B------:R-:W-:Y:S01]  /*de1b0*/  IMAD.MOV.U32 R39, RZ, RZ, R82 ;  /* 0x000000ffff277224 */ /* 0x000fe200078e0052 */
[----:B------:R-:W-:Y:S01]  /*de1c0*/  MOV R30, R43 ;  /* 0x0000002b001e7202 */ /* 0x000fe20000000f00 */
[----:B------:R-:W-:-:S02]  /*de1d0*/  IMAD.MOV.U32 R32, RZ, RZ, R85 ;  /* 0x000000ffff207224 */ /* 0x000fc400078e0055 */
[----:B------:R-:W-:Y:S01]  /*de1e0*/  IMAD.MOV.U32 R33, RZ, RZ, R84 ;  /* 0x000000ffff217224 */ /* 0x000fe200078e0054 */
[----:B------:R-:W-:Y:S01]  /*de1f0*/  MOV R20, R79 ;  /* 0x0000004f00147202 */ /* 0x000fe20000000f00 */
[----:B---3--:R-:W-:Y:S01]  /*de200*/  IMAD.MOV.U32 R159, RZ, RZ, R251 ;  /* 0x000000ffff9f7224 */ /* 0x008fe200078e00fb */
[----:B------:R1:W-:Y:S01]  /*de210*/  LDGSTS.E [R4+0x1bb80], desc[UR76][R6.64], P0 ;  /* 0x1bb8000006047fae */ /* 0x0003e200081a104c */
[----:B----4-:R-:W-:-:S03]  /*de220*/  IMAD.MOV.U32 R158, RZ, RZ, R14 ;  /* 0x000000ffff9e7224 */ /* 0x010fc600078e000e */
[----:B------:R-:W3:Y:S01]  /*de230*/  LDL.LU R251, [R1+0x25c] ;  /* 0x00025c0001fb7983 */ /* 0x000ee20000300800 */
[----:B------:R-:W-:-:S03]  /*de240*/  IMAD.MOV.U32 R157, RZ, RZ, R180 ;  /* 0x000000ffff9d7224 */ /* 0x000fc600078e00b4 */
[----:B------:R-:W4:Y:S01]  /*de250*/  LDL.LU R14, [R1+0x260] ;  /* 0x00026000010e7983 */ /* 0x000f220000300800 */
[----:B------:R-:W-:Y:S01]  /*de260*/  MOV R156, R181 ;  /* 0x000000b5009c7202 */ /* 0x000fe20000000f00 */
[----:B------:R-:W-:Y:S02]  /*de270*/  IMAD.MOV.U32 R153, RZ, RZ, R193 ;  /* 0x000000ffff997224 */ /* 0x000fe400078e00c1 */
[----:B------:R-:W4:Y:S01]  /*de280*/  LDL.LU R193, [R1+0x264] ;  /* 0x0002640001c17983 */ /* 0x000f220000300800 */
[----:B------:R-:W-:-:S03]  /*de290*/  MOV R152, R192 ;  /* 0x000000c000987202 */ /* 0x000fc60000000f00 */
[----:B------:R-:W4:Y:S04]  /*de2a0*/  LDL.LU R192, [R1+0x268] ;  /* 0x0002680001c07983 */ /* 0x000f280000300800 */
[----:B------:R-:W-:Y:S04]  /*de2b0*/  STL.64 [R1+0x1930], R158 ;  /* 0x0019309e01007387 */ /* 0x000fe80000100a00 */
[----:B------:R-:W-:Y:S04]  /*de2c0*/  STL.64 [R1+0x1928], R156 ;  /* 0x0019289c01007387 */ /* 0x000fe80000100a00 */
[----:B------:R-:W4:Y:S04]  /*de2d0*/  LDL.LU R172, [R1+0x26c] ;  /* 0x00026c0001ac7983 */ /* 0x000f280000300800 */
[----:B------:R-:W4:Y:S04]  /*de2e0*/  LDL.LU R173, [R1+0x270] ;  /* 0x0002700001ad7983 */ /* 0x000f280000300800 */
[----:B------:R-:W4:Y:S04]  /*de2f0*/  LDL.LU R174, [R1+0x244] ;  /* 0x0002440001ae7983 */ /* 0x000f280000300800 */
[----:B------:R-:W4:Y:S04]  /*de300*/  LDL.LU R175, [R1+0x248] ;  /* 0x0002480001af7983 */ /* 0x000f280000300800 */
[----:B------:R-:W4:Y:S01]  /*de310*/  LDL.LU R176, [R1+0x24c] ;  /* 0x00024c0001b07983 */ /* 0x000f220000300800 */
[----:B------:R-:W-:-:S03]  /*de320*/  MOV R148, R55 ;  /* 0x0000003700947202 */ /* 0x000fc60000000f00 */
[----:B------:R-:W4:Y:S01]  /*de330*/  LDL.LU R55, [R1+0x250] ;  /* 0x0002500001377983 */ /* 0x000f220000300800 */
[----:B------:R-:W-:Y:S02]  /*de340*/  IMAD.MOV.U32 R154, RZ, RZ, R183 ;  /* 0x000000ffff9a7224 */ /* 0x000fe400078e00b7 */
[----:B------:R-:W-:-:S05]  /*de350*/  IMAD.MOV.U32 R155, RZ, RZ, R182 ;  /* 0x000000ffff9b7224 */ /* 0x000fca00078e00b6 */
[----:B------:R-:W-:Y:S04]  /*de360*/  STL.64 [R1+0x1920], R154 ;  /* 0x0019209a01007387 */ /* 0x000fe80000100a00 */
[----:B------:R-:W4:Y:S04]  /*de370*/  LDL.LU R177, [R1+0x254] ;  /* 0x0002540001b17983 */ /* 0x000f280000300800 */
[----:B------:R-:W4:Y:S04]  /*de380*/  LDL.LU R178, [R1+0x258] ;  /* 0x0002580001b27983 */ /* 0x000f280000300800 */
[----:B------:R-:W4:Y:S01]  /*de390*/  LDL.LU R179, [R1+0x234] ;  /* 0x0002340001b37983 */ /* 0x000f220000300800 */
[----:B------:R-:W-:-:S03]  /*de3a0*/  IMAD.MOV.U32 R150, RZ, RZ, R185 ;  /* 0x000000ffff967224 */ /* 0x000fc600078e00b9 */
[----:B------:R-:W4:Y:S01]  /*de3b0*/  LDL.LU R180, [R1+0x238] ;  /* 0x0002380001b47983 */ /* 0x000f220000300800 */
[----:B------:R-:W-:-:S03]  /*de3c0*/  IMAD.MOV.U32 R151, RZ, RZ, R184 ;  /* 0x000000ffff977224 */ /* 0x000fc600078e00b8 */
[----:B------:R-:W4:Y:S04]  /*de3d0*/  LDL.LU R181, [R1+0x23c] ;  /* 0x00023c0001b57983 */ /* 0x000f280000300800 */
[----:B------:R-:W4:Y:S01]  /*de3e0*/  LDL.LU R182, [R1+0x240] ;  /* 0x0002400001b67983 */ /* 0x000f220000300800 */
[----:B------:R-:W-:-:S03]  /*de3f0*/  IMAD.MOV.U32 R149, RZ, RZ, R186 ;  /* 0x000000ffff957224 */ /* 0x000fc600078e00ba */
[----:B------:R-:W4:Y:S04]  /*de400*/  LDL.LU R183, [R1+0x224] ;  /* 0x0002240001b77983 */ /* 0x000f280000300800 */
[----:B------:R-:W4:Y:S04]  /*de410*/  LDL.LU R184, [R1+0x228] ;  /* 0x0002280001b87983 */ /* 0x000f280000300800 */
[----:B------:R-:W-:Y:S04]  /*de420*/  STL.64 [R1+0x1950], R152 ;  /* 0x0019509801007387 */ /* 0x000fe80000100a00 */
[----:B------:R-:W4:Y:S04]  /*de430*/  LDL.LU R185, [R1+0x22c] ;  /* 0x00022c0001b97983 */ /* 0x000f280000300800 */
[----:B------:R-:W4:Y:S04]  /*de440*/  LDL.LU R186, [R1+0x230] ;  /* 0x0002300001ba7983 */ /* 0x000f280000300800 */
[----:B------:R-:W-:Y:S01]  /*de450*/  STL.64 [R1+0x1948], R150 ;  /* 0x0019489601007387 */ /* 0x000fe20000100a00 */
[----:B------:R-:W-:-:S03]  /*de460*/  IMAD.MOV.U32 R147, RZ, RZ, R187 ;  /* 0x000000ffff937224 */ /* 0x000fc600078e00bb */
[----:B------:R-:W4:Y:S01]  /*de470*/  LDL.LU R187, [R1+0x204] ;  /* 0x0002040001bb7983 */ /* 0x000f220000300800 */
[----:B------:R-:W-:-:S03]  /*de480*/  IMAD.MOV.U32 R146, RZ, RZ, R248 ;  /* 0x000000ffff927224 */ /* 0x000fc600078e00f8 */
[----:B------:R-:W4:Y:S01]  /*de490*/  LDL.LU R248, [R1+0x208] ;  /* 0x0002080001f87983 */ /* 0x000f220000300800 */
[----:B--2---:R-:W-:-:S03]  /*de4a0*/  IMAD.MOV.U32 R145, RZ, RZ, R249 ;  /* 0x000000ffff917224 */ /* 0x004fc600078e00f9 */
[----:B------:R-:W2:Y:S01]  /*de4b0*/  LDL.LU R249, [R1+0x20c] ;  /* 0x00020c0001f97983 */ /* 0x000ea20000300800 */
[----:B------:R-:W-:-:S03]  /*de4c0*/  MOV R144, R250 ;  /* 0x000000fa00907202 */ /* 0x000fc60000000f00 */
[----:B------:R-:W2:Y:S04]  /*de4d0*/  LDL.LU R250, [R1+0x210] ;  /* 0x0002100001fa7983 */ /* 0x000ea80000300800 */
[----:B------:R-:W-:Y:S01]  /*de4e0*/  STL.64 [R1+0x1940], R148 ;  /* 0x0019409401007387 */ /* 0x000fe20000100a00 */
[----:B---3--:R-:W-:-:S03]  /*de4f0*/  IMAD.MOV.U32 R143, RZ, RZ, R251 ;  /* 0x000000ffff8f7224 */ /* 0x008fc600078e00fb */
[----:B------:R-:W3:Y:S01]  /*de500*/  LDL.LU R251, [R1+0x214] ;  /* 0x0002140001fb7983 */ /* 0x000ee20000300800 */
[----:B----4-:R-:W-:-:S03]  /*de510*/  IMAD.MOV.U32 R142, RZ, RZ, R14 ;  /* 0x000000ffff8e7224 */ /* 0x010fc600078e000e */
[----:B------:R-:W4:Y:S01]  /*de520*/  LDL.LU R14, [R1+0x218] ;  /* 0x00021800010e7983 */ /* 0x000f220000300800 */
[----:B------:R-:W-:-:S03]  /*de530*/  IMAD.MOV.U32 R141, RZ, RZ, R193 ;  /* 0x000000ffff8d7224 */ /* 0x000fc600078e00c1 */
[----:B------:R-:W4:Y:S01]  /*de540*/  LDL.LU R193, [R1+0x21c] ;  /* 0x00021c0001c17983 */ /* 0x000f220000300800 */
[----:B------:R-:W-:-:S03]  /*de550*/  MOV R140, R192 ;  /* 0x000000c0008c7202 */ /* 0x000fc60000000f00 */
[----:B------:R-:W4:Y:S04]  /*de560*/  LDL.LU R192, [R1+0x220] ;  /* 0x0002200001c07983 */ /* 0x000f280000300800 */
[----:B------:R-:W-:Y:S04]  /*de570*/  STL.64 [R1+0x1938], R146 ;  /* 0x0019389201007387 */ /* 0x000fe80000100a00 */
[----:B------:R-:W-:Y:S04]  /*de580*/  STL.64 [R1+0x1958], R144 ;  /* 0x0019589001007387 */ /* 0x000fe80000100a00 */
[----:B------:R-:W-:Y:S01]  /*de590*/  STL.64 [R1+0x1970], R142 ;  /* 0x0019708e01007387 */ /* 0x000fe20000100a00 */
[----:B------:R-:W-:-:S03]  /*de5a0*/  IMAD.MOV.U32 R134, RZ, RZ, R55 ;  /* 0x000000ffff867224 */ /* 0x000fc600078e0037 */
[----:B------:R-:W4:Y:S01]  /*de5b0*/  LDL.LU R55, [R1+0x200] ;  /* 0x0002000001377983 */ /* 0x000f220000300800 */
[----:B------:R-:W-:Y:S01]  /*de5c0*/  IMAD.MOV.U32 R138, RZ, RZ, R173 ;  /* 0x000000ffff8a7224 */ /* 0x000fe200078e00ad */
[----:B------:R-:W-:Y:S01]  /*de5d0*/  MOV R136, R175 ;  /* 0x000000af00887202 */ /* 0x000fe20000000f00 */
[----:B------:R-:W-:Y:S02]  /*de5e0*/  IMAD.MOV.U32 R139, RZ, RZ, R172 ;  /* 0x000000ffff8b7224 */ /* 0x000fe400078e00ac */
[----:B------:R-:W-:Y:S02]  /*de5f0*/  IMAD.MOV.U32 R137, RZ, RZ, R174 ;  /* 0x000000ffff897224 */ /* 0x000fe400078e00ae */
[----:B------:R-:W-:Y:S01]  /*de600*/  IMAD.MOV.U32 R135, RZ, RZ, R176 ;  /* 0x000000ffff877224 */ /* 0x000fe200078e00b0 */
[----:B------:R-:W-:Y:S01]  /*de610*/  STL.64 [R1+0x1968], R140 ;  /* 0x0019688c01007387 */ /* 0x000fe20000100a00 */
[----:B------:R-:W-:-:S03]  /*de620*/  IMAD.MOV.U32 R133, RZ, RZ, R177 ;  /* 0x000000ffff857224 */ /* 0x000fc600078e00b1 */
[----:B------:R-:W-:Y:S01]  /*de630*/  STL.64 [R1+0x1960], R138 ;  /* 0x0019608a01007387 */ /* 0x000fe20000100a00 */
[----:B------:R-:W-:-:S03]  /*de640*/  MOV R132, R178 ;  /* 0x000000b200847202 */ /* 0x000fc60000000f00 */
[----:B------:R-:W-:Y:S01]  /*de650*/  STL.64 [R1+0x1988], R136 ;  /* 0x0019888801007387 */ /* 0x000fe20000100a00 */
[----:B------:R-:W-:Y:S02]  /*de660*/  IMAD.MOV.U32 R131, RZ, RZ, R179 ;  /* 0x000000ffff837224 */ /* 0x000fe400078e00b3 */
[----:B------:R-:W-:Y:S01]  /*de670*/  IMAD.MOV.U32 R130, RZ, RZ, R180 ;  /* 0x000000ffff827224 */ /* 0x000fe200078e00b4 */
[----:B------:R-:W-:Y:S01]  /*de680*/  STL.64 [R1+0x1980], R134 ;  /* 0x0019808601007387 */ /* 0x000fe20000100a00 */
[----:B------:R-:W-:-:S03]  /*de690*/  IMAD.MOV.U32 R129, RZ, RZ, R181 ;  /* 0x000000ffff817224 */ /* 0x000fc600078e00b5 */
[----:B------:R-:W-:Y:S01]  /*de6a0*/  STL.64 [R1+0x1978], R132 ;  /* 0x0019788401007387 */ /* 0x000fe20000100a00 */
[----:B------:R-:W-:-:S03]  /*de6b0*/  MOV R128, R182 ;  /* 0x000000b600807202 */ /* 0x000fc60000000f00 */
[----:B------:R-:W-:Y:S01]  /*de6c0*/  STL.64 [R1+0x1998], R130 ;  /* 0x0019988201007387 */ /* 0x000fe20000100a00 */
[C---:B------:R-:W-:Y:S01]  /*de6d0*/  LOP3.LUT R86, R87.reuse, R86, RZ, 0x3c, !PT ;  /* 0x0000005657567212 */ /* 0x040fe200078e3cff */
[----:B------:R-:W-:Y:S02]  /*de6e0*/  IMAD.MOV.U32 R127, RZ, RZ, R183 ;  /* 0x000000ffff7f7224 */ /* 0x000fe400078e00b7 */
[----:B------:R-:W-:Y:S01]  /*de6f0*/  IMAD.MOV.U32 R126, RZ, RZ, R184 ;  /* 0x000000ffff7e7224 */ /* 0x000fe200078e00b8 */
[----:B------:R-:W-:Y:S01]  /*de700*/  STL.64 [R1+0x1990], R128 ;  /* 0x0019908001007387 */ /* 0x000fe20000100a00 */
[----:B------:R-:W-:Y:S01]  /*de710*/  LOP3.LUT R87, R87, R86, RZ, 0x3c, !PT ;  /* 0x0000005657577212 */ /* 0x000fe200078e3cff */
[----:B------:R-:W-:Y:S01]  /*de720*/  IMAD.MOV.U32 R125, RZ, RZ, R185 ;  /* 0x000000ffff7d7224 */ /* 0x000fe200078e00b9 */
[----:B------:R-:W-:Y:S01]  /*de730*/  MOV R124, R186 ;  /* 0x000000ba007c7202 */ /* 0x000fe20000000f00 */
[----:B------:R-:W-:Y:S04]  /*de740*/  STL.64 [R1+0x19d8], R126 ;  /* 0x0019d87e01007387 */ /* 0x000fe80000100a00 */
[----:B------:R-:W-:Y:S01]  /*de750*/  STL.64 [R1+0x19d0], R124 ;  /* 0x0019d07c01007387 */ /* 0x000fe20000100a00 */
[----:B------:R-:W-:-:S02]  /*de760*/  IMAD.MOV.U32 R31, RZ, RZ, R42 ;  /* 0x000000ffff1f7224 */ /* 0x000fc400078e002a */
[----:B------:R-:W-:Y:S02]  /*de770*/  IMAD.MOV.U32 R28, RZ, RZ, R77 ;  /* 0x000000ffff1c7224 */ /* 0x000fe400078e004d */
[----:B------:R-:W-:Y:S02]  /*de780*/  IMAD.MOV.U32 R29, RZ, RZ, R76 ;  /* 0x000000ffff1d7224 */ /* 0x000fe400078e004c */
[----:B------:R-:W-:Y:S01]  /*de790*/  IMAD.MOV.U32 R21, RZ, RZ, R78 ;  /* 0x000000ffff157224 */ /* 0x000fe200078e004e */
[----:B------:R-:W-:Y:S01]  /*de7a0*/  MOV R12, R35 ;  /* 0x00000023000c7202 */ /* 0x000fe20000000f00 */
[----:B------:R-:W-:Y:S02]  /*de7b0*/  IMAD.MOV.U32 R16, RZ, RZ, R81 ;  /* 0x000000ffff107224 */ /* 0x000fe400078e0051 */
[----:B------:R-:W-:Y:S02]  /*de7c0*/  IMAD.MOV.U32 R17, RZ, RZ, R80 ;  /* 0x000000ffff117224 */ /* 0x000fe400078e0050 */
[----:B------:R-:W-:-:S02]  /*de7d0*/  IMAD.MOV.U32 R119, RZ, RZ, R187 ;  /* 0x000000ffff777224 */ /* 0x000fc400078e00bb */
[----:B------:R-:W-:-:S05]  /*de7e0*/  IMAD.MOV.U32 R118, RZ, RZ, R248 ;  /* 0x000000ffff767224 */ /* 0x000fca00078e00f8 */
[----:B------:R-:W-:Y:S01]  /*de7f0*/  STL.64 [R1+0x19c8], R118 ;  /* 0x0019c87601007387 */ /* 0x000fe20000100a00 */
[----:B------:R-:W-:Y:S02]  /*de800*/  IMAD.MOV.U32 R13, RZ, RZ, R34 ;  /* 0x000000ffff0d7224 */ /* 0x000fe400078e0022 */
[----:B-1----:R-:W-:Y:S02]  /*de810*/  IMAD.MOV.U32 R6, RZ, RZ, R41 ;  /* 0x000000ffff067224 */ /* 0x002fe400078e0029 */
[----:B------:R-:W-:Y:S02]  /*de820*/  IMAD.MOV.U32 R7, RZ, RZ, R40 ;  /* 0x000000ffff077224 */ /* 0x000fe400078e0028 */
[----:B--2---:R-:W-:Y:S01]  /*de830*/  IMAD.MOV.U32 R117, RZ, RZ, R249 ;  /* 0x000000ffff757224 */ /* 0x004fe200078e00f9 */
[----:B------:R-:W-:-:S05]  /*de840*/  MOV R116, R250 ;  /* 0x000000fa00747202 */ /* 0x000fca0000000f00 */
[----:B------:R-:W-:Y:S01]  /*de850*/  STL.64 [R1+0x19c0], R116 ;  /* 0x0019c07401007387 */ /* 0x000fe20000100a00 */
[----:B---3--:R-:W-:Y:S02]  /*de860*/  IMAD.MOV.U32 R115, RZ, RZ, R251 ;  /* 0x000000ffff737224 */ /* 0x008fe400078e00fb */
[----:B----4-:R-:W-:-:S05]  /*de870*/  IMAD.MOV.U32 R114, RZ, RZ, R14 ;  /* 0x000000ffff727224 */ /* 0x010fca00078e000e */
[----:B------:R-:W-:Y:S01]  /*de880*/  STL.64 [R1+0x19b8], R114 ;  /* 0x0019b87201007387 */ /* 0x000fe20000100a00 */
[----:B------:R-:W-:Y:S01]  /*de890*/  IMAD.MOV.U32 R113, RZ, RZ, R193 ;  /* 0x000000ffff717224 */ /* 0x000fe200078e00c1 */
[----:B------:R-:W-:-:S05]  /*de8a0*/  MOV R112, R192 ;  /* 0x000000c000707202 */ /* 0x000fca0000000f00 */
[----:B------:R-:W-:Y:S04]  /*de8b0*/  STL.64 [R1+0x19b0], R112 ;  /* 0x0019b07001007387 */ /* 0x000fe80000100a00 */
[----:B------:R-:W-:Y:S01]  /*de8c0*/  STL.64 [R1+0x19a8], R86 ;  /* 0x0019a85601007387 */ /* 0x000fe20000100a00 */
[----:B------:R-:W-:-:S05]  /*de8d0*/  IMAD.MOV.U32 R94, RZ, RZ, R55 ;  /* 0x000000ffff5e7224 */ /* 0x000fca00078e0037 */
        /* <DEDUP_REMOVED lines=9> */
[----:B------:R-:W3:Y:S04]  /*de970*/  LDL R184, [R1+0x4754] ;  /* 0x0047540001b87983 */ /* 0x000ee80000100800 */
[----:B------:R-:W4:Y:S04]  /*de980*/  LDL R177, [R1+0x474c] ;  /* 0x00474c0001b17983 */ /* 0x000f280000100800 */
[----:B------:R-:W2:Y:S04]  /*de990*/  LDL R178, [R1+0x4758] ;  /* 0x0047580001b27983 */ /* 0x000ea80000100800 */
[----:B------:R-:W2:Y:S04]  /*de9a0*/  LDL R187, [R1+0x4744] ;  /* 0x0047440001bb7983 */ /* 0x000ea80000100800 */
[----:B------:R-:W2:Y:S04]  /*de9b0*/  LDL R248, [R1+0x4750] ;  /* 0x0047500001f87983 */ /* 0x000ea80000100800 */
[----:B------:R-:W4:Y:S04]  /*de9c0*/  LDL R185, [R1+0x473c] ;  /* 0x00473c0001b97983 */ /* 0x000f280000100800 */
[----:B------:R-:W4:Y:S04]  /*de9d0*/  LDL R186, [R1+0x4748] ;  /* 0x0047480001ba7983 */ /* 0x000f280000100800 */
[----:B------:R-:W4:Y:S04]  /*de9e0*/  LDL R14, [R1+0x4740] ;  /* 0x00474000010e7983 */ /* 0x000f280000100800 */
[----:B------:R-:W4:Y:S01]  /*de9f0*/  LDL R249, [R1+0x4734] ;  /* 0x0047340001f97983 */ /* 0x000f220000100800 */
[----:B------:R-:W-:-:S02]  /*dea00*/  UISETP.GT.AND UP1, UPT, UR15, 0x72, UPT ;  /* 0x000000720f00788c */ /* 0x000fc4000bf24270 */
[----:B------:R-:W-:Y:S01]  /*dea10*/  UISETP.GT.AND UP2, UPT, UR15, 0x76, UPT ;  /* 0x000000760f00788c */ /* 0x000fe2000bf44270 */
[----:B------:R-:W4:Y:S01]  /*dea20*/  LDL R181, [R1+0x472c] ;  /* 0x00472c0001b57983 */ /* 0x000f220000100800 */
[----:B------:R-:W-:Y:S02]  /*dea30*/  USEL UR12, URZ, 0x4, !UP1 ;  /* 0x00000004ff0c7887 */ /* 0x000fe4000c800000 */
[----:B------:R-:W-:Y:S01]  /*dea40*/  UISETP.GT.AND UP3, UPT, UR15, 0x7a, UPT ;  /* 0x0000007a0f00788c */ /* 0x000fe2000bf64270 */
[----:B------:R-:W4:Y:S01]  /*dea50*/  LDL R182, [R1+0x4738] ;  /* 0x0047380001b67983 */ /* 0x000f220000100800 */
[----:B------:R-:W-:Y:S02]  /*dea60*/  USEL UR12, UR12, URZ, !UP0 ;  /* 0x000000ff0c0c7287 */ /* 0x000fe4000c000000 */
[----:B------:R-:W-:Y:S01]  /*dea70*/  USEL UR16, URZ, 0x4, !UP2 ;  /* 0x00000004ff107887 */ /* 0x000fe2000d000000 */
[----:B------:R-:W1:Y:S03]  /*dea80*/  S2R R55, SR_TID.X ;  /* 0x0000000000377919 */ /* 0x000e660000002100 */
[----:B------:R-:W-:Y:S01]  /*dea90*/  ISETP.NE.U32.AND P0, PT, RZ, UR12, PT ;  /* 0x0000000cff007c0c */ /* 0x000fe2000bf05070 */
[----:B------:R-:W-:Y:S01]  /*deaa0*/  USEL UR16, UR16, URZ, !UP0 ;  /* 0x000000ff10107287 */ /* 0x000fe2000c000000 */
[----:B------:R-:W4:Y:S01]  /*deab0*/  LDL R250, [R1+0x4724] ;  /* 0x0047240001fa7983 */ /* 0x000f220000100800 */
[----:B------:R-:W-:-:S02]  /*deac0*/  USEL UR18, URZ, 0x4, !UP3 ;  /* 0x00000004ff127887 */ /* 0x000fc4000d800000 */
[----:B------:R-:W-:Y:S01]  /*dead0*/  UISETP.GT.AND UP4, UPT, UR15, 0x7e, UPT ;  /* 0x0000007e0f00788c */ /* 0x000fe2000bf84270 */
[----:B------:R-:W4:Y:S01]  /*deae0*/  LDL R251, [R1+0x4730] ;  /* 0x0047300001fb7983 */ /* 0x000f220000100800 */
[----:B------:R-:W-:Y:S01]  /*deaf0*/  ISETP.NE.U32.AND P1, PT, RZ, UR16, PT ;  /* 0x00000010ff007c0c */ /* 0x000fe2000bf25070 */
[----:B------:R-:W-:Y:S02]  /*deb00*/  USEL UR18, UR18, URZ, !UP0 ;  /* 0x000000ff12127287 */ /* 0x000fe4000c000000 */
[----:B------:R-:W-:Y:S01]  /*deb10*/  USEL UR19, URZ, 0x4, !UP4 ;  /* 0x00000004ff137887 */ /* 0x000fe2000e000000 */
[----:B------:R-:W4:Y:S04]  /*deb20*/  LDL R179, [R1+0x471c] ;  /* 0x00471c0001b37983 */ /* 0x000f280000100800 */
        /* <DEDUP_REMOVED lines=16> */
[----:B------:R-:W-:Y:S01]  /*dec30*/  LDGSTS.E [R4+0x1da80], desc[UR76][R132.64], P1 ;  /* 0x1da8000084047fae */ /* 0x000fe200089a104c */
[----:B------:R-:W-:-:S03]  /*dec40*/  UISETP.GT.AND UP5, UPT, UR15, 0x3, UPT ;  /* 0x000000030f00788c */ /* 0x000fc6000bfa4270 */
[----:B------:R-:W-:Y:S04]  /*dec50*/  LDGSTS.E [R4+0x1db00], desc[UR76][R130.64], P1 ;  /* 0x1db0000082047fae */ /* 0x000fe800089a104c */
[----:B------:R-:W-:Y:S04]  /*dec60*/  LDGSTS.E [R4+0x1db80], desc[UR76][R128.64], P1 ;  /* 0x1db8000080047fae */ /* 0x000fe800089a104c */
[----:B------:R-:W-:Y:S04]  /*dec70*/  LDGSTS.E [R4+0x1e800], desc[UR76][R126.64], P2 ;  /* 0x1e8000007e047fae */ /* 0x000fe800091a104c */
[----:B------:R-:W-:Y:S01]  /*dec80*/  LDGSTS.E [R4+0x1e880], desc[UR76][R124.64], P2 ;  /* 0x1e8800007c047fae */ /* 0x000fe200091a104c */
[----:B------:R-:W-:-:S03]  /*dec90*/  USEL UR20, URZ, 0x4, !UP5 ;  /* 0x00000004ff147887 */ /* 0x000fc6000e800000 */
[----:B------:R-:W-:Y:S04]  /*deca0*/  LDGSTS.E [R4+0x1e900], desc[UR76][R118.64], P2 ;  /* 0x1e90000076047fae */ /* 0x000fe800091a104c */
[----:B------:R-:W-:Y:S04]  /*decb0*/  LDGSTS.E [R4+0x1e980], desc[UR76][R116.64], P2 ;  /* 0x1e98000074047fae */ /* 0x000fe800091a104c */
[----:B------:R-:W-:Y:S04]  /*decc0*/  LDGSTS.E [R4+0x1ea00], desc[UR76][R114.64], P2 ;  /* 0x1ea0000072047fae */ /* 0x000fe800091a104c */
[----:B------:R-:W-:Y:S01]  /*decd0*/  LDGSTS.E [R4+0x1ea80], desc[UR76][R112.64], P2 ;  /* 0x1ea8000070047fae */ /* 0x000fe200091a104c */
[----:B------:R-:W-:-:S03]  /*dece0*/  USEL UR20, UR20, URZ, !UP0 ;  /* 0x000000ff14147287 */ /* 0x000fc6000c000000 */
[----:B------:R-:W-:Y:S01]  /*decf0*/  LDGSTS.E [R4+0x1eb00], desc[UR76][R86.64], P2 ;  /* 0x1eb0000056047fae */ /* 0x000fe200091a104c */
[----:B-1----:R-:W-:-:S03]  /*ded00*/  LOP3.LUT R55, R55, 0x1f, RZ, 0xc0, !PT ;  /* 0x0000001f37377812 */ /* 0x002fc600078ec0ff */
[----:B------:R-:W-:Y:S04]  /*ded10*/  LDGSTS.E [R4+0x1eb80], desc[UR76][R94.64], P2 ;  /* 0x1eb800005e047fae */ /* 0x000fe800091a104c */
[----:B------:R-:W-:Y:S04]  /*ded20*/  LDGSTS.E [R4+0x1f800], desc[UR76][R38.64], P3 ;  /* 0x1f80000026047fae */ /* 0x000fe800099a104c */
[----:B------:R-:W-:Y:S04]  /*ded30*/  LDGSTS.E [R4+0x1f880], desc[UR76][R32.64], P3 ;  /* 0x1f88000020047fae */ /* 0x000fe800099a104c */
[----:B------:R-:W-:Y:S01]  /*ded40*/  LDGSTS.E [R4+0x1f900], desc[UR76][R30.64], P3 ;  /* 0x1f9000001e047fae */ /* 0x000fe200099a104c */
[----:B------:R-:W-:-:S03]  /*ded50*/  SHF.L.U32 R192, R55, 0x2, RZ ;  /* 0x0000000237c07819 */ /* 0x000fc600000006ff */
[----:B------:R-:W-:Y:S01]  /*ded60*/  LDGSTS.E [R4+0x1f980], desc[UR76][R28.64], P3 ;  /* 0x1f9800001c047fae */ /* 0x000fe200099a104c */
[----:B------:R-:W-:-:S03]  /*ded70*/  ISETP.NE.U32.AND P0, PT, RZ, UR20, PT ;  /* 0x00000014ff007c0c */ /* 0x000fc6000bf05070 */
[----:B------:R-:W-:Y:S04]  /*ded80*/  LDGSTS.E [R4+0x1fa00], desc[UR76][R20.64], P3 ;  /* 0x1fa0000014047fae */ /* 0x000fe800099a104c */
[----:B------:R-:W4:Y:S04]  /*ded90*/  LDL R180, [R1+0x4728] ;  /* 0x0047280001b47983 */ /* 0x000f280000100800 */
[----:B------:R-:W-:Y:S04]  /*deda0*/  LDGSTS.E [R4+0x1fa80], desc[UR76][R16.64], P3 ;  /* 0x1fa8000010047fae */ /* 0x000fe800099a104c */
[----:B------:R-:W-:Y:S01]  /*dedb0*/  LDGSTS.E [R4+0x1fb00], desc[UR76][R12.64], P3 ;  /* 0x1fb000000c047fae */ /* 0x000fe200099a104c */
[----:B------:R-:W-:-:S03]  /*dedc0*/  LOP3.LUT R193, R192, 0x60, RZ, 0x3c, !PT ;  /* 0x00000060c0c17812 */ /* 0x000fc600078e3cff */
[----:B------:R1:W-:Y:S04]  /*dedd0*/  LDGSTS.E [R4+0x1fb80], desc[UR76][R6.64], P3 ;  /* 0x1fb8000006047fae */ /* 0x0003e800099a104c */
[----:B------:R-:W4:Y:S01]  /*dede0*/  LDL R183, [R1+0x4654] ;  /* 0x0046540001b77983 */ /* 0x000f220000100800 */
[----:B------:R-:W-:-:S03]  /*dedf0*/  UISETP.GT.AND UP1, UPT, UR15, 0x7, UPT ;  /* 0x000000070f00788c */ /* 0x000fc6000bf24270 */
[----:B------:R-:W4:Y:S01]  /*dee00*/  LDL R175, [R1+0x2d8c] ;  /* 0x002d8c0001af7983 */ /* 0x000f220000100800 */
[----:B-1----:R-:W-:-:S03]  /*dee10*/  IMAD.MOV.U32 R4, RZ, RZ, R5 ;  /* 0x000000ffff047224 */ /* 0x002fc600078e0005 */
[----:B------:R-:W4:Y:S01]  /*dee20*/  LDL R176, [R1+0x2d90] ;  /* 0x002d900001b07983 */ /* 0x000f220000100800 */
[----:B------:R-:W-:-:S03]  /*dee30*/  VIADD R13, R193, UR17 ;  /* 0x00000011c10d7c36 */ /* 0x000fc60008000000 */
[----:B------:R-:W4:Y:S04]  /*dee40*/  LDL R173, [R1+0x348c] ;  /* 0x00348c0001ad7983 */ /* 0x000f280000100800 */
[----:B------:R-:W4:Y:S04]  /*dee50*/  LDL R174, [R1+0x3490] ;  /* 0x0034900001ae7983 */ /* 0x000f280000100800 */
[----:B------:R-:W4:Y:S04]  /*dee60*/  LDL R157, [R1+0x35bc] ;  /* 0x0035bc00019d7983 */ /* 0x000f280000100800 */
[----:B------:R-:W4:Y:S04]  /*dee70*/  LDL R158, [R1+0x35c0] ;  /* 0x0035c000019e7983 */ /* 0x000f280000100800 */
[----:B------:R-:W4:Y:S04]  /*dee80*/  LDL R159, [R1+0x3684] ;  /* 0x00368400019f7983 */ /* 0x000f280000100800 */
[----:B------:R-:W4:Y:S04]  /*dee90*/  LDL R172, [R1+0x3688] ;  /* 0x0036880001ac7983 */ /* 0x000f280000100800 */
[----:B------:R-:W4:Y:S04]  /*deea0*/  LDL R155, [R1+0x37b4] ;  /* 0x0037b400019b7983 */ /* 0x000f280000100800 */
[----:B------:R-:W4:Y:S01]  /*deeb0*/  LDL R156, [R1+0x37b8] ;  /* 0x0037b800019c7983 */ /* 0x000f220000100800 */
[----:B---3--:R-:W-:-:S03]  /*deec0*/  IMAD.MOV.U32 R5, RZ, RZ, R184 ;  /* 0x000000ffff057224 */ /* 0x008fc600078e00b8 */
[----:B------:R-:W3:Y:S04]  /*deed0*/  LDL R184, [R1+0x4660] ;  /* 0x0046600001b87983 */ /* 0x000ee80000100800 */
[----:B------:R2:W-:Y:S02]  /*deee0*/  LDGSTS.E [R13+0xc00], desc[UR76][R4.64], P0 ;  /* 0x00c00000040d7fae */ /* 0x0005e400081a104c */
[----:B--2---:R-:W-:Y:S01]  /*deef0*/  MOV R4, R178 ;  /* 0x000000b200047202 */ /* 0x004fe20000000f00 */
[----:B----4-:R-:W-:Y:S01]  /*def00*/  IMAD.MOV.U32 R5, RZ, RZ, R177 ;  /* 0x000000ffff057224 */ /* 0x010fe200078e00b1 */
[----:B------:R-:W2:Y:S04]  /*def10*/  LDL R178, [R1+0x4658] ;  /* 0x0046580001b27983 */ /* 0x000ea80000100800 */
        /* <DEDUP_REMOVED lines=25> */
[----:B------:R-:W4:Y:S01]  /*df0b0*/  LDL R250, [R1+0x4624] ;  /* 0x0046240001fa7983 */ /* 0x000f220000100800 */
[----:B------:R-:W-:-:S03]  /*df0c0*/  USEL UR12, URZ, 0x4, !UP1 ;  /* 0x00000004ff0c7887 */ /* 0x000fc6000c800000 */
[----:B------:R1:W-:Y:S01]  /*df0d0*/  LDGSTS.E [R13+0xf00], desc[UR76][R4.64], P0 ;  /* 0x00f00000040d7fae */ /* 0x0003e200081a104c */
[----:B------:R-:W-:-:S06]  /*df0e0*/  USEL UR12, UR12, URZ, !UP0 ;  /* 0x000000ff0c0c7287 */ /* 0x000fcc000c000000 */
[----:B------:R-:W-:Y:S01]  /*df0f0*/  ISETP.NE.U32.AND P1, PT, RZ, UR12, PT ;  /* 0x0000000cff007c0c */ /* 0x000fe2000bf25070 */
[----:B-1----:R-:W-:Y:S02]  /*df100*/  IMAD.MOV.U32 R5, RZ, RZ, R179 ;  /* 0x000000ffff057224 */ /* 0x002fe400078e00b3 */
[----:B------:R-:W4:Y:S01]  /*df110*/  LDL R179, [R1+0x461c] ;  /* 0x00461c0001b37983 */ /* 0x000f220000100800 */
[----:B------:R-:W-:-:S03]  /*df120*/  MOV R4, R180 ;  /* 0x000000b400047202 */ /* 0x000fc60000000f00 */
[----:B------:R-:W4:Y:S04]  /*df130*/  LDL R180, [R1+0x4628] ;  /* 0x0046280001b47983 */ /* 0x000f280000100800 */
[----:B------:R1:W-:Y:S02]  /*df140*/  LDGSTS.E [R13+0xf80], desc[UR76][R4.64], P0 ;  /* 0x00f80000040d7fae */ /* 0x0003e400081a104c */
[----:B-1----:R-:W-:Y:S02]  /*df150*/  IMAD.MOV.U32 R5, RZ, RZ, R183 ;  /* 0x000000ffff057224 */ /* 0x002fe400078e00b7 */
[----:B------:R-:W4:Y:S01]  /*df160*/  LDL R183, [R1+0x4554] ;  /* 0x0045540001b77983 */ /* 0x000f220000100800 */
[----:B---3--:R-:W-:-:S03]  /*df170*/  IMAD.MOV.U32 R4, RZ, RZ, R184 ;  /* 0x000000ffff047224 */ /* 0x008fc600078e00b8 */
[----:B------:R-:W3:Y:S04]  /*df180*/  LDL R184, [R1+0x4560] ;  /* 0x0045600001b87983 */ /* 0x000ee80000100800 */
[----:B------:R2:W-:Y:S02]  /*df190*/  LDGSTS.E [R13+0x1c00], desc[UR76][R4.64], P1 ;  /* 0x01c00000040d7fae */ /* 0x0005e400089a104c */
[----:B--2---:R-:W-:Y:S02]  /*df1a0*/  MOV R4, R178 ;  /* 0x000000b200047202 */ /* 0x004fe40000000f00 */
[----:B------:R-:W2:Y:S01]  /*df1b0*/  LDL R178, [R1+0x4558] ;  /* 0x0045580001b27983 */ /* 0x000ea20000100800 */
        /* <DEDUP_REMOVED lines=31> */
[----:B-1----:R-:W-:Y:S02]  /*df3b0*/  IMAD.MOV.U32 R5, RZ, RZ, R179 ;  /* 0x000000ffff057224 */ /* 0x002fe400078e00b3 */
[----:B------:R-:W4:Y:S03]  /*df3c0*/  LDL R179, [R1+0x4514] ;  /* 0x0045140001b37983 */ /* 0x000f260000100800 */
[----:B------:R-:W-:Y:S02]  /*df3d0*/  ISETP.NE.U32.AND P0, PT, RZ, UR12, PT ;  /* 0x0000000cff007c0c */ /* 0x000fe4000bf05070 */
[----:B------:R-:W-:Y:S02]  /*df3e0*/  MOV R4, R180 ;  /* 0x000000b400047202 */ /* 0x000fe40000000f00 */
[----:B------:R-:W4:Y:S04]  /*df3f0*/  LDL R180, [R1+0x4528] ;  /* 0x0045280001b47983 */ /* 0x000f280000100800 */
[----:B------:R1:W-:Y:S02]  /*df400*/  LDGSTS.E [R13+0x1f80], desc[UR76][R4.64], P1 ;  /* 0x01f80000040d7fae */ /* 0x0003e400089a104c */
[----:B-1----:R-:W-:-:S02]  /*df410*/  IMAD.MOV.U32 R5, RZ, RZ, R183 ;  /* 0x000000ffff057224 */ /* 0x002fc400078e00b7 */
        /* <DEDUP_REMOVED lines=268> */
[----:B--2---:R-:W-:Y:S01]  /*e04e0*/  MOV R4, R178 ;  /* 0x000000b200047202 */ /* 0x004fe20000000f00 */
[----:B------:R-:W-:Y:S01]  /*e04f0*/  UISETP.GT.AND UP1, UPT, UR15, 0x27, UPT ;  /* 0x000000270f00788c */ /* 0x000fe2000bf24270 */
[----:B------:R-:W2:Y:S01]  /*e0500*/  LDL R178, [R1+0x2dc0] ;  /* 0x002dc00001b27983 */ /* 0x000ea20000100800 */
[----:B----4-:R-:W-:Y:S02]  /*e0510*/  IMAD.MOV.U32 R5, RZ, RZ, R177 ;  /* 0x000000ffff057224 */ /* 0x010fe400078e00b1 */
[----:B------:R-:W-:Y:S01]  /*e0520*/  USEL UR12, URZ, 0x4, !UP1 ;  /* 0x00000004ff0c7887 */ /* 0x000fe2000c800000 */
[----:B------:R-:W4:Y:S04]  /*e0530*/  LDL R177, [R1+0x2dbc] ;  /* 0x002dbc0001b17983 */ /* 0x000f280000100800 */
[----:B------:R1:W-:Y:S02]  /*e0540*/  LDGSTS.E [R13+0x8c80], desc[UR76][R4.64], P0 ;  /* 0x08c80000040d7fae */ /* 0x0003e400081a104c */
[----:B-1----:R-:W-:-:S02]  /*e0550*/  IMAD.MOV.U32 R4, RZ, RZ, R248 ;  /* 0x000000ffff047224 */ /* 0x002fc400078e00f8 */
[----:B------:R-:W2:Y:S01]  /*e0560*/  LDL R248, [R1+0x2d98] ;  /* 0x002d980001f87983 */ /* 0x000ea20000100800 */
        /* <DEDUP_REMOVED lines=22> */
[----:B------:R-:W-:-:S03]  /*e06d0*/  USEL UR12, UR12, URZ, !UP0 ;  /* 0x000000ff0c0c7287 */ /* 0x000fc6000c000000 */
[----:B------:R1:W-:Y:S03]  /*e06e0*/  LDGSTS.E [R13+0x8f00], desc[UR76][R4.64], P0 ;  /* 0x08f00000040d7fae */ /* 0x0003e600081a104c */
        /* <DEDUP_REMOVED lines=11> */
[----:B-1----:R-:W-:Y:S01]  /*e07a0*/  MOV R4, R176 ;  /* 0x000000b000047202 */ /* 0x002fe20000000f00 */
[----:B------:R-:W-:Y:S01]  /*e07b0*/  IMAD.MOV.U32 R5, RZ, RZ, R175 ;  /* 0x000000ffff057224 */ /* 0x000fe200078e00af */
[----:B------:R-:W-:Y:S01]  /*e07c0*/  UISETP.GT.AND UP1, UPT, UR15, 0x2b, UPT ;  /* 0x0000002b0f00788c */ /* 0x000fe2000bf24270 */
[----:B------:R-:W3:Y:S04]  /*e07d0*/  LDL R175, [R1+0x2f8c] ;  /* 0x002f8c0001af7983 */ /* 0x000ee80000100800 */
[----:B------:R2:W-:Y:S04]  /*e07e0*/  LDGSTS.E [R13+0x9c80], desc[UR76][R4.64], P1 ;  /* 0x09c80000040d7fae */ /* 0x0005e800089a104c */
[----:B------:R-:W3:Y:S01]  /*e07f0*/  LDL R176, [R1+0x2f90] ;  /* 0x002f900001b07983 */ /* 0x000ee20000100800 */
[----:B--2---:R-:W-:-:S03]  /*e0800*/  IMAD.MOV.U32 R4, RZ, RZ, R248 ;  /* 0x000000ffff047224 */ /* 0x004fc600078e00f8 */
[----:B------:R-:W2:Y:S01]  /*e0810*/  LDL R248, [R1+0x2e98] ;  /* 0x002e980001f87983 */ /* 0x000ea20000100800 */
        /* <DEDUP_REMOVED lines=18> */
[----:B------:R-:W-:Y:S01]  /*e0940*/  USEL UR12, URZ, 0x4, !UP1 ;  /* 0x00000004ff0c7887 */ /* 0x000fe2000c800000 */
[----:B-1----:R-:W-:Y:S02]  /*e0950*/  IMAD.MOV.U32 R4, RZ, RZ, R251 ;  /* 0x000000ffff047224 */ /* 0x002fe400078e00fb */
[----:B------:R-:W4:Y:S01]  /*e0960*/  LDL R251, [R1+0x2eb8] ;  /* 0x002eb80001fb7983 */ /* 0x000f220000100800 */
[----:B------:R-:W-:-:S03]  /*e0970*/  IMAD.MOV.U32 R5, RZ, RZ, R250 ;  /* 0x000000ffff057224 */ /* 0x000fc600078e00fa */
        /* <DEDUP_REMOVED lines=16> */
[----:B---3--:R-:W-:-:S03]  /*e0a80*/  MOV R4, R184 ;  /* 0x000000b800047202 */ /* 0x008fc60000000f00 */
[----:B------:R-:W3:Y:S04]  /*e0a90*/  LDL R184, [R1+0x2f88] ;  /* 0x002f880001b87983 */ /* 0x000ee80000100800 */
[----:B------:R2:W-:Y:S02]  /*e0aa0*/  LDGSTS.E [R13+0xac80], desc[UR76][R4.64], P0 ;  /* 0x0ac80000040d7fae */ /* 0x0005e400081a104c */
[----:B--2---:R-:W-:Y:S02]  /*e0ab0*/  IMAD.MOV.U32 R4, RZ, RZ, R248 ;  /* 0x000000ffff047224 */ /* 0x004fe400078e00f8 */
        /* <DEDUP_REMOVED lines=73> */
[----:B------:R-:W4:Y:S01]  /*e0f50*/  LDL R250, [R1+0x30b4] ;  /* 0x0030b40001fa7983 */ /* 0x000f220000100800 */
[----:B------:R-:W-:-:S03]  /*e0f60*/  USEL UR12, UR12, URZ, !UP0 ;  /* 0x000000ff0c0c7287 */ /* 0x000fc6000c000000 */
[----:B------:R1:W-:Y:S03]  /*e0f70*/  LDGSTS.E [R13+0xbf80], desc[UR76][R4.64], P1 ;  /* 0x0bf80000040d7fae */ /* 0x0003e600089a104c */
[----:B------:R-:W-:Y:S01]  /*e0f80*/  ISETP.NE.U32.AND P0, PT, RZ, UR12, PT ;  /* 0x0000000cff007c0c */ /* 0x000fe2000bf05070 */
[----:B-1----:R-:W-:Y:S02]  /*e0f90*/  IMAD.MOV.U32 R5, RZ, RZ, R179 ;  /* 0x000000ffff057224 */ /* 0x002fe400078e00b3 */
[----:B------:R-:W4:Y:S01]  /*e0fa0*/  LDL R179, [R1+0x30bc] ;  /* 0x0030bc0001b37983 */ /* 0x000f220000100800 */
[----:B------:R-:W-:-:S03]  /*e0fb0*/  IMAD.MOV.U32 R4, RZ, RZ, R180 ;  /* 0x000000ffff047224 */ /* 0x000fc600078e00b4 */
[----:B------:R-:W4:Y:S06]  /*e0fc0*/  LDL R180, [R1+0x30c0] ;  /* 0x0030c00001b47983 */ /* 0x000f2c0000100800 */
        /* <DEDUP_REMOVED lines=21> */
[----:B------:R-:W-:Y:S01]  /*e1120*/  UISETP.GT.AND UP1, UPT, UR15, 0x37, UPT ;  /* 0x000000370f00788c */ /* 0x000fe2000bf24270 */
        /* <DEDUP_REMOVED lines=101> */
[----:B-1----:R-:W-:Y:S01]  /*e1780*/  IMAD.MOV.U32 R5, RZ, RZ, R175 ;  /* 0x000000ffff057224 */ /* 0x002fe200078e00af */
[----:B------:R-:W-:Y:S01]  /*e1790*/  MOV R4, R176 ;  /* 0x000000b000047202 */ /* 0x000fe20000000f00 */
[----:B------:R-:W4:Y:S04]  /*e17a0*/  LDL R175, [R1+0x34ac] ;  /* 0x0034ac0001af7983 */ /* 0x000f280000100800 */
[----:B------:R1:W-:Y:S04]  /*e17b0*/  LDGSTS.E [R13+0xef80], desc[UR76][R4.64], P0 ;  /* 0x0ef80000040d7fae */ /* 0x0003e800081a104c */
[----:B------:R-:W4:Y:S01]  /*e17c0*/  LDL R176, [R1+0x34b0] ;  /* 0x0034b00001b07983 */ /* 0x000f220000100800 */
[----:B-1----:R-:W-:-:S03]  /*e17d0*/  IMAD.MOV.U32 R5, RZ, RZ, R183 ;  /* 0x000000ffff057224 */ /* 0x002fc600078e00b7 */
        /* <DEDUP_REMOVED lines=10> */
[----:B-1----:R-:W-:-:S02]  /*e1880*/  IMAD.MOV.U32 R4, RZ, RZ, R180 ;  /* 0x000000ffff047224 */ /* 0x002fc400078e00b4 */
[----:B------:R-:W-:Y:S01]  /*e1890*/  IMAD.MOV.U32 R5, RZ, RZ, R179 ;  /* 0x000000ffff057224 */ /* 0x000fe200078e00b3 */
[----:B------:R-:W-:Y:S01]  /*e18a0*/  USEL UR12, URZ, 0x4, !UP1 ;  /* 0x00000004ff0c7887 */ /* 0x000fe2000c800000 */
[----:B------:R-:W3:Y:S04]  /*e18b0*/  LDL R179, [R1+0x3584] ;  /* 0x0035840001b37983 */ /* 0x000ee80000100800 */
[----:B------:R2:W-:Y:S04]  /*e18c0*/  LDGSTS.E [R13+0xfd00], desc[UR76][R4.64], P1 ;  /* 0x0fd00000040d7fae */ /* 0x0005e800089a104c */
[----:B------:R-:W3:Y:S01]  /*e18d0*/  LDL R180, [R1+0x3588] ;  /* 0x0035880001b47983 */ /* 0x000ee20000100800 */
[----:B--2---:R-:W-:Y:S01]  /*e18e0*/  MOV R4, R248 ;  /* 0x000000f800047202 */ /* 0x004fe20000000f00 */
[----:B----4-:R-:W-:-:S02]  /*e18f0*/  IMAD.MOV.U32 R5, RZ, RZ, R187 ;  /* 0x000000ffff057224 */ /* 0x010fc400078e00bb */
[----:B------:R-:W2:Y:S04]  /*e1900*/  LDL R248, [R1+0x3498] ;  /* 0x0034980001f87983 */ /* 0x000ea80000100800 */
[----:B------:R-:W4:Y:S04]  /*e1910*/  LDL R187, [R1+0x3494] ;  /* 0x0034940001bb7983 */ /* 0x000f280000100800 */
[----:B------:R1:W-:Y:S02]  /*e1920*/  LDGSTS.E [R13+0xfd80], desc[UR76][R4.64], P1 ;  /* 0x0fd80000040d7fae */ /* 0x0003e400089a104c */
[----:B-1----:R-:W-:-:S02]  /*e1930*/  IMAD.MOV.U32 R4, RZ, RZ, R186 ;  /* 0x000000ffff047224 */ /* 0x002fc400078e00ba */
        /* <DEDUP_REMOVED lines=9> */
[----:B-1----:R-:W-:Y:S01]  /*e19d0*/  IMAD.MOV.U32 R4, RZ, RZ, R182 ;  /* 0x000000ffff047224 */ /* 0x002fe200078e00b6 */
[----:B------:R-:W-:Y:S01]  /*e19e0*/  USEL UR12, UR12, URZ, !UP0 ;  /* 0x000000ff0c0c7287 */ /* 0x000fe2000c000000 */
        /* <DEDUP_REMOVED lines=8> */
[----:B------:R-:W-:-:S03]  /*e1a70*/  ISETP.NE.U32.AND P0, PT, RZ, UR12, PT ;  /* 0x0000000cff007c0c */ /* 0x000fc6000bf05070 */
        /* <DEDUP_REMOVED lines=66> */
[----:B------:R-:W3:Y:S01]  /*e1ea0*/  LDL R186, [R1+0x3790] ;  /* 0x0037900001ba7983 */ /* 0x000ee20000100800 */
[----:B------:R-:W-:-:S03]  /*e1eb0*/  IMAD.MOV.U32 R5, RZ, RZ, R185 ;  /* 0x000000ffff057224 */ /* 0x000fc600078e00b9 */
[----:B------:R-:W3:Y:S04]  /*e1ec0*/  LDL R185, [R1+0x378c] ;  /* 0x00378c0001b97983 */ /* 0x000ee80000100800 */
[----:B------:R1:W-:Y:S02]  /*e1ed0*/  LDGSTS.E [R13+0x11e00], desc[UR76][R4.64], P1 ;  /* 0x11e00000040d7fae */ /* 0x0003e400089a104c */
[----:B-1----:R-:W-:Y:S02]  /*e1ee0*/  MOV R4, R14 ;  /* 0x0000000e00047202 */ /* 0x002fe40000000f00 */
[----:B------:R-:W3:Y:S01]  /*e1ef0*/  LDL R14, [R1+0x36a8] ;  /* 0x0036a800010e7983 */ /* 0x000ee20000100800 */
[----:B------:R-:W-:-:S03]  /*e1f00*/  IMAD.MOV.U32 R5, RZ, RZ, R249 ;  /* 0x000000ffff057224 */ /* 0x000fc600078e00f9 */
[----:B------:R-:W3:Y:S04]  /*e1f10*/  LDL R249, [R1+0x36a4] ;  /* 0x0036a40001f97983 */ /* 0x000ee80000100800 */
[----:B------:R1:W-:Y:S01]  /*e1f20*/  LDGSTS.E [R13+0x11e80], desc[UR76][R4.64], P1 ;  /* 0x11e80000040d7fae */ /* 0x0003e200089a104c */
[----:B------:R-:W-:Y:S01]  /*e1f30*/  UISETP.GT.AND UP1, UPT, UR15, 0x4b, UPT ;  /* 0x0000004b0f00788c */ /* 0x000fe2000bf24270 */
[----:B-1----:R-:W-:Y:S02]  /*e1f40*/  IMAD.MOV.U32 R4, RZ, RZ, R251 ;  /* 0x000000ffff047224 */ /* 0x002fe400078e00fb */
[----:B------:R-:W3:Y:S01]  /*e1f50*/  LDL R251, [R1+0x3798] ;  /* 0x0037980001fb7983 */ /* 0x000ee20000100800 */
[----:B------:R-:W-:-:S03]  /*e1f60*/  IMAD.MOV.U32 R5, RZ, RZ, R250 ;  /* 0x000000ffff057224 */ /* 0x000fc600078e00fa */
[----:B------:R-:W3:Y:S01]  /*e1f70*/  LDL R250, [R1+0x3794] ;  /* 0x0037940001fa7983 */ /* 0x000ee20000100800 */
[----:B------:R-:W-:-:S03]  /*e1f80*/  USEL UR12, URZ, 0x4, !UP1 ;  /* 0x00000004ff0c7887 */ /* 0x000fc6000c800000 */
[----:B------:R1:W-:Y:S01]  /*e1f90*/  LDGSTS.E [R13+0x11f00], desc[UR76][R4.64], P1 ;  /* 0x11f00000040d7fae */ /* 0x0003e200089a104c */
[----:B------:R-:W-:-:S06]  /*e1fa0*/  USEL UR12, UR12, URZ, !UP0 ;  /* 0x000000ff0c0c7287 */ /* 0x000fcc000c000000 */
[----:B------:R-:W-:Y:S02]  /*e1fb0*/  ISETP.NE.U32.AND P0, PT, RZ, UR12, PT ;  /* 0x0000000cff007c0c */ /* 0x000fe4000bf05070 */
        /* <DEDUP_REMOVED lines=12> */
[----:B--2---:R-:W-:-:S03]  /*e2080*/  MOV R4, R248 ;  /* 0x000000f800047202 */ /* 0x004fc60000000f00 */
[----:B------:R-:W2:Y:S01]  /*e2090*/  LDL R248, [R1+0x37a0] ;  /* 0x0037a00001f87983 */ /* 0x000ea20000100800 */
[----:B----4-:R-:W-:-:S03]  /*e20a0*/  IMAD.MOV.U32 R5, RZ, RZ, R187 ;  /* 0x000000ffff057224 */ /* 0x010fc600078e00bb */
[----:B------:R-:W4:Y:S04]  /*e20b0*/  LDL R187, [R1+0x379c] ;  /* 0x00379c0001bb7983 */ /* 0x000f280000100800 */
[----:B------:R1:W-:Y:S02]  /*e20c0*/  LDGSTS.E [R13+0x12c80], desc[UR76][R4.64], P0 ;  /* 0x12c80000040d7fae */ /* 0x0003e400081a104c */
[----:B-1----:R-:W-:Y:S02]  /*e20d0*/  IMAD.MOV.U32 R4, RZ, RZ, R174 ;  /* 0x000000ffff047224 */ /* 0x002fe400078e00ae */
[----:B------:R-:W-:Y:S01]  /*e20e0*/  IMAD.MOV.U32 R5, RZ, RZ, R173 ;  /* 0x000000ffff057224 */ /* 0x000fe200078e00ad */
[----:B------:R-:W-:Y:S01]  /*e20f0*/  USEL UR12, UR12, URZ, !UP0 ;  /* 0x000000ff0c0c7287 */ /* 0x000fe2000c000000 */
[----:B------:R-:W4:Y:S04]  /*e2100*/  LDL R173, [R1+0x388c] ;  /* 0x00388c0001ad7983 */ /* 0x000f280000100800 */
[----:B------:R1:W-:Y:S04]  /*e2110*/  LDGSTS.E [R13+0x12d00], desc[UR76][R4.64], P0 ;  /* 0x12d00000040d7fae */ /* 0x0003e800081a104c */
[----:B------:R-:W4:Y:S01]  /*e2120*/  LDL R174, [R1+0x3890] ;  /* 0x0038900001ae7983 */ /* 0x000f220000100800 */
[----:B-1----:R-:W-:Y:S01]  /*e2130*/  MOV R4, R176 ;  /* 0x000000b000047202 */ /* 0x002fe20000000f00 */
[----:B------:R-:W-:Y:S01]  /*e2140*/  IMAD.MOV.U32 R5, RZ, RZ, R175 ;  /* 0x000000ffff057224 */ /* 0x000fe200078e00af */
[----:B------:R-:W-:Y:S01]  /*e2150*/  ISETP.NE.U32.AND P1, PT, RZ, UR12, PT ;  /* 0x0000000cff007c0c */ /* 0x000fe2000bf25070 */
[----:B------:R-:W4:Y:S04]  /*e2160*/  LDL R175, [R1+0x3894] ;  /* 0x0038940001af7983 */ /* 0x000f280000100800 */
[----:B------:R3:W-:Y:S04]  /*e2170*/  LDGSTS.E [R13+0x12d80], desc[UR76][R4.64], P0 ;  /* 0x12d80000040d7fae */ /* 0x0007e800081a104c */
[----:B------:R-:W4:Y:S01]  /*e2180*/  LDL R176, [R1+0x3898] ;  /* 0x0038980001b07983 */ /* 0x000f220000100800 */
[----:B---3--:R-:W-:-:S03]  /*e2190*/  IMAD.MOV.U32 R4, RZ, RZ, R14 ;  /* 0x000000ffff047224 */ /* 0x008fc600078e000e */
[----:B------:R-:W3:Y:S01]  /*e21a0*/  LDL R14, [R1+0x37a8] ;  /* 0x0037a800010e7983 */ /* 0x000ee20000100800 */
[----:B------:R-:W-:-:S03]  /*e21b0*/  IMAD.MOV.U32 R5, RZ, RZ, R249 ;  /* 0x000000ffff057224 */ /* 0x000fc600078e00f9 */
[----:B------:R-:W3:Y:S04]  /*e21c0*/  LDL R249, [R1+0x37a4] ;  /* 0x0037a40001f97983 */ /* 0x000ee80000100800 */
[----:B------:R1:W-:Y:S02]  /*e21d0*/  LDGSTS.E [R13+0x12e00], desc[UR76][R4.64], P0 ;  /* 0x12e00000040d7fae */ /* 0x0003e400081a104c */
[----:B-1----:R-:W-:Y:S01]  /*e21e0*/  MOV R4, R178 ;  /* 0x000000b200047202 */ /* 0x002fe20000000f00 */
[----:B------:R-:W-:Y:S01]  /*e21f0*/  IMAD.MOV.U32 R5, RZ, RZ, R177 ;  /* 0x000000ffff057224 */ /* 0x000fe200078e00b1 */
        /* <DEDUP_REMOVED lines=8> */
[----:B-1----:R-:W-:Y:S01]  /*e2280*/  MOV R4, R182 ;  /* 0x000000b600047202 */ /* 0x002fe20000000f00 */
[----:B------:R-:W-:-:S02]  /*e2290*/  IMAD.MOV.U32 R5, RZ, RZ, R181 ;  /* 0x000000ffff057224 */ /* 0x000fc400078e00b5 */
[----:B------:R-:W3:Y:S04]  /*e22a0*/  LDL R182, [R1+0x38b0] ;  /* 0x0038b00001b67983 */ /* 0x000ee80000100800 */
[----:B------:R1:W-:Y:S04]  /*e22b0*/  LDGSTS.E [R13+0x12f80], desc[UR76][R4.64], P0 ;  /* 0x12f80000040d7fae */ /* 0x0003e800081a104c */
[----:B------:R-:W3:Y:S01]  /*e22c0*/  LDL R181, [R1+0x38ac] ;  /* 0x0038ac0001b57983 */ /* 0x000ee20000100800 */
[----:B-1----:R-:W-:Y:S02]  /*e22d0*/  IMAD.MOV.U32 R4, RZ, RZ, R184 ;  /* 0x000000ffff047224 */ /* 0x002fe400078e00b8 */
        /* <DEDUP_REMOVED lines=12> */
[----:B------:R-:W3:Y:S04]  /*e23a0*/  LDL R250, [R1+0x37ac] ;  /* 0x0037ac0001fa7983 */ /* 0x000ee80000100800 */
[----:B------:R2:W-:Y:S02]  /*e23b0*/  LDGSTS.E [R13+0x13d00], desc[UR76][R4.64], P1 ;  /* 0x13d00000040d7fae */ /* 0x0005e400089a104c */
[----:B--2---:R-:W-:-:S02]  /*e23c0*/  MOV R4, R248 ;  /* 0x000000f800047202 */ /* 0x004fc40000000f00 */
[----:B------:R-:W2:Y:S01]  /*e23d0*/  LDL R248, [R1+0x3988] ;  /* 0x0039880001f87983 */ /* 0x000ea20000100800 */
[----:B----4-:R-:W-:-:S03]  /*e23e0*/  IMAD.MOV.U32 R5, RZ, RZ, R187 ;  /* 0x000000ffff057224 */ /* 0x010fc600078e00bb */
[----:B------:R-:W4:Y:S04]  /*e23f0*/  LDL R187, [R1+0x3984] ;  /* 0x0039840001bb7983 */ /* 0x000f280000100800 */
[----:B------:R3:W-:Y:S02]  /*e2400*/  LDGSTS.E [R13+0x13d80], desc[UR76][R4.64], P1 ;  /* 0x13d80000040d7fae */ /* 0x0007e400089a104c */
[----:B---3--:R-:W-:Y:S02]  /*e2410*/  IMAD.MOV.U32 R4, RZ, RZ, R14 ;  /* 0x000000ffff047224 */ /* 0x008fe400078e000e */
[----:B------:R-:W3:Y:S01]  /*e2420*/  LDL R14, [R1+0x3990] ;  /* 0x00399000010e7983 */ /* 0x000ee20000100800 */
[----:B------:R-:W-:Y:S01]  /*e2430*/  IMAD.MOV.U32 R5, RZ, RZ, R249 ;  /* 0x000000ffff057224 */ /* 0x000fe200078e00f9 */
[----:B------:R-:W-:-:S02]  /*e2440*/  UISETP.GT.AND UP1, UPT, UR15, 0x53, UPT ;  /* 0x000000530f00788c */ /* 0x000fc4000bf24270 */
[----:B------:R-:W2:Y:S02]  /*e2450*/  LDL R249, [R1+0x398c] ;  /* 0x00398c0001f97983 */ /* 0x000ea40000100800 */
[----:B------:R-:W-:Y:S02]  /*e2460*/  USEL UR12, URZ, 0x4, !UP1 ;  /* 0x00000004ff0c7887 */ /* 0x000fe4000c800000 */
[----:B------:R1:W-:Y:S02]  /*e2470*/  LDGSTS.E [R13+0x13e00], desc[UR76][R4.64], P1 ;  /* 0x13e00000040d7fae */ /* 0x0003e400089a104c */
[----:B------:R-:W-:-:S06]  /*e2480*/  USEL UR12, UR12, URZ, !UP0 ;  /* 0x000000ff0c0c7287 */ /* 0x000fcc000c000000 */
[----:B------:R-:W-:Y:S01]  /*e2490*/  ISETP.NE.U32.AND P0, PT, RZ, UR12, PT ;  /* 0x0000000cff007c0c */ /* 0x000fe2000bf05070 */
[----:B------:R-:W-:-:S04]  /*e24a0*/  UISETP.GT.AND UP1, UPT, UR15, 0x57, UPT ;  /* 0x000000570f00788c */ /* 0x000fc8000bf24270 */
[----:B------:R-:W-:-:S04]  /*e24b0*/  USEL UR12, URZ, 0x4, !UP1 ;  /* 0x00000004ff0c7887 */ /* 0x000fc8000c800000 */
[----:B------:R-:W-:Y:S01]  /*e24c0*/  USEL UR12, UR12, URZ, !UP0 ;  /* 0x000000ff0c0c7287 */ /* 0x000fe2000c000000 */
[----:B-1----:R-:W-:Y:S02]  /*e24d0*/  MOV R4, R251 ;  /* 0x000000fb00047202 */ /* 0x002fe40000000f00 */
[----:B------:R-:W3:Y:S01]  /*e24e0*/  LDL R251, [R1+0x3998] ;  /* 0x0039980001fb7983 */ /* 0x000ee20000100800 */
[----:B------:R-:W-:-:S03]  /*e24f0*/  IMAD.MOV.U32 R5, RZ, RZ, R250 ;  /* 0x000000ffff057224 */ /* 0x000fc600078e00fa */
[----:B------:R-:W3:Y:S04]  /*e2500*/  LDL R250, [R1+0x3994] ;  /* 0x0039940001fa7983 */ /* 0x000ee80000100800 */
[----:B------:R1:W-:Y:S02]  /*e2510*/  LDGSTS.E [R13+0x13e80], desc[UR76][R4.64], P1 ;  /* 0x13e80000040d7fae */ /* 0x0003e400089a104c */
        /* <DEDUP_REMOVED lines=12> */
[----:B------:R-:W-:Y:S01]  /*e25e0*/  ISETP.NE.U32.AND P1, PT, RZ, UR12, PT ;  /* 0x0000000cff007c0c */ /* 0x000fe2000bf25070 */
        /* <DEDUP_REMOVED lines=38> */
[----:B--2---:R-:W-:Y:S02]  /*e2850*/  IMAD.MOV.U32 R4, RZ, RZ, R248 ;  /* 0x000000ffff047224 */ /* 0x004fe400078e00f8 */
[----:B----4-:R-:W-:Y:S01]  /*e2860*/  IMAD.MOV.U32 R5, RZ, RZ, R187 ;  /* 0x000000ffff057224 */ /* 0x010fe200078e00bb */
[----:B------:R-:W2:Y:S04]  /*e2870*/  LDL R248, [R1+0x3ab4] ;  /* 0x003ab40001f87983 */ /* 0x000ea80000100800 */
[----:B------:R3:W-:Y:S04]  /*e2880*/  LDGSTS.E [R13+0x15c00], desc[UR76][R4.64], P1 ;  /* 0x15c00000040d7fae */ /* 0x0007e800089a104c */
[----:B------:R-:W4:Y:S01]  /*e2890*/  LDL R187, [R1+0x3ab0] ;  /* 0x003ab00001bb7983 */ /* 0x000f220000100800 */
[----:B---3--:R-:W-:-:S03]  /*e28a0*/  MOV R4, R14 ;  /* 0x0000000e00047202 */ /* 0x008fc60000000f00 */
[----:B------:R-:W3:Y:S01]  /*e28b0*/  LDL R14, [R1+0x39a0] ;  /* 0x0039a000010e7983 */ /* 0x000ee20000100800 */
[----:B------:R-:W-:-:S03]  /*e28c0*/  IMAD.MOV.U32 R5, RZ, RZ, R249 ;  /* 0x000000ffff057224 */ /* 0x000fc600078e00f9 */
[----:B------:R-:W2:Y:S04]  /*e28d0*/  LDL R249, [R1+0x3ab8] ;  /* 0x003ab80001f97983 */ /* 0x000ea80000100800 */
[----:B------:R1:W-:Y:S02]  /*e28e0*/  LDGSTS.E [R13+0x15c80], desc[UR76][R4.64], P1 ;  /* 0x15c80000040d7fae */ /* 0x0003e400089a104c */
[----:B-1----:R-:W-:Y:S02]  /*e28f0*/  IMAD.MOV.U32 R4, RZ, RZ, R251 ;  /* 0x000000ffff047224 */ /* 0x002fe400078e00fb */
[----:B------:R-:W2:Y:S01]  /*e2900*/  LDL R251, [R1+0x3ac0] ;  /* 0x003ac00001fb7983 */ /* 0x000ea20000100800 */
[----:B------:R-:W-:-:S03]  /*e2910*/  IMAD.MOV.U32 R5, RZ, RZ, R250 ;  /* 0x000000ffff057224 */ /* 0x000fc600078e00fa */
[----:B------:R-:W2:Y:S04]  /*e2920*/  LDL R250, [R1+0x3abc] ;  /* 0x003abc0001fa7983 */ /* 0x000ea80000100800 */
[----:B------:R3:W-:Y:S02]  /*e2930*/  LDGSTS.E [R13+0x15d00], desc[UR76][R4.64], P1 ;  /* 0x15d00000040d7fae */ /* 0x0007e400089a104c */
[----:B---3--:R-:W-:Y:S02]  /*e2940*/  MOV R4, R14 ;  /* 0x0000000e00047202 */ /* 0x008fe40000000f00 */
[----:B------:R-:W3:Y:S01]  /*e2950*/  LDL R14, [R1+0x3b84] ;  /* 0x003b8400010e7983 */ /* 0x000ee20000100800 */
[----:B------:R-:W-:Y:S01]  /*e2960*/  IMAD.MOV.U32 R5, RZ, RZ, R155 ;  /* 0x000000ffff057224 */ /* 0x000fe200078e009b */
[----:B------:R-:W-:-:S04]  /*e2970*/  UISETP.GT.AND UP1, UPT, UR15, 0x5b, UPT ;  /* 0x0000005b0f00788c */ /* 0x000fc8000bf24270 */
[----:B------:R1:W-:Y:S01]  /*e2980*/  LDGSTS.E [R13+0x15d80], desc[UR76][R4.64], P1 ;  /* 0x15d80000040d7fae */ /* 0x0003e200089a104c */
[----:B------:R-:W-:Y:S01]  /*e2990*/  USEL UR12, URZ, 0x4, !UP1 ;  /* 0x00000004ff0c7887 */ /* 0x000fe2000c800000 */
[----:B-1----:R-:W-:Y:S02]  /*e29a0*/  IMAD.MOV.U32 R4, RZ, RZ, R157 ;  /* 0x000000ffff047224 */ /* 0x002fe400078e009d */
[----:B------:R-:W-:-:S05]  /*e29b0*/  IMAD.MOV.U32 R5, RZ, RZ, R156 ;  /* 0x000000ffff057224 */ /* 0x000fca00078e009c */
[----:B------:R1:W-:Y:S01]  /*e29c0*/  LDGSTS.E [R13+0x15e00], desc[UR76][R4.64], P1 ;  /* 0x15e00000040d7fae */ /* 0x0003e200089a104c */
[----:B------:R-:W-:Y:S01]  /*e29d0*/  USEL UR12, UR12, URZ, !UP0 ;  /* 0x000000ff0c0c7287 */ /* 0x000fe2000c000000 */
[----:B-1----:R-:W-:Y:S01]  /*e29e0*/  MOV R4, R159 ;  /* 0x0000009f00047202 */ /* 0x002fe20000000f00 */
[----:B------:R-:W-:-:S05]  /*e29f0*/  IMAD.MOV.U32 R5, RZ, RZ, R158 ;  /* 0x000000ffff057224 */ /* 0x000fca00078e009e */
[----:B------:R1:W-:Y:S01]  /*e2a00*/  LDGSTS.E [R13+0x15e80], desc[UR76][R4.64], P1 ;  /* 0x15e80000040d7fae */ /* 0x0003e200089a104c */
[----:B------:R-:W-:Y:S01]  /*e2a10*/  ISETP.NE.U32.AND P0, PT, RZ, UR12, PT ;  /* 0x0000000cff007c0c */ /* 0x000fe2000bf05070 */
[----:B-1----:R-:W-:Y:S02]  /*e2a20*/  IMAD.MOV.U32 R4, RZ, RZ, R173 ;  /* 0x000000ffff047224 */ /* 0x002fe400078e00ad */
        /* <DEDUP_REMOVED lines=13> */
[----:B------:R1:W-:Y:S01]  /*e2b00*/  LDGSTS.E [R13+0x16d00], desc[UR76][R4.64], P0 ;  /* 0x16d00000040d7fae */ /* 0x0003e200081a104c */
[----:B------:R-:W-:Y:S01]  /*e2b10*/  UISETP.GT.AND UP1, UPT, UR15, 0x5f, UPT ;  /* 0x0000005f0f00788c */ /* 0x000fe2000bf24270 */
[----:B-1----:R-:W-:Y:S01]  /*e2b20*/  MOV R4, R183 ;  /* 0x000000b700047202 */ /* 0x002fe20000000f00 */
[----:B------:R-:W-:-:S05]  /*e2b30*/  IMAD.MOV.U32 R5, RZ, RZ, R182 ;  /* 0x000000ffff057224 */ /* 0x000fca00078e00b6 */
[----:B------:R1:W-:Y:S01]  /*e2b40*/  LDGSTS.E [R13+0x16d80], desc[UR76][R4.64], P0 ;  /* 0x16d80000040d7fae */ /* 0x0003e200081a104c */
[----:B------:R-:W-:Y:S01]  /*e2b50*/  USEL UR12, URZ, 0x4, !UP1 ;  /* 0x00000004ff0c7887 */ /* 0x000fe2000c800000 */
[----:B-1----:R-:W-:Y:S02]  /*e2b60*/  IMAD.MOV.U32 R4, RZ, RZ, R185 ;  /* 0x000000ffff047224 */ /* 0x002fe400078e00b9 */
[----:B------:R-:W-:-:S05]  /*e2b70*/  IMAD.MOV.U32 R5, RZ, RZ, R184 ;  /* 0x000000ffff057224 */ /* 0x000fca00078e00b8 */
[----:B------:R4:W-:Y:S01]  /*e2b80*/  LDGSTS.E [R13+0x16e00], desc[UR76][R4.64], P0 ;  /* 0x16e00000040d7fae */ /* 0x0009e200081a104c */
[----:B------:R-:W-:Y:S01]  /*e2b90*/  USEL UR12, UR12, URZ, !UP0 ;  /* 0x000000ff0c0c7287 */ /* 0x000fe2000c000000 */
[----:B----4-:R-:W-:Y:S01]  /*e2ba0*/  MOV R4, R187 ;  /* 0x000000bb00047202 */ /* 0x010fe20000000f00 */
[----:B------:R-:W-:-:S05]  /*e2bb0*/  IMAD.MOV.U32 R5, RZ, RZ, R186 ;  /* 0x000000ffff057224 */ /* 0x000fca00078e00ba */
[----:B------:R2:W-:Y:S01]  /*e2bc0*/  LDGSTS.E [R13+0x16e80], desc[UR76][R4.64], P0 ;  /* 0x16e80000040d7fae */ /* 0x0005e200081a104c */
[----:B------:R-:W-:Y:S01]  /*e2bd0*/  ISETP.NE.U32.AND P1, PT, RZ, UR12, PT ;  /* 0x0000000cff007c0c */ /* 0x000fe2000bf25070 */
[----:B--2---:R-:W-:Y:S02]  /*e2be0*/  IMAD.MOV.U32 R4, RZ, RZ, R249 ;  /* 0x000000ffff047224 */ /* 0x004fe400078e00f9 */
[----:B------:R-:W-:-:S05]  /*e2bf0*/  IMAD.MOV.U32 R5, RZ, RZ, R248 ;  /* 0x000000ffff057224 */ /* 0x000fca00078e00f8 */
[----:B------:R1:W-:Y:S02]  /*e2c00*/  LDGSTS.E [R13+0x16f00], desc[UR76][R4.64], P0 ;  /* 0x16f00000040d7fae */ /* 0x0003e400081a104c */
[----:B-1----:R-:W-:Y:S01]  /*e2c10*/  MOV R4, R251 ;  /* 0x000000fb00047202 */ /* 0x002fe20000000f00 */
[----:B------:R-:W-:-:S05]  /*e2c20*/  IMAD.MOV.U32 R5, RZ, RZ, R250 ;  /* 0x000000ffff057224 */ /* 0x000fca00078e00fa */
[----:B------:R1:W-:Y:S02]  /*e2c30*/  LDGSTS.E [R13+0x16f80], desc[UR76][R4.64], P0 ;  /* 0x16f80000040d7fae */ /* 0x0003e400081a104c */
[----:B-1----:R-:W-:Y:S01]  /*e2c40*/  IMAD.MOV.U32 R4, RZ, RZ, R201 ;  /* 0x000000ffff047224 */ /* 0x002fe200078e00c9 */
[----:B------:R-:W-:-:S04]  /*e2c50*/  UISETP.GT.AND UP1, UPT, UR15, 0x63, UPT ;  /* 0x000000630f00788c */ /* 0x000fc8000bf24270 */
[----:B------:R-:W-:-:S04]  /*e2c60*/  USEL UR12, URZ, 0x4, !UP1 ;  /* 0x00000004ff0c7887 */ /* 0x000fc8000c800000 */
[----:B------:R-:W-:-:S06]  /*e2c70*/  USEL UR12, UR12, URZ, !UP0 ;  /* 0x000000ff0c0c7287 */ /* 0x000fcc000c000000 */
[----:B------:R-:W-:Y:S01]  /*e2c80*/  ISETP.NE.U32.AND P0, PT, RZ, UR12, PT ;  /* 0x0000000cff007c0c */ /* 0x000fe2000bf05070 */
[----:B---3--:R-:W-:-:S05]  /*e2c90*/  IMAD.MOV.U32 R5, RZ, RZ, R14 ;  /* 0x000000ffff057224 */ /* 0x008fca00078e000e */
        /* <DEDUP_REMOVED lines=101> */
[----:B------:R-:W-:Y:S02]  /*e32f0*/  IMAD.MOV.U32 R5, RZ, RZ, R52 ;  /* 0x000000ffff057224 */ /* 0x000fe400078e0034 */
[----:B------:R-:W2:Y:S04]  /*e3300*/  LDL.LU R52, [R1+0x650] ;  /* 0x0006500001347983 */ /* 0x000ea80000300800 */
[----:B------:R1:W-:Y:S04]  /*e3310*/  LDGSTS.E [R13+0x1af00], desc[UR76][R4.64], P0 ;  /* 0x1af00000040d7fae */ /* 0x0003e800081a104c */
[----:B------:R-:W3:Y:S01]  /*e3320*/  LDL.LU R53, [R1+0x654] ;  /* 0x0006540001357983 */ /* 0x000ee20000300800 */
        /* <DEDUP_REMOVED lines=37> */
[----:B------:R-:W-:-:S02]  /*e3580*/  LOP3.LUT R2, R55, 0x40, RZ, 0xfc, !PT ;  /* 0x0000004037027812 */ /* 0x000fc400078efcff */
[----:B------:R-:W4:Y:S04]  /*e3590*/  LDL.LU R54, [R1+0x5f8] ;  /* 0x0005f80001367983 */ /* 0x000f280000300800 */
[----:B------:R1:W-:Y:S01]  /*e35a0*/  LDGSTS.E [R13+0x1bf00], desc[UR76][R4.64], P1 ;  /* 0x1bf00000040d7fae */ /* 0x0003e200089a104c */
[----:B------:R-:W-:Y:S02]  /*e35b0*/  ISETP.GE.AND P0, PT, R2, UR15, PT ;  /* 0x0000000f02007c0c */ /* 0x000fe4000bf06270 */
[----:B------:R-:W-:Y:S02]  /*e35c0*/  LOP3.LUT R2, R55, 0x20, RZ, 0xfc, !PT ;  /* 0x0000002037027812 */ /* 0x000fe400078efcff */
[----:B-1----:R-:W-:Y:S01]  /*e35d0*/  MOV R4, R8 ;  /* 0x0000000800047202 */ /* 0x002fe20000000f00 */
[----:B------:R-:W-:-:S05]  /*e35e0*/  IMAD.MOV.U32 R5, RZ, RZ, R10 ;  /* 0x000000ffff057224 */ /* 0x000fca00078e000a */
[----:B------:R1:W-:Y:S01]  /*e35f0*/  LDGSTS.E [R13+0x1bf80], desc[UR76][R4.64], P1 ;  /* 0x1bf80000040d7fae */ /* 0x0003e200089a104c */
[C---:B------:R-:W-:Y:S02]  /*e3600*/  ISETP.GE.AND P1, PT, R55.reuse, UR15, PT ;  /* 0x0000000f37007c0c */ /* 0x040fe4000bf26270 */
[----:B-1----:R-:W-:Y:S02]  /*e3610*/  LOP3.LUT R5, R55, 0x60, RZ, 0xfc, !PT ;  /* 0x0000006037057812 */ /* 0x002fe400078efcff */
[----:B------:R-:W4:Y:S01]  /*e3620*/  LDL.LU R55, [R1+0x5fc] ;  /* 0x0005fc0001377983 */ /* 0x000f220000300800 */
[----:B--2---:R-:W-:Y:S02]  /*e3630*/  IMAD.MOV.U32 R81, RZ, RZ, R52 ;  /* 0x000000ffff517224 */ /* 0x004fe400078e0034 */
[----:B---3--:R-:W-:Y:S02]  /*e3640*/  IMAD.MOV.U32 R80, RZ, RZ, R53 ;  /* 0x000000ffff507224 */ /* 0x008fe400078e0035 */
[----:B------:R-:W2:Y:S01]  /*e3650*/  LDL.LU R53, [R1+0x600] ;  /* 0x0006000001357983 */ /* 0x000ea20000300800 */
[----:B----4-:R-:W-:-:S03]  /*e3660*/  IMAD.MOV.U32 R79, RZ, RZ, R15 ;  /* 0x000000ffff4f7224 */ /* 0x010fc600078e000f */
[----:B------:R-:W3:Y:S01]  /*e3670*/  LDL.LU R15, [R1+0x604] ;  /* 0x00060400010f7983 */ /* 0x000ee20000300800 */
[----:B------:R-:W-:Y:S01]  /*e3680*/  MOV R78, R56 ;  /* 0x00000038004e7202 */ /* 0x000fe20000000f00 */
[----:B------:R-:W-:Y:S02]  /*e3690*/  IMAD.MOV.U32 R77, RZ, RZ, R58 ;  /* 0x000000ffff4d7224 */ /* 0x000fe400078e003a */
[----:B------:R-:W-:Y:S01]  /*e36a0*/  STL.64 [R1+0x1810], R80 ;  /* 0x0018105001007387 */ /* 0x000fe20000100a00 */
[----:B------:R-:W-:Y:S01]  /*e36b0*/  IMAD.MOV.U32 R76, RZ, RZ, R59 ;  /* 0x000000ffff4c7224 */ /* 0x000fe200078e003b */
[----:B------:R-:W-:-:S04]  /*e36c0*/  LOP3.LUT R67, R67, R66, RZ, 0x3c, !PT ;  /* 0x0000004243437212 */ /* 0x000fc800078e3cff */
[C---:B------:R-:W-:Y:S01]  /*e36d0*/  LOP3.LUT R66, R67.reuse, R66, RZ, 0x3c, !PT ;  /* 0x0000004243427212 */ /* 0x040fe200078e3cff */
[----:B------:R-:W-:Y:S03]  /*e36e0*/  STL.64 [R1+0x1808], R78 ;  /* 0x0018084e01007387 */ /* 0x000fe60000100a00 */
[----:B------:R-:W-:Y:S01]  /*e36f0*/  LOP3.LUT R67, R67, R66, RZ, 0x3c, !PT ;  /* 0x0000004243437212 */ /* 0x000fe200078e3cff */
[----:B------:R-:W-:Y:S01]  /*e3700*/  STL.64 [R1+0x1800], R76 ;  /* 0x0018004c01007387 */ /* 0x000fe20000100a00 */
[----:B------:R-:W-:-:S03]  /*e3710*/  IMAD.MOV.U32 R59, RZ, RZ, R18 ;  /* 0x000000ffff3b7224 */ /* 0x000fc600078e0012 */
[----:B------:R-:W4:Y:S01]  /*e3720*/  LDL.LU R18, [R1+0x5d8] ;  /* 0x0005d80001127983 */ /* 0x000f220000300800 */
[----:B------:R-:W-:-:S03]  /*e3730*/  MOV R58, R19 ;  /* 0x00000013003a7202 */ /* 0x000fc60000000f00 */
[----:B------:R-:W2:Y:S04]  /*e3740*/  LDL.LU R19, [R1+0x5dc] ;  /* 0x0005dc0001137983 */ /* 0x000ea80000300800 */
[----:B------:R-:W-:Y:S04]  /*e3750*/  STL.64 [R1+0x1830], R66 ;  /* 0x0018304201007387 */ /* 0x000fe80000100a00 */
[----:B------:R-:W2:Y:S04]  /*e3760*/  LDL.LU R48, [R1+0x5e0] ;  /* 0x0005e00001307983 */ /* 0x000ea80000300800 */
[----:B------:R-:W2:Y:S04]  /*e3770*/  LDL.LU R49, [R1+0x5e4] ;  /* 0x0005e40001317983 */ /* 0x000ea80000300800 */
[----:B------:R-:W2:Y:S01]  /*e3780*/  LDL.LU R169, [R1+0x5e8] ;  /* 0x0005e80001a97983 */ /* 0x000ea20000300800 */
[----:B------:R-:W-:-:S03]  /*e3790*/  IMAD.MOV.U32 R56, RZ, RZ, R65 ;  /* 0x000000ffff387224 */ /* 0x000fc600078e0041 */
[----:B------:R-:W2:Y:S04]  /*e37a0*/  LDL.LU R168, [R1+0x5ec] ;  /* 0x0005ec0001a87983 */ /* 0x000ea80000300800 */
[----:B------:R-:W2:Y:S04]  /*e37b0*/  LDL.LU R167, [R1+0x5f0] ;  /* 0x0005f00001a77983 */ /* 0x000ea80000300800 */
[----:B------:R-:W2:Y:S04]  /*e37c0*/  LDL.LU R166, [R1+0x5f4] ;  /* 0x0005f40001a67983 */ /* 0x000ea80000300800 */
[----:B------:R-:W2:Y:S04]  /*e37d0*/  LDL.LU R197, [R1+0x5c8] ;  /* 0x0005c80001c57983 */ /* 0x000ea80000300800 */
[----:B------:R-:W2:Y:S01]  /*e37e0*/  LDL.LU R65, [R1+0x5cc] ;  /* 0x0005cc0001417983 */ /* 0x000ea20000300800 */
[----:B------:R-:W-:-:S04]  /*e37f0*/  LOP3.LUT R63, R63, R62, RZ, 0x3c, !PT ;  /* 0x0000003e3f3f7212 */ /* 0x000fc800078e3cff */
[----:B------:R-:W-:Y:S02]  /*e3800*/  LOP3.LUT R62, R63, R62, RZ, 0x3c, !PT ;  /* 0x0000003e3f3e7212 */ /* 0x000fe400078e3cff */
[----:B------:R-:W-:Y:S02]  /*e3810*/  LOP3.LUT R61, R61, R60, RZ, 0x3c, !PT ;  /* 0x0000003c3d3d7212 */ /* 0x000fe400078e3cff */
[----:B------:R-:W-:Y:S02]  /*e3820*/  LOP3.LUT R63, R63, R62, RZ, 0x3c, !PT ;  /* 0x0000003e3f3f7212 */ /* 0x000fe400078e3cff */
[----:B------:R-:W-:-:S03]  /*e3830*/  LOP3.LUT R60, R61, R60, RZ, 0x3c, !PT ;  /* 0x0000003c3d3c7212 */ /* 0x000fc600078e3cff */
[----:B------:R-:W-:Y:S01]  /*e3840*/  STL.64 [R1+0x1828], R62 ;  /* 0x0018283e01007387 */ /* 0x000fe20000100a00 */
[----:B------:R-:W-:-:S03]  /*e3850*/  LOP3.LUT R61, R61, R60, RZ, 0x3c, !PT ;  /* 0x0000003c3d3d7212 */ /* 0x000fc600078e3cff */
[----:B------:R-:W2:Y:S04]  /*e3860*/  LDL.LU R196, [R1+0x5d0] ;  /* 0x0005d00001c47983 */ /* 0x000ea80000300800 */
[----:B------:R-:W2:Y:S04]  /*e3870*/  LDL.LU R195, [R1+0x5d4] ;  /* 0x0005d40001c37983 */ /* 0x000ea80000300800 */
[----:B------:R-:W2:Y:S04]  /*e3880*/  LDL.LU R194, [R1+0x5b8] ;  /* 0x0005b80001c27983 */ /* 0x000ea80000300800 */
[----:B------:R-:W2:Y:S04]  /*e3890*/  LDL.LU R191, [R1+0x5bc] ;  /* 0x0005bc0001bf7983 */ /* 0x000ea80000300800 */
[----:B------:R-:W2:Y:S01]  /*e38a0*/  LDL.LU R190, [R1+0x5c0] ;  /* 0x0005c00001be7983 */ /* 0x000ea20000300800 */
[----:B------:R-:W-:-:S03]  /*e38b0*/  LOP3.LUT R55, R55, R54, RZ, 0x3c, !PT ;  /* 0x0000003637377212 */ /* 0x000fc600078e3cff */
[----:B------:R-:W2:Y:S04]  /*e38c0*/  LDL.LU R201, [R1+0x5c4] ;  /* 0x0005c40001c97983 */ /* 0x000ea80000300800 */
[----:B------:R-:W2:Y:S04]  /*e38d0*/  LDL.LU R10, [R1+0x598] ;  /* 0x00059800010a7983 */ /* 0x000ea80000300800 */
[----:B------:R-:W2:Y:S04]  /*e38e0*/  LDL.LU R11, [R1+0x59c] ;  /* 0x00059c00010b7983 */ /* 0x000ea80000300800 */
[----:B------:R-:W-:Y:S01]  /*e38f0*/  STL.64 [R1+0x1820], R60 ;  /* 0x0018203c01007387 */ /* 0x000fe20000100a00 */
[----:B------:R-:W-:-:S03]  /*e3900*/  LOP3.LUT R54, R55, R54, RZ, 0x3c, !PT ;  /* 0x0000003637367212 */ /* 0x000fc600078e3cff */
[----:B------:R-:W2:Y:S04]  /*e3910*/  LDL.LU R200, [R1+0x5a0] ;  /* 0x0005a00001c87983 */ /* 0x000ea80000300800 */
[----:B------:R-:W2:Y:S04]  /*e3920*/  LDL.LU R199, [R1+0x5a4] ;  /* 0x0005a40001c77983 */ /* 0x000ea80000300800 */
[----:B------:R-:W2:Y:S04]  /*e3930*/  LDL.LU R198, [R1+0x5a8] ;  /* 0x0005a80001c67983 */ /* 0x000ea80000300800 */
[----:B------:R-:W2:Y:S01]  /*e3940*/  LDL.LU R24, [R1+0x5ac] ;  /* 0x0005ac0001187983 */ /* 0x000ea20000300800 */
[----:B------:R-:W-:-:S03]  /*e3950*/  LOP3.LUT R55, R55, R54, RZ, 0x3c, !PT ;  /* 0x0000003637377212 */ /* 0x000fc600078e3cff */
[----:B------:R-:W2:Y:S04]  /*e3960*/  LDL.LU R25, [R1+0x5b0] ;  /* 0x0005b00001197983 */ /* 0x000ea80000300800 */
[----:B------:R-:W2:Y:S04]  /*e3970*/  LDL.LU R26, [R1+0x5b4] ;  /* 0x0005b400011a7983 */ /* 0x000ea80000300800 */
[----:B------:R-:W2:Y:S01]  /*e3980*/  LDL.LU R27, [R1+0x348] ;  /* 0x00034800011b7983 */ /* 0x000ea20000300800 */
[----:B---3--:R-:W-:-:S03]  /*e3990*/  IMAD.MOV.U32 R52, RZ, RZ, R15 ;  /* 0x000000ffff347224 */ /* 0x008fc600078e000f */
[----:B------:R-:W3:Y:S04]  /*e39a0*/  LDL.LU R15, [R1+0x34c] ;  /* 0x00034c00010f7983 */ /* 0x000ee80000300800 */
[----:B------:R-:W-:Y:S01]  /*e39b0*/  STL.64 [R1+0x1818], R58 ;  /* 0x0018183a01007387 */ /* 0x000fe20000100a00 */
[----:B----4-:R-:W-:-:S03]  /*e39c0*/  IMAD.MOV.U32 R51, RZ, RZ, R18 ;  /* 0x000000ffff337224 */ /* 0x010fc600078e0012 */
[----:B------:R-:W4:Y:S01]  /*e39d0*/  LDL.LU R18, [R1+0x590] ;  /* 0x0005900001127983 */ /* 0x000f220000300800 */
[----:B--2---:R-:W-:-:S03]  /*e39e0*/  MOV R50, R19 ;  /* 0x0000001300327202 */ /* 0x004fc60000000f00 */
[----:B------:R-:W2:Y:S04]  /*e39f0*/  LDL.LU R19, [R1+0x594] ;  /* 0x0005940001137983 */ /* 0x000ea80000300800 */
[----:B------:R-:W-:Y:S04]  /*e3a00*/  STL.64 [R1+0x1838], R56 ;  /* 0x0018383801007387 */ /* 0x000fe80000100a00 */
[----:B------:R-:W-:Y:S04]  /*e3a10*/  STL.64 [R1+0x1848], R54 ;  /* 0x0018483601007387 */ /* 0x000fe80000100a00 */
[----:B------:R-:W-:Y:S04]  /*e3a20*/  STL.64 [R1+0x1840], R52 ;  /* 0x0018403401007387 */ /* 0x000fe80000100a00 */
[----:B------:R-:W-:Y:S01]  /*e3a30*/  STL.64 [R1+0x1868], R50 ;  /* 0x0018683201007387 */ /* 0x000fe20000100a00 */
[----:B------:R-:W-:-:S03]  /*e3a40*/  IMAD.MOV.U32 R6, RZ, RZ, R65 ;  /* 0x000000ffff067224 */ /* 0x000fc600078e0041 */
[----:B------:R-:W2:Y:S01]  /*e3a50*/  LDL.LU R65, [R1+0x344] ;  /* 0x0003440001417983 */ /* 0x000ea20000300800 */
[----:B------:R-:W-:Y:S02]  /*e3a60*/  PLOP3.LUT P4, PT, PT, PT, UP0, 0x80, 0x8 ;  /* 0x000000000008781c */ /* 0x000fe40003f8f008 */
[----:B------:R-:W-:Y:S01]  /*e3a70*/  SEL R4, RZ, 0x4, P0 ;  /* 0x00000004ff047807 */ /* 0x000fe20000000000 */
[----:B------:R-:W-:Y:S02]  /*e3a80*/  UISETP.GT.AND UP1, UPT, UR15, 0x73, UPT ;  /* 0x000000730f00788c */ /* 0x000fe4000bf24270 */
[----:B------:R-:W-:Y:S02]  /*e3a90*/  ISETP.GE.AND P2, PT, R2, UR15, PT ;  /* 0x0000000f02007c0c */ /* 0x000fe4000bf46270 */
[----:B------:R-:W-:Y:S01]  /*e3aa0*/  SEL R4, R4, RZ, !P4 ;  /* 0x000000ff04047207 */ /* 0x000fe20006000000 */
[----:B------:R-:W-:Y:S01]  /*e3ab0*/  USEL UR12, URZ, 0x4, !UP1 ;  /* 0x00000004ff0c7887 */ /* 0x000fe2000c800000 */
[----:B------:R-:W-:-:S02]  /*e3ac0*/  SEL R2, RZ, 0x4, P1 ;  /* 0x00000004ff027807 */ /* 0x000fc40000800000 */
[----:B------:R-:W-:Y:S02]  /*e3ad0*/  ISETP.NE.U32.AND P1, PT, R4, RZ, PT ;  /* 0x000000ff0400720c */ /* 0x000fe40003f25070 */
[----:B------:R-:W-:Y:S02]  /*e3ae0*/  SEL R4, RZ, 0x4, P2 ;  /* 0x00000004ff047807 */ /* 0x000fe40001000000 */
[-C--:B------:R-:W-:Y:S01]  /*e3af0*/  LOP3.LUT R49, R49, R48.reuse, RZ, 0x3c, !PT ;  /* 0x0000003031317212 */ /* 0x080fe200078e3cff */
[----:B------:R-:W-:Y:S02]  /*e3b00*/  UISETP.GT.AND UP1, UPT, UR15, 0x77, UPT ;  /* 0x000000770f00788c */ /* 0x000fe4000bf24270 */
[----:B------:R-:W-:Y:S01]  /*e3b10*/  USEL UR12, UR12, URZ, !UP0 ;  /* 0x000000ff0c0c7287 */ /* 0x000fe2000c000000 */
[----:B------:R-:W-:Y:S01]  /*e3b20*/  SEL R4, R4, RZ, !P4 ;  /* 0x000000ff04047207 */ /* 0x000fe20006000000 */
[----:B------:R-:W-:Y:S01]  /*e3b30*/  UISETP.GT.AND UP2, UPT, UR15, 0x7b, UPT ;  /* 0x0000007b0f00788c */ /* 0x000fe2000bf44270 */
[----:B------:R-:W-:Y:S01]  /*e3b40*/  LOP3.LUT R48, R49, R48, RZ, 0x3c, !PT ;  /* 0x0000003031307212 */ /* 0x000fe200078e3cff */
[----:B------:R-:W-:-:S02]  /*e3b50*/  UISETP.GT.AND UP3, UPT, UR15, 0x7f, UPT ;  /* 0x0000007f0f00788c */ /* 0x000fc4000bf64270 */
[----:B------:R-:W-:Y:S01]  /*e3b60*/  ISETP.GE.AND P0, PT, R5, UR15, PT ;  /* 0x0000000f05007c0c */ /* 0x000fe2000bf06270 */
[----:B------:R-:W-:Y:S01]  /*e3b70*/  USEL UR15, URZ, 0x4, !UP1 ;  /* 0x00000004ff0f7887 */ /* 0x000fe2000c800000 */
[----:B------:R-:W-:Y:S01]  /*e3b80*/  ISETP.NE.U32.AND P2, PT, R4, RZ, PT ;  /* 0x000000ff0400720c */ /* 0x000fe20003f45070 */
[----:B------:R-:W-:Y:S01]  /*e3b90*/  IMAD.MOV.U32 R4, RZ, RZ, R168 ;  /* 0x000000ffff047224 */ /* 0x000fe200078e00a8 */
[----:B------:R-:W-:Y:S01]  /*e3ba0*/  LOP3.LUT R49, R49, R48, RZ, 0x3c, !PT ;  /* 0x0000003031317212 */ /* 0x000fe200078e3cff */
[----:B------:R-:W-:Y:S01]  /*e3bb0*/  IMAD.MOV.U32 R5, RZ, RZ, R169 ;  /* 0x000000ffff057224 */ /* 0x000fe200078e00a9 */
[----:B------:R-:W-:Y:S01]  /*e3bc0*/  ISETP.NE.U32.AND P6, PT, RZ, UR12, PT ;  /* 0x0000000cff007c0c */ /* 0x000fe2000bfc5070 */
[----:B------:R-:W-:Y:S01]  /*e3bd0*/  IMAD.MOV.U32 R47, RZ, RZ, R167 ;  /* 0x000000ffff2f7224 */ /* 0x000fe200078e00a7 */
[----:B------:R-:W-:Y:S01]  /*e3be0*/  MOV R46, R166 ;  /* 0x000000a6002e7202 */ /* 0x000fe20000000f00 */
[----:B------:R-:W-:Y:S01]  /*e3bf0*/  USEL UR15, UR15, URZ, !UP0 ;  /* 0x000000ff0f0f7287 */ /* 0x000fe2000c000000 */
[----:B------:R-:W-:Y:S01]  /*e3c00*/  IMAD.MOV.U32 R7, RZ, RZ, R197 ;  /* 0x000000ffff077224 */ /* 0x000fe200078e00c5 */
[----:B------:R-:W-:Y:S01]  /*e3c10*/  MOV R44, R195 ;  /* 0x000000c3002c7202 */ /* 0x000fe20000000f00 */
[----:B------:R-:W-:Y:S01]  /*e3c20*/  IMAD.MOV.U32 R45, RZ, RZ, R196 ;  /* 0x000000ffff2d7224 */ /* 0x000fe200078e00c4 */
[----:B------:R-:W-:Y:S01]  /*e3c30*/  STL.64 [R1+0x1860], R48 ;  /* 0x0018603001007387 */ /* 0x000fe20000100a00 */
[----:B------:R-:W-:Y:S01]  /*e3c40*/  IMAD.MOV.U32 R8, RZ, RZ, R191 ;  /* 0x000000ffff087224 */ /* 0x000fe200078e00bf */
[-C--:B------:R-:W-:Y:S01]  /*e3c50*/  LOP3.LUT R11, R11, R10.reuse, RZ, 0x3c, !PT ;  /* 0x0000000a0b0b7212 */ /* 0x080fe200078e3cff */
[----:B------:R-:W-:Y:S01]  /*e3c60*/  IMAD.MOV.U32 R9, RZ, RZ, R194 ;  /* 0x000000ffff097224 */ /* 0x000fe200078e00c2 */
[----:B------:R-:W-:Y:S01]  /*e3c70*/  MOV R42, R201 ;  /* 0x000000c9002a7202 */ /* 0x000fe20000000f00 */
[----:B------:R-:W-:Y:S01]  /*e3c80*/  IMAD.MOV.U32 R43, RZ, RZ, R190 ;  /* 0x000000ffff2b7224 */ /* 0x000fe200078e00be */
[----:B------:R-:W-:Y:S01]  /*e3c90*/  LOP3.LUT R10, R11, R10, RZ, 0x3c, !PT ;  /* 0x0000000a0b0a7212 */ /* 0x000fe200078e3cff */
[----:B------:R1:W-:Y:S01]  /*e3ca0*/  STL.64 [R1+0x1858], R4 ;  /* 0x0018580401007387 */ /* 0x0003e20000100a00 */
[----:B------:R-:W-:-:S02]  /*e3cb0*/  ISETP.NE.U32.AND P5, PT, RZ, UR15, PT ;  /* 0x0000000fff007c0c */ /* 0x000fc4000bfa5070 */
[----:B------:R-:W-:Y:S01]  /*e3cc0*/  LOP3.LUT R11, R11, R10, RZ, 0x3c, !PT ;  /* 0x0000000a0b0b7212 */ /* 0x000fe200078e3cff */
[----:B------:R-:W-:Y:S01]  /*e3cd0*/  STL.64 [R1+0x1850], R46 ;  /* 0x0018502e01007387 */ /* 0x000fe20000100a00 */
[----:B------:R-:W-:Y:S02]  /*e3ce0*/  IMAD.MOV.U32 R41, RZ, RZ, R200 ;  /* 0x000000ffff297224 */ /* 0x000fe400078e00c8 */
[----:B------:R-:W-:Y:S01]  /*e3cf0*/  IMAD.MOV.U32 R40, RZ, RZ, R199 ;  /* 0x000000ffff287224 */ /* 0x000fe200078e00c7 */
[----:B------:R1:W-:Y:S01]  /*e3d00*/  STL.64 [R1+0x1878], R6 ;  /* 0x0018780601007387 */ /* 0x0003e20000100a00 */
[----:B------:R-:W-:-:S03]  /*e3d10*/  IMAD.MOV.U32 R35, RZ, RZ, R198 ;  /* 0x000000ffff237224 */ /* 0x000fc600078e00c6 */
[----:B------:R-:W-:Y:S01]  /*e3d20*/  STL.64 [R1+0x1870], R44 ;  /* 0x0018702c01007387 */ /* 0x000fe20000100a00 */
[----:B------:R-:W-:-:S03]  /*e3d30*/  MOV R34, R24 ;  /* 0x0000001800227202 */ /* 0x000fc60000000f00 */
[----:B------:R1:W-:Y:S01]  /*e3d40*/  STL.64 [R1+0x18a8], R8 ;  /* 0x0018a80801007387 */ /* 0x0003e20000100a00 */
[----:B------:R-:W-:Y:S01]  /*e3d50*/  SEL R2, R2, RZ, !P4 ;  /* 0x000000ff02027207 */ /* 0x000fe20006000000 */
[----:B------:R-:W-:Y:S02]  /*e3d60*/  IMAD.MOV.U32 R39, RZ, RZ, R25 ;  /* 0x000000ffff277224 */ /* 0x000fe400078e0019 */
[----:B------:R-:W-:Y:S01]  /*e3d70*/  STL.64 [R1+0x18a0], R42 ;  /* 0x0018a02a01007387 */ /* 0x000fe20000100a00 */
[----:B------:R-:W-:Y:S01]  /*e3d80*/  USEL UR12, URZ, 0x4, !UP2 ;  /* 0x00000004ff0c7887 */ /* 0x000fe2000d000000 */
[----:B------:R-:W-:Y:S02]  /*e3d90*/  IMAD.MOV.U32 R38, RZ, RZ, R26 ;  /* 0x000000ffff267224 */ /* 0x000fe400078e001a */
[----:B------:R1:W-:Y:S01]  /*e3da0*/  STL.64 [R1+0x1898], R10 ;  /* 0x0018980a01007387 */ /* 0x0003e20000100a00 */
[----:B------:R-:W-:Y:S01]  /*e3db0*/  MOV R16, R89 ;  /* 0x0000005900107202 */ /* 0x000fe20000000f00 */
[----:B------:R-:W-:-:S02]  /*e3dc0*/  IMAD.MOV.U32 R17, RZ, RZ, R88 ;  /* 0x000000ffff117224 */ /* 0x000fc400078e0058 */
[----:B------:R-:W-:Y:S01]  /*e3dd0*/  STL.64 [R1+0x1890], R40 ;  /* 0x0018902801007387 */ /* 0x000fe20000100a00 */
[----:B------:R-:W-:Y:S02]  /*e3de0*/  IMAD.MOV.U32 R32, RZ, RZ, R91 ;  /* 0x000000ffff207224 */ /* 0x000fe400078e005b */
[----:B------:R-:W-:Y:S01]  /*e3df0*/  IMAD.MOV.U32 R33, RZ, RZ, R90 ;  /* 0x000000ffff217224 */ /* 0x000fe200078e005a */
[----:B------:R-:W-:Y:S01]  /*e3e00*/  LDGSTS.E [R13+0x1cc00], desc[UR76][R80.64], P6 ;  /* 0x1cc00000500d7fae */ /* 0x000fe2000b1a104c */
[----:B------:R-:W-:Y:S01]  /*e3e10*/  ISETP.NE.U32.AND P3, PT, R2, RZ, PT ;  /* 0x000000ff0200720c */ /* 0x000fe20003f65070 */
[----:B------:R-:W-:Y:S02]  /*e3e20*/  IMAD.MOV.U32 R30, RZ, RZ, R70 ;  /* 0x000000ffff1e7224 */ /* 0x000fe400078e0046 */
[----:B------:R1:W-:Y:S01]  /*e3e30*/  STL.64 [R1+0x1888], R34 ;  /* 0x0018882201007387 */ /* 0x0003e20000100a00 */
[----:B------:R-:W-:Y:S01]  /*e3e40*/  IMAD.MOV.U32 R31, RZ, RZ, R69 ;  /* 0x000000ffff1f7224 */ /* 0x000fe200078e0045 */
[----:B------:R-:W-:-:S02]  /*e3e50*/  USEL UR12, UR12, URZ, !UP0 ;  /* 0x000000ff0c0c7287 */ /* 0x000fc4000c000000 */
[----:B------:R-:W-:Y:S01]  /*e3e60*/  LDGSTS.E [R13+0x1cc80], desc[UR76][R78.64], P6 ;  /* 0x1cc800004e0d7fae */ /* 0x000fe2000b1a104c */
[----:B------:R-:W-:Y:S01]  /*e3e70*/  SEL R2, RZ, 0x4, P0 ;  /* 0x00000004ff027807 */ /* 0x000fe20000000000 */
[----:B------:R-:W-:Y:S02]  /*e3e80*/  IMAD.MOV.U32 R21, RZ, RZ, R71 ;  /* 0x000000ffff157224 */ /* 0x000fe400078e0047 */
[----:B------:R-:W-:Y:S01]  /*e3e90*/  STL.64 [R1+0x1880], R38 ;  /* 0x0018802601007387 */ /* 0x000fe20000100a00 */
[----:B------:R-:W-:-:S03]  /*e3ea0*/  MOV R20, R72 ;  /* 0x0000004800147202 */ /* 0x000fc60000000f00 */
[----:B------:R-:W-:Y:S01]  /*e3eb0*/  LDGSTS.E [R13+0x1cd00], desc[UR76][R76.64], P6 ;  /* 0x1cd000004c0d7fae */ /* 0x000fe2000b1a104c */
[----:B------:R-:W-:-:S03]  /*e3ec0*/  IMAD.MOV.U32 R28, RZ, RZ, R74 ;  /* 0x000000ffff1c7224 */ /* 0x000fc600078e004a */
[----:B------:R-:W-:Y:S01]  /*e3ed0*/  LDGSTS.E [R13+0x1cd80], desc[UR76][R66.64], P6 ;  /* 0x1cd80000420d7fae */ /* 0x000fe2000b1a104c */
[----:B------:R-:W-:Y:S01]  /*e3ee0*/  IMAD.MOV.U32 R29, RZ, RZ, R73 ;  /* 0x000000ffff1d7224 */ /* 0x000fe200078e0049 */
[----:B------:R-:W-:Y:S02]  /*e3ef0*/  MOV R26, R75 ;  /* 0x0000004b001a7202 */ /* 0x000fe40000000f00 */
[----:B------:R-:W-:Y:S01]  /*e3f00*/  LDGSTS.E [R13+0x1ce00], desc[UR76][R62.64], P6 ;  /* 0x1ce000003e0d7fae */ /* 0x000fe2000b1a104c */
[----:B------:R-:W-:-:S03]  /*e3f10*/  IMAD.MOV.U32 R24, RZ, RZ, R64 ;  /* 0x000000ffff187224 */ /* 0x000fc600078e0040 */
[----:B------:R-:W-:Y:S01]  /*e3f20*/  LDGSTS.E [R13+0x1ce80], desc[UR76][R60.64], P6 ;  /* 0x1ce800003c0d7fae */ /* 0x000fe2000b1a104c */
[----:B------:R-:W-:Y:S01]  /*e3f30*/  IMAD.MOV.U32 R25, RZ, RZ, R23 ;  /* 0x000000ffff197224 */ /* 0x000fe200078e0017 */
[----:B------:R-:W-:Y:S02]  /*e3f40*/  SEL R2, R2, RZ, !P4 ;  /* 0x000000ff02027207 */ /* 0x000fe40006000000 */
[----:B------:R-:W-:Y:S01]  /*e3f50*/  LDGSTS.E [R13+0x1cf00], desc[UR76][R58.64], P6 ;  /* 0x1cf000003a0d7fae */ /* 0x000fe2000b1a104c */
[----:B------:R-:W-:-:S03]  /*e3f60*/  ISETP.NE.U32.AND P4, PT, RZ, UR12, PT ;  /* 0x0000000cff007c0c */ /* 0x000fc6000bf85070 */
[----:B------:R-:W-:Y:S04]  /*e3f70*/  LDGSTS.E [R13+0x1cf80], desc[UR76][R56.64], P6 ;  /* 0x1cf80000380d7fae */ /* 0x000fe8000b1a104c */
[----:B------:R-:W-:Y:S04]  /*e3f80*/  LDGSTS.E [R13+0x1dc00], desc[UR76][R54.64], P5 ;  /* 0x1dc00000360d7fae */ /* 0x000fe8000a9a104c */
[----:B------:R-:W-:Y:S04]  /*e3f90*/  LDGSTS.E [R13+0x1dc80], desc[UR76][R52.64], P5 ;  /* 0x1dc80000340d7fae */ /* 0x000fe8000a9a104c */
[----:B------:R-:W-:Y:S04]  /*e3fa0*/  LDGSTS.E [R13+0x1dd00], desc[UR76][R50.64], P5 ;  /* 0x1dd00000320d7fae */ /* 0x000fe8000a9a104c */
[----:B------:R-:W-:Y:S04]  /*e3fb0*/  LDGSTS.E [R13+0x1dd80], desc[UR76][R48.64], P5 ;  /* 0x1dd80000300d7fae */ /* 0x000fe8000a9a104c */
[----:B------:R1:W-:Y:S04]  /*e3fc0*/  LDGSTS.E [R13+0x1de00], desc[UR76][R4.64], P5 ;  /* 0x1de00000040d7fae */ /* 0x0003e8000a9a104c */
[----:B------:R-:W-:Y:S04]  /*e3fd0*/  LDGSTS.E [R13+0x1de80], desc[UR76][R46.64], P5 ;  /* 0x1de800002e0d7fae */ /* 0x000fe8000a9a104c */
[----:B------:R1:W-:Y:S04]  /*e3fe0*/  LDGSTS.E [R13+0x1df00], desc[UR76][R6.64], P5 ;  /* 0x1df00000060d7fae */ /* 0x0003e8000a9a104c */
[----:B------:R-:W-:Y:S04]  /*e3ff0*/  LDGSTS.E [R13+0x1df80], desc[UR76][R44.64], P5 ;  /* 0x1df800002c0d7fae */ /* 0x000fe8000a9a104c */
[----:B------:R1:W-:Y:S04]  /*e4000*/  LDGSTS.E [R13+0x1ec00], desc[UR76][R8.64], P4 ;  /* 0x1ec00000080d7fae */ /* 0x0003e8000a1a104c */
[----:B------:R-:W-:Y:S04]  /*e4010*/  LDGSTS.E [R13+0x1ec80], desc[UR76][R42.64], P4 ;  /* 0x1ec800002a0d7fae */ /* 0x000fe8000a1a104c */
[----:B------:R1:W-:Y:S04]  /*e4020*/  LDGSTS.E [R13+0x1ed00], desc[UR76][R10.64], P4 ;  /* 0x1ed000000a0d7fae */ /* 0x0003e8000a1a104c */
[----:B------:R-:W-:Y:S04]  /*e4030*/  LDGSTS.E [R13+0x1ed80], desc[UR76][R40.64], P4 ;  /* 0x1ed80000280d7fae */ /* 0x000fe8000a1a104c */
[----:B------:R-:W-:Y:S01]  /*e4040*/  LDGSTS.E [R13+0x1ee00], desc[UR76][R34.64], P4 ;  /* 0x1ee00000220d7fae */ /* 0x000fe2000a1a104c */
[----:B---3--:R-:W-:Y:S01]  /*e4050*/  MOV R14, R15 ;  /* 0x0000000f000e7202 */ /* 0x008fe20000000f00 */
[----:B------:R-:W-:-:S02]  /*e4060*/  IMAD.MOV.U32 R15, RZ, RZ, R27 ;  /* 0x000000ffff0f7224 */ /* 0x000fc400078e001b */
[----:B----4-:R-:W-:Y:S02]  /*e4070*/  IMAD.MOV.U32 R37, RZ, RZ, R18 ;  /* 0x000000ffff257224 */ /* 0x010fe400078e0012 */
[----:B--2---:R-:W-:Y:S01]  /*e4080*/  IMAD.MOV.U32 R36, RZ, RZ, R19 ;  /* 0x000000ffff247224 */ /* 0x004fe200078e0013 */
[----:B------:R2:W-:Y:S01]  /*e4090*/  STL.64 [R1+0x18b8], R14 ;  /* 0x0018b80e01007387 */ /* 0x0005e20000100a00 */
[----:B------:R-:W-:-:S03]  /*e40a0*/  IMAD.MOV.U32 R19, RZ, RZ, R68 ;  /* 0x000000ffff137224 */ /* 0x000fc600078e0044 */
[----:B------:R-:W-:Y:S01]  /*e40b0*/  STL.64 [R1+0x18b0], R36 ;  /* 0x0018b02401007387 */ /* 0x000fe20000100a00 */
[----:B------:R-:W-:-:S03]  /*e40c0*/  IMAD.MOV.U32 R27, RZ, RZ, R22 ;  /* 0x000000ffff1b7224 */ /* 0x000fc600078e0016 */
[----:B------:R3:W-:Y:S04]  /*e40d0*/  STL.64 [R1+0x1918], R16 ;  /* 0x0019181001007387 */ /* 0x0007e80000100a00 */
[----:B------:R-:W-:Y:S01]  /*e40e0*/  STL.64 [R1+0x1910], R32 ;  /* 0x0019102001007387 */ /* 0x000fe20000100a00 */
[----:B------:R-:W-:-:S03]  /*e40f0*/  USEL UR16, URZ, 0x4, !UP3 ;  /* 0x00000004ff107887 */ /* 0x000fc6000d800000 */
[----:B------:R-:W-:Y:S01]  /*e4100*/  LDGSTS.E [R13+0x1ee80], desc[UR76][R38.64], P4 ;  /* 0x1ee80000260d7fae */ /* 0x000fe2000a1a104c */
[----:B------:R-:W-:Y:S01]  /*e4110*/  MOV R18, R65 ;  /* 0x0000004100127202 */ /* 0x000fe20000000f00 */
[----:B------:R-:W-:Y:S02]  /*e4120*/  USEL UR16, UR16, URZ, !UP0 ;  /* 0x000000ff10107287 */ /* 0x000fe4000c000000 */
[----:B------:R-:W-:Y:S04]  /*e4130*/  LDGSTS.E [R13+0x1ef00], desc[UR76][R14.64], P4 ;  /* 0x1ef000000e0d7fae */ /* 0x000fe8000a1a104c */
[----:B------:R4:W-:Y:S04]  /*e4140*/  STL.64 [R1+0x1908], R18 ;  /* 0x0019081201007387 */ /* 0x0009e80000100a00 */
[----:B------:R-:W-:Y:S04]  /*e4150*/  STL.64 [R1+0x1900], R30 ;  /* 0x0019001e01007387 */ /* 0x000fe80000100a00 */
[----:B------:R1:W-:Y:S04]  /*e4160*/  STL.64 [R1+0x18f8], R20 ;  /* 0x0018f81401007387 */ /* 0x0003e80000100a00 */
[----:B------:R-:W-:Y:S04]  /*e4170*/  STL.64 [R1+0x18f0], R28 ;  /* 0x0018f01c01007387 */ /* 0x000fe80000100a00 */
[----:B------:R-:W-:Y:S04]  /*e4180*/  STL.64 [R1+0x18e8], R26 ;  /* 0x0018e81a01007387 */ /* 0x000fe80000100a00 */
[----:B------:R2:W-:Y:S04]  /*e4190*/  STL.64 [R1+0x18e0], R24 ;  /* 0x0018e01801007387 */ /* 0x0005e80000100a00 */
[----:B-1----:R-:W4:Y:S04]  /*e41a0*/  LDL.LU.64 R4, [R1+0x2b90] ;  /* 0x002b900001047983 */ /* 0x002f280000300a00 */
[----:B------:R-:W4:Y:S04]  /*e41b0*/  LDL.LU.64 R6, [R1+0x2b88] ;  /* 0x002b880001067983 */ /* 0x000f280000300a00 */
[----:B------:R-:W4:Y:S04]  /*e41c0*/  LDL.LU.64 R8, [R1+0x2b80] ;  /* 0x002b800001087983 */ /* 0x000f280000300a00 */
[----:B------:R-:W4:Y:S04]  /*e41d0*/  LDL.LU.64 R10, [R1+0x2b78] ;  /* 0x002b7800010a7983 */ /* 0x000f280000300a00 */
[----:B------:R-:W4:Y:S01]  /*e41e0*/  LDL.LU.64 R34, [R1+0x2b30] ;  /* 0x002b300001227983 */ /* 0x000f220000300a00 */
[----:B------:R-:W-:-:S03]  /*e41f0*/  ISETP.NE.U32.AND P6, PT, RZ, UR16, PT ;  /* 0x00000010ff007c0c */ /* 0x000fc6000bfc5070 */
[----:B--2---:R-:W2:Y:S04]  /*e4200*/  LDL.LU.64 R14, [R1+0x2b28] ;  /* 0x002b2800010e7983 */ /* 0x004ea80000300a00 */
[----:B------:R-:W-:Y:S06]  /*e4210*/  LDGSTS.E [R13+0x1ef80], desc[UR76][R36.64], P4 ;  /* 0x1ef80000240d7fae */ /* 0x000fec000a1a104c */
[----:B------:R-:W-:Y:S04]  /*e4220*/  LDGSTS.E [R13+0x1fc00], desc[UR76][R16.64], P6 ;  /* 0x1fc00000100d7fae */ /* 0x000fe8000b1a104c */
[----:B------:R-:W-:Y:S04]  /*e4230*/  LDGSTS.E [R13+0x1fc80], desc[UR76][R32.64], P6 ;  /* 0x1fc80000200d7fae */ /* 0x000fe8000b1a104c */
[----:B------:R-:W-:Y:S04]  /*e4240*/  LDGSTS.E [R13+0x1fd00], desc[UR76][R18.64], P6 ;  /* 0x1fd00000120d7fae */ /* 0x000fe8000b1a104c */
[----:B---3--:R-:W3:Y:S04]  /*e4250*/  LDL.LU.64 R16, [R1+0x2b20] ;  /* 0x002b200001107983 */ /* 0x008ee80000300a00 */
[----:B------:R-:W-:Y:S04]  /*e4260*/  LDGSTS.E [R13+0x1fd80], desc[UR76][R30.64], P6 ;  /* 0x1fd800001e0d7fae */ /* 0x000fe8000b1a104c */
[----:B----4-:R-:W4:Y:S04]  /*e4270*/  LDL.LU.64 R18, [R1+0x2b18] ;  /* 0x002b180001127983 */ /* 0x010f280000300a00 */
[----:B------:R-:W-:Y:S01]  /*e4280*/  LDGSTS.E [R13+0x1fe00], desc[UR76][R20.64], P6 ;  /* 0x1fe00000140d7fae */ /* 0x000fe2000b1a104c */
[----:B------:R-:W-:-:S03]  /*e4290*/  ISETP.NE.U32.AND P0, PT, R2, RZ, PT ;  /* 0x000000ff0200720c */ /* 0x000fc60003f05070 */
[----:B------:R-:W-:Y:S04]  /*e42a0*/  LDGSTS.E [R13+0x1fe80], desc[UR76][R28.64], P6 ;  /* 0x1fe800001c0d7fae */ /* 0x000fe8000b1a104c */
[----:B------:R-:W-:Y:S04]  /*e42b0*/  LDGSTS.E [R13+0x1ff00], desc[UR76][R26.64], P6 ;  /* 0x1ff000001a0d7fae */ /* 0x000fe8000b1a104c */
[----:B------:R-:W2:Y:S04]  /*e42c0*/  LDL.LU.64 R20, [R1+0x2ad0] ;  /* 0x002ad00001147983 */ /* 0x000ea80000300a00 */
[----:B------:R-:W2:Y:S04]  /*e42d0*/  LDL.LU.64 R22, [R1+0x2ac8] ;  /* 0x002ac80001167983 */ /* 0x000ea80000300a00 */
[----:B------:R2:W-:Y:S01]  /*e42e0*/  LDGSTS.E [R13+0x1ff80], desc[UR76][R24.64], P6 ;  /* 0x1ff80000180d7fae */ /* 0x0005e2000b1a104c */
[----:B------:R-:W-:-:S03]  /*e42f0*/  ULEA UR12, UR11, UR8, 0x10 ;  /* 0x000000080b0c7291 */ /* 0x000fc6000f8e80ff */
[----:B------:R-:W0:Y:S04]  /*e4300*/  LDGDEPBAR ;  /* 0x00000000000079af */ /* 0x000e280000000000 */
[----:B------:R-:W2:Y:S04]  /*e4310*/  LDL.LU.64 R24, [R1+0x2ac0] ;  /* 0x002ac00001187983 */ /* 0x000ea80000300a00 */
[----:B------:R-:W2:Y:S04]  /*e4320*/  LDL.LU.64 R26, [R1+0x2ab8] ;  /* 0x002ab800011a7983 */ /* 0x000ea80000300a00 */
[----:B------:R-:W2:Y:S04]  /*e4330*/  LDL.LU.64 R28, [R1+0x2a70] ;  /* 0x002a7000011c7983 */ /* 0x000ea80000300a00 */
[----:B------:R-:W2:Y:S04]  /*e4340*/  LDL.LU.64 R30, [R1+0x2a68] ;  /* 0x002a6800011e7983 */ /* 0x000ea80000300a00 */
[----:B------:R-:W2:Y:S01]  /*e4350*/  LDL.LU.64 R32, [R1+0x2a60] ;  /* 0x002a600001207983 */ /* 0x000ea20000300a00 */
[----:B------:R-:W-:-:S04]  /*e4360*/  IADD3 R2, P4, PT, R4, UR14, RZ ;  /* 0x0000000e04027c10 */ /* 0x000fc8000ff9e0ff */
[----:B------:R-:W-:Y:S02]  /*e4370*/  IADD3.X R4, PT, PT, R5, UR7, RZ, P4, !PT ;  /* 0x0000000705047c10 */ /* 0x000fe4000a7fe4ff */
        /* <DEDUP_REMOVED lines=53> */
[----:B------:R-:W4:Y:S04]  /*e46d0*/  LDL.LU R195, [R1+0x648] ;  /* 0x0006480001c37983 */ /* 0x000f280000300800 */
[----:B------:R-:W4:Y:S04]  /*e46e0*/  LDL.LU R194, [R1+0x64c] ;  /* 0x00064c0001c27983 */ /* 0x000f280000300800 */
[----:B------:R-:W4:Y:S04]  /*e46f0*/  LDL.LU R191, [R1+0x610] ;  /* 0x0006100001bf7983 */ /* 0x000f280000300800 */
[----:B------:R-:W4:Y:S01]  /*e4700*/  LDL.LU R190, [R1+0x614] ;  /* 0x0006140001be7983 */ /* 0x000f220000300800 */
[----:B--2---:R-:W-:-:S03]  /*e4710*/  IADD3 R13, P4, PT, R14, UR14, RZ ;  /* 0x0000000e0e0d7c10 */ /* 0x004fc6000ff9e0ff */
[----:B------:R-:W2:Y:S01]  /*e4720*/  LDL.LU R201, [R1+0x618] ;  /* 0x0006180001c97983 */ /* 0x000ea20000300800 */
[----:B------:R-:W-:Y:S02]  /*e4730*/  IADD3.X R14, PT, PT, R15, UR7, RZ, P4, !PT ;  /* 0x000000070f0e7c10 */ /* 0x000fe4000a7fe4ff */
[----:B---3--:R-:W-:Y:S01]  /*e4740*/  IADD3 R15, P4, PT, R16, UR14, RZ ;  /* 0x0000000e100f7c10 */ /* 0x008fe2000ff9e0ff */
[----:B------:R-:W3:Y:S03]  /*e4750*/  LDL.LU R200, [R1+0x61c] ;  /* 0x00061c0001c87983 */ /* 0x000ee60000300800 */
[----:B------:R-:W-:Y:S01]  /*e4760*/  IADD3.X R16, PT, PT, R17, UR7, RZ, P4, !PT ;  /* 0x0000000711107c10 */ /* 0x000fe2000a7fe4ff */
[----:B------:R-:W2:Y:S01]  /*e4770*/  LDL.LU R199, [R1+0x620] ;  /* 0x0006200001c77983 */ /* 0x000ea20000300800 */
[----:B----4-:R-:W-:-:S03]  /*e4780*/  IADD3 R17, P4, PT, R18, UR14, RZ ;  /* 0x0000000e12117c10 */ /* 0x010fc6000ff9e0ff */
[----:B------:R-:W4:Y:S01]  /*e4790*/  LDL.LU R198, [R1+0x624] ;  /* 0x0006240001c67983 */ /* 0x000f220000300800 */
        /* <DEDUP_REMOVED lines=103> */
[----:B------:R-:W-:Y:S01]  /*e4e10*/  IADD3 R165, P4, PT, R112, UR14, RZ ;  /* 0x0000000e70a57c10 */ /* 0x000fe2000ff9e0ff */
[----:B------:R-:W-:Y:S01]  /*e4e20*/  IMAD.MOV.U32 R250, RZ, RZ, R190 ;  /* 0x000000fffffa7224 */ /* 0x000fe200078e00be */
[----:B------:R-:W-:Y:S02]  /*e4e30*/  MOV R112, R194 ;  /* 0x000000c200707202 */ /* 0x000fe40000000f00 */
[----:B------:R-:W-:Y:S01]  /*e4e40*/  IADD3.X R166, PT, PT, R113, UR7, RZ, P4, !PT ;  /* 0x0000000771a67c10 */ /* 0x000fe2000a7fe4ff */
[----:B------:R-:W-:Y:S02]  /*e4e50*/  IMAD.MOV.U32 R113, RZ, RZ, R195 ;  /* 0x000000ffff717224 */ /* 0x000fe400078e00c3 */
[----:B------:R-:W-:Y:S02]  /*e4e60*/  IMAD.MOV.U32 R251, RZ, RZ, R191 ;  /* 0x000000fffffb7224 */ /* 0x000fe400078e00bf */
[----:B------:R-:W-:Y:S01]  /*e4e70*/  IMAD.MOV.U32 R245, RZ, RZ, R4 ;  /* 0x000000fffff57224 */ /* 0x000fe200078e0004 */
[----:B------:R1:W-:Y:S01]  /*e4e80*/  STL.64 [R1+0x18d8], R112 ;  /* 0x0018d87001007387 */ /* 0x0003e20000100a00 */
[----:B------:R-:W-:-:S03]  /*e4e90*/  IMAD.MOV.U32 R242, RZ, RZ, R5 ;  /* 0x000000fffff27224 */ /* 0x000fc600078e0005 */
[----:B------:R-:W-:Y:S04]  /*e4ea0*/  STL.64 [R1+0x18d0], R250 ;  /* 0x0018d0fa01007387 */ /* 0x000fe80000100a00 */
[----:B------:R-:W4:Y:S01]  /*e4eb0*/  LDL.64 R4, [R1+0x18d8] ;  /* 0x0018d80001047983 */ /* 0x000f220000100a00 */
[----:B---3--:R-:W-:Y:S01]  /*e4ec0*/  MOV R248, R200 ;  /* 0x000000c800f87202 */ /* 0x008fe20000000f00 */
[----:B--2---:R-:W-:Y:S01]  /*e4ed0*/  IMAD.MOV.U32 R249, RZ, RZ, R201 ;  /* 0x000000fffff97224 */ /* 0x004fe200078e00c9 */
[----:B------:R-:W-:Y:S01]  /*e4ee0*/  MOV R244, R2 ;  /* 0x0000000200f47202 */ /* 0x000fe20000000f00 */
[----:B----4-:R-:W-:Y:S02]  /*e4ef0*/  IMAD.MOV.U32 R246, RZ, RZ, R198 ;  /* 0x000000fffff67224 */ /* 0x010fe400078e00c6 */
[----:B------:R-:W-:Y:S01]  /*e4f00*/  IMAD.MOV.U32 R247, RZ, RZ, R199 ;  /* 0x000000fffff77224 */ /* 0x000fe200078e00c7 */
[----:B------:R-:W-:Y:S01]  /*e4f10*/  MOV R240, R7 ;  /* 0x0000000700f07202 */ /* 0x000fe20000000f00 */
[----:B------:R-:W-:Y:S01]  /*e4f20*/  IMAD.MOV.U32 R243, RZ, RZ, R6 ;  /* 0x000000fffff37224 */ /* 0x000fe200078e0006 */
[----:B------:R-:W-:Y:S01]  /*e4f30*/  STL.64 [R1+0x18c8], R248 ;  /* 0x0018c8f801007387 */ /* 0x000fe20000100a00 */
[----:B------:R-:W-:Y:S01]  /*e4f40*/  IMAD.MOV.U32 R241, RZ, RZ, R8 ;  /* 0x000000fffff17224 */ /* 0x000fe200078e0008 */
[----:B------:R-:W-:Y:S01]  /*e4f50*/  MOV R236, R11 ;  /* 0x0000000b00ec7202 */ /* 0x000fe20000000f00 */
[----:B------:R-:W-:Y:S01]  /*e4f60*/  IMAD.MOV.U32 R238, RZ, RZ, R9 ;  /* 0x000000ffffee7224 */ /* 0x000fe200078e0009 */
[----:B------:R-:W-:Y:S01]  /*e4f70*/  STL.64 [R1+0x18c0], R246 ;  /* 0x0018c0f601007387 */ /* 0x000fe20000100a00 */
[----:B------:R-:W-:-:S02]  /*e4f80*/  IMAD.MOV.U32 R239, RZ, RZ, R10 ;  /* 0x000000ffffef7224 */ /* 0x000fc400078e000a */
[----:B------:R-:W-:Y:S01]  /*e4f90*/  IMAD.MOV.U32 R237, RZ, RZ, R12 ;  /* 0x000000ffffed7224 */ /* 0x000fe200078e000c */
[----:B------:R-:W-:Y:S01]  /*e4fa0*/  STL.64 [R1+0x2b90], R244 ;  /* 0x002b90f401007387 */ /* 0x000fe20000100a00 */
        /* <DEDUP_REMOVED lines=21> */
[----:B------:R-:W-:-:S02]  /*e5100*/  MOV R219, R30 ;  /* 0x0000001e00db7202 */ /* 0x000fc40000000f00 */
[----:B------:R-:W-:Y:S01]  /*e5110*/  STL.64 [R1+0x2b20], R232 ;  /* 0x002b20e801007387 */ /* 0x000fe20000100a00 */
[----:B------:R-:W-:-:S03]  /*e5120*/  IMAD.MOV.U32 R218, RZ, RZ, R29 ;  /* 0x000000ffffda7224 */ /* 0x000fc600078e001d */
[----:B------:R-:W-:Y:S01]  /*e5130*/  STL.64 [R1+0x2b18], R230 ;  /* 0x002b18e601007387 */ /* 0x000fe20000100a00 */
[----:B------:R-:W-:Y:S01]  /*e5140*/  IMAD.MOV.U32 R216, RZ, RZ, R31 ;  /* 0x000000ffffd87224 */ /* 0x000fe200078e001f */
[----:B------:R-:W-:Y:S01]  /*e5150*/  MOV R214, R33 ;  /* 0x0000002100d67202 */ /* 0x000fe20000000f00 */
[----:B------:R-:W-:Y:S01]  /*e5160*/  IMAD.MOV.U32 R217, RZ, RZ, R32 ;  /* 0x000000ffffd97224 */ /* 0x000fe200078e0020 */
[----:B------:R-:W-:Y:S01]  /*e5170*/  STL.64 [R1+0x2ad0], R228 ;  /* 0x002ad0e401007387 */ /* 0x000fe20000100a00 */
[----:B------:R-:W-:Y:S01]  /*e5180*/  IMAD.MOV.U32 R215, RZ, RZ, R34 ;  /* 0x000000ffffd77224 */ /* 0x000fe200078e0022 */
[----:B------:R-:W-:Y:S02]  /*e5190*/  MOV R213, R36 ;  /* 0x0000002400d57202 */ /* 0x000fe40000000f00 */
        /* <DEDUP_REMOVED lines=127> */
[----:B------:R-:W-:Y:S01]  /*e5990*/  IMAD.MOV.U32 R115, RZ, RZ, R164 ;  /* 0x000000ffff737224 */ /* 0x000fe200078e00a4 */
[----:B-1----:R-:W-:-:S02]  /*e59a0*/  MOV R113, R166 ;  /* 0x000000a600717202 */ /* 0x002fc40000000f00 */
[----:B------:R-:W-:Y:S01]  /*e59b0*/  STL.64 [R1+0x2890], R130 ;  /* 0x0028908201007387 */ /* 0x000fe20000100a00 */
[----:B------:R-:W-:Y:S02]  /*e59c0*/  VIADD R13, R192, UR12 ;  /* 0x0000000cc00d7c36 */ /* 0x000fe40008000000 */
[----:B------:R-:W-:Y:S01]  /*e59d0*/  IMAD.MOV.U32 R112, RZ, RZ, R165 ;  /* 0x000000ffff707224 */ /* 0x000fe200078e00a5 */
[----:B------:R1:W-:Y:S04]  /*e59e0*/  STL.64 [R1+0x2888], R128 ;  /* 0x0028888001007387 */ /* 0x0003e80000100a00 */
[----:B------:R2:W-:Y:S04]  /*e59f0*/  STL.64 [R1+0x2880], R126 ;  /* 0x0028807e01007387 */ /* 0x0005e80000100a00 */
[----:B------:R3:W-:Y:S04]  /*e5a00*/  STL.64 [R1+0x2878], R124 ;  /* 0x0028787c01007387 */ /* 0x0007e80000100a00 */
[----:B------:R4:W-:Y:S04]  /*e5a10*/  STL.64 [R1+0x2870], R118 ;  /* 0x0028707601007387 */ /* 0x0009e80000100a00 */
[----:B------:R1:W-:Y:S04]  /*e5a20*/  STL.64 [R1+0x2868], R116 ;  /* 0x0028687401007387 */ /* 0x0003e80000100a00 */
[----:B------:R1:W-:Y:S04]  /*e5a30*/  STL.64 [R1+0x2860], R114 ;  /* 0x0028607201007387 */ /* 0x0003e80000100a00 */
[----:B------:R1:W-:Y:S04]  /*e5a40*/  STL.64 [R1+0x2858], R112 ;  /* 0x0028587001007387 */ /* 0x0003e80000100a00 */
[----:B------:R1:W-:Y:S04]  /*e5a50*/  LDGSTS.E [R13+0x40000], desc[UR76][R4.64], P3 ;  /* 0x40000000040d7fae */ /* 0x0003e800099a104c */
[----:B------:R-:W-:Y:S04]  /*e5a60*/  LDGSTS.E [R13+0x40080], desc[UR76][R250.64], P2 ;  /* 0x40080000fa0d7fae */ /* 0x000fe800091a104c */
[----:B------:R-:W-:Y:S04]  /*e5a70*/  LDGSTS.E [R13+0x40100], desc[UR76][R248.64], P1 ;  /* 0x40100000f80d7fae */ /* 0x000fe800089a104c */
[----:B------:R-:W2:Y:S04]  /*e5a80*/  LDL.LU.64 R4, [R1+0x2bc8] ;  /* 0x002bc80001047983 */ /* 0x000ea80000300a00 */
        /* <DEDUP_REMOVED lines=74> */
[----:B--2---:R-:W-:-:S03]  /*e5f30*/  IADD3 R2, P4, PT, R4, UR14, RZ ;  /* 0x0000000e04027c10 */ /* 0x004fc6000ff9e0ff */
[----:B------:R2:W-:Y:S01]  /*e5f40*/  LDGSTS.E [R13+0x4f180], desc[UR76][R112.64], P0 ;  /* 0x4f180000700d7fae */ /* 0x0005e200081a104c */
[----:B-1----:R-:W-:Y:S02]  /*e5f50*/  IADD3.X R4, PT, PT, R5, UR7, RZ, P4, !PT ;  /* 0x0000000705047c10 */ /* 0x002fe4000a7fe4ff */
[----:B---3--:R-:W-:-:S04]  /*e5f60*/  IADD3 R5, P4, PT, R6, UR14, RZ ;  /* 0x0000000e06057c10 */ /* 0x008fc8000ff9e0ff */
[----:B------:R-:W-:Y:S02]  /*e5f70*/  IADD3.X R6, PT, PT, R7, UR7, RZ, P4, !PT ;  /* 0x0000000707067c10 */ /* 0x000fe4000a7fe4ff */
[----:B----4-:R-:W-:-:S04]  /*e5f80*/  IADD3 R7, P4, PT, R8, UR14, RZ ;  /* 0x0000000e08077c10 */ /* 0x010fc8000ff9e0ff */
[----:B------:R-:W-:Y:S02]  /*e5f90*/  IADD3.X R8, PT, PT, R9, UR7, RZ, P4, !PT ;  /* 0x0000000709087c10 */ /* 0x000fe4000a7fe4ff */
[----:B------:R-:W-:-:S04]  /*e5fa0*/  IADD3 R9, P4, PT, R10, UR14, RZ ;  /* 0x0000000e0a097c10 */ /* 0x000fc8000ff9e0ff */
[----:B------:R-:W-:Y:S02]  /*e5fb0*/  IADD3.X R10, PT, PT, R11, UR7, RZ, P4, !PT ;  /* 0x000000070b0a7c10 */ /* 0x000fe4000a7fe4ff */
[----:B------:R-:W-:-:S04]  /*e5fc0*/  IADD3 R11, P4, PT, R34, UR14, RZ ;  /* 0x0000000e220b7c10 */ /* 0x000fc8000ff9e0ff */
[----:B------:R-:W-:Y:S02]  /*e5fd0*/  IADD3.X R12, PT, PT, R35, UR7, RZ, P4, !PT ;  /* 0x00000007230c7c10 */ /* 0x000fe4000a7fe4ff */
        /* <DEDUP_REMOVED lines=49> */
[----:B------:R-:W4:Y:S01]  /*e62f0*/  LDL.LU R198, [R1+0x66c] ;  /* 0x00066c0001c67983 */ /* 0x000f220000300800 */
[----:B--2---:R-:W-:-:S04]  /*e6300*/  IADD3 R13, P4, PT, R14, UR14, RZ ;  /* 0x0000000e0e0d7c10 */ /* 0x004fc8000ff9e0ff */
        /* <DEDUP_REMOVED lines=115> */
[----:B------:R-:W-:Y:S01]  /*e6a40*/  MOV R114, R2 ;  /* 0x0000000200727202 */ /* 0x000fe20000000f00 */
[----:B------:R-:W-:Y:S01]  /*e6a50*/  IMAD.MOV.U32 R112, RZ, RZ, R198 ;  /* 0x000000ffff707224 */ /* 0x000fe200078e00c6 */
[----:B------:R-:W-:Y:S01]  /*e6a60*/  IADD3.X R188, PT, PT, R113, UR7, RZ, P4, !PT ;  /* 0x0000000771bc7c10 */ /* 0x000fe2000a7fe4ff */
[----:B------:R-:W-:Y:S02]  /*e6a70*/  IMAD.MOV.U32 R113, RZ, RZ, R199 ;  /* 0x000000ffff717224 */ /* 0x000fe400078e00c7 */
[----:B------:R-:W-:Y:S01]  /*e6a80*/  IMAD.MOV.U32 R4, RZ, RZ, R5 ;  /* 0x000000ffff047224 */ /* 0x000fe200078e0005 */
[----:B------:R-:W-:Y:S01]  /*e6a90*/  MOV R5, R6 ;  /* 0x0000000600057202 */ /* 0x000fe20000000f00 */
[----:B------:R-:W-:Y:S01]  /*e6aa0*/  IMAD.MOV.U32 R6, RZ, RZ, R7 ;  /* 0x000000ffff067224 */ /* 0x000fe200078e0007 */
[----:B------:R-:W-:Y:S01]  /*e6ab0*/  MOV R250, R9 ;  /* 0x0000000900fa7202 */ /* 0x000fe20000000f00 */
[----:B------:R-:W-:Y:S01]  /*e6ac0*/  IMAD.MOV.U32 R7, RZ, RZ, R8 ;  /* 0x000000ffff077224 */ /* 0x000fe200078e0008 */
[----:B------:R1:W-:Y:S01]  /*e6ad0*/  STL.64 [R1+0x17f8], R112 ;  /* 0x0017f87001007387 */ /* 0x0003e20000100a00 */
[----:B------:R-:W-:Y:S01]  /*e6ae0*/  IMAD.MOV.U32 R251, RZ, RZ, R10 ;  /* 0x000000fffffb7224 */ /* 0x000fe200078e000a */
[----:B------:R-:W-:Y:S01]  /*e6af0*/  MOV R247, R14 ;  /* 0x0000000e00f77202 */ /* 0x000fe20000000f00 */
[----:B------:R-:W-:Y:S01]  /*e6b00*/  IMAD.MOV.U32 R248, RZ, RZ, R11 ;  /* 0x000000fffff87224 */ /* 0x000fe200078e000b */
[----:B------:R2:W-:Y:S01]  /*e6b10*/  STL.64 [R1+0x2bc8], R114 ;  /* 0x002bc87201007387 */ /* 0x0005e20000100a00 */
[----:B------:R-:W-:-:S02]  /*e6b20*/  IMAD.MOV.U32 R249, RZ, RZ, R12 ;  /* 0x000000fffff97224 */ /* 0x000fc400078e000c */
[----:B------:R-:W-:Y:S01]  /*e6b30*/  IMAD.MOV.U32 R246, RZ, RZ, R13 ;  /* 0x000000fffff67224 */ /* 0x000fe200078e000d */
[----:B------:R3:W-:Y:S01]  /*e6b40*/  STL.64 [R1+0x2bc0], R4 ;  /* 0x002bc00401007387 */ /* 0x0007e20000100a00 */
[----:B------:R-:W-:Y:S01]  /*e6b50*/  IMAD.MOV.U32 R244, RZ, RZ, R15 ;  /* 0x000000fffff47224 */ /* 0x000fe200078e000f */
[----:B------:R-:W-:Y:S01]  /*e6b60*/  MOV R242, R17 ;  /* 0x0000001100f27202 */ /* 0x000fe20000000f00 */
[----:B------:R-:W-:Y:S01]  /*e6b70*/  IMAD.MOV.U32 R245, RZ, RZ, R16 ;  /* 0x000000fffff57224 */ /* 0x000fe200078e0010 */
[----:B------:R4:W-:Y:S01]  /*e6b80*/  STL.64 [R1+0x2bb8], R6 ;  /* 0x002bb80601007387 */ /* 0x0009e20000100a00 */
        /* <DEDUP_REMOVED lines=92> */
[----:B------:R-:W-:Y:S01]  /*e7150*/  MOV R177, R80 ;  /* 0x0000005000b17202 */ /* 0x000fe20000000f00 */
[----:B------:R-:W-:Y:S01]  /*e7160*/  IMAD.MOV.U32 R176, RZ, RZ, R79 ;  /* 0x000000ffffb07224 */ /* 0x000fe200078e004f */
[----:B------:R-:W-:Y:S01]  /*e7170*/  STL.64 [R1+0x2808], R190 ;  /* 0x002808be01007387 */ /* 0x000fe20000100a00 */
[----:B-1----:R-:W-:Y:S01]  /*e7180*/  IMAD.MOV.U32 R112, RZ, RZ, R81 ;  /* 0x000000ffff707224 */ /* 0x002fe200078e0051 */
        /* <DEDUP_REMOVED lines=49> */
[----:B------:R-:W-:Y:S02]  /*e74a0*/  LOP3.LUT R13, R192, 0x10, RZ, 0x3c, !PT ;  /* 0x00000010c00d7812 */ /* 0x000fe400078e3cff */
[----:B------:R-:W-:Y:S01]  /*e74b0*/  STL.64 [R1+0x2788], R144 ;  /* 0x0027889001007387 */ /* 0x000fe20000100a00 */
        /* <DEDUP_REMOVED lines=11> */
[----:B------:R-:W-:-:S02]  /*e7570*/  MOV R119, R168 ;  /* 0x000000a800777202 */ /* 0x000fc40000000f00 */
[----:B------:R-:W-:Y:S01]  /*e7580*/  STL.64 [R1+0x2768], R136 ;  /* 0x0027688801007387 */ /* 0x000fe20000100a00 */
[----:B------:R-:W-:Y:S01]  /*e7590*/  VIADD R13, R13, UR12 ;  /* 0x0000000c0d0d7c36 */ /* 0x000fe20008000000 */
[----:B------:R-:W-:Y:S01]  /*e75a0*/  MOV R9, R115 ;  /* 0x0000007300097202 */ /* 0x000fe20000000f00 */
[----:B------:R-:W-:Y:S01]  /*e75b0*/  IMAD.MOV.U32 R118, RZ, RZ, R167 ;  /* 0x000000ffff767224 */ /* 0x000fe200078e00a7 */
[----:B------:R-:W-:Y:S01]  /*e75c0*/  STL.64 [R1+0x2760], R134 ;  /* 0x0027608601007387 */ /* 0x000fe20000100a00 */
[----:B------:R-:W-:Y:S01]  /*e75d0*/  IMAD.MOV.U32 R8, RZ, RZ, R114 ;  /* 0x000000ffff087224 */ /* 0x000fe200078e0072 */
[----:B--2---:R-:W-:Y:S01]  /*e75e0*/  MOV R114, R171 ;  /* 0x000000ab00727202 */ /* 0x004fe20000000f00 */
[----:B------:R-:W-:Y:S01]  /*e75f0*/  IMAD.MOV.U32 R116, RZ, RZ, R169 ;  /* 0x000000ffff747224 */ /* 0x000fe200078e00a9 */
[----:B------:R-:W-:Y:S01]  /*e7600*/  STL.64 [R1+0x2758], R132 ;  /* 0x0027588401007387 */ /* 0x000fe20000100a00 */
[----:B------:R-:W-:Y:S02]  /*e7610*/  IMAD.MOV.U32 R117, RZ, RZ, R170 ;  /* 0x000000ffff757224 */ /* 0x000fe400078e00aa */
[----:B------:R-:W-:Y:S01]  /*e7620*/  IMAD.MOV.U32 R115, RZ, RZ, R188 ;  /* 0x000000ffff737224 */ /* 0x000fe200078e00bc */
[----:B------:R1:W-:Y:S04]  /*e7630*/  STL.64 [R1+0x2750], R130 ;  /* 0x0027508201007387 */ /* 0x0003e80000100a00 */
[----:B------:R2:W-:Y:S04]  /*e7640*/  STL.64 [R1+0x2748], R128 ;  /* 0x0027488001007387 */ /* 0x0005e80000100a00 */
[----:B------:R1:W-:Y:S04]  /*e7650*/  STL.64 [R1+0x2740], R126 ;  /* 0x0027407e01007387 */ /* 0x0003e80000100a00 */
[----:B------:R1:W-:Y:S04]  /*e7660*/  STL.64 [R1+0x21a8], R124 ;  /* 0x0021a87c01007387 */ /* 0x0003e80000100a00 */
[----:B------:R-:W-:Y:S04]  /*e7670*/  LDGSTS.E [R13+0x40200], desc[UR76][R10.64], P3 ;  /* 0x402000000a0d7fae */ /* 0x000fe800099a104c */
[----:B------:R1:W-:Y:S04]  /*e7680*/  STL.64 [R1+0x21a0], R118 ;  /* 0x0021a07601007387 */ /* 0x0003e80000100a00 */
[----:B------:R-:W-:Y:S04]  /*e7690*/  LDGSTS.E [R13+0x40280], desc[UR76][R8.64], P2 ;  /* 0x40280000080d7fae */ /* 0x000fe800091a104c */
[----:B------:R1:W-:Y:S04]  /*e76a0*/  STL.64 [R1+0x2198], R116 ;  /* 0x0021987401007387 */ /* 0x0003e80000100a00 */
[----:B------:R1:W-:Y:S04]  /*e76b0*/  LDGSTS.E [R13+0x40300], desc[UR76][R4.64], P1 ;  /* 0x40300000040d7fae */ /* 0x0003e800089a104c */
[----:B------:R1:W-:Y:S04]  /*e76c0*/  STL.64 [R1+0x2190], R114 ;  /* 0x0021907201007387 */ /* 0x0003e80000100a00 */
[----:B------:R1:W-:Y:S04]  /*e76d0*/  LDGSTS.E [R13+0x40380], desc[UR76][R6.64], P0 ;  /* 0x40380000060d7fae */ /* 0x0003e800081a104c */
[----:B---3--:R-:W3:Y:S04]  /*e76e0*/  LDL.LU.64 R4, [R1+0x2608] ;  /* 0x0026080001047983 */ /* 0x008ee80000300a00 */
[----:B------:R-:W-:Y:S04]  /*e76f0*/  LDGSTS.E [R13+0x41200], desc[UR76][R250.64], P3 ;  /* 0x41200000fa0d7fae */ /* 0x000fe800099a104c */
[----:B----4-:R-:W4:Y:S04]  /*e7700*/  LDL.LU.64 R6, [R1+0x2600] ;  /* 0x0026000001067983 */ /* 0x010f280000300a00 */
        /* <DEDUP_REMOVED lines=71> */
[----:B------:R2:W-:Y:S01]  /*e7b80*/  LDGSTS.E [R13+0x4f380], desc[UR76][R112.64], P0 ;  /* 0x4f380000700d7fae */ /* 0x0005e200081a104c */
[----:B---3--:R-:W-:-:S04]  /*e7b90*/  IADD3 R2, P4, PT, R4, UR14, RZ ;  /* 0x0000000e04027c10 */ /* 0x008fc8000ff9e0ff */
[----:B-1----:R-:W-:Y:S02]  /*e7ba0*/  IADD3.X R4, PT, PT, R5, UR7, RZ, P4, !PT ;  /* 0x0000000705047c10 */ /* 0x002fe4000a7fe4ff */
[----:B----4-:R-:W-:-:S04]  /*e7bb0*/  IADD3 R5, P4, PT, R6, UR14, RZ ;  /* 0x0000000e06057c10 */ /* 0x010fc8000ff9e0ff */
[----:B------:R-:W-:Y:S02]  /*e7bc0*/  IADD3.X R6, PT, PT, R7, UR7, RZ, P4, !PT ;  /* 0x0000000707067c10 */ /* 0x000fe4000a7fe4ff */
[----:B--2---:R-:W-:-:S04]  /*e7bd0*/  IADD3 R7, P4, PT, R8, UR14, RZ ;  /* 0x0000000e08077c10 */ /* 0x004fc8000ff9e0ff */
[----:B------:R-:W-:Y:S02]  /*e7be0*/  IADD3.X R8, PT, PT, R9, UR7, RZ, P4, !PT ;  /* 0x0000000709087c10 */ /* 0x000fe4000a7fe4ff */
[----:B------:R-:W-:-:S04]  /*e7bf0*/  IADD3 R9, P4, PT, R10, UR14, RZ ;  /* 0x0000000e0a097c10 */ /* 0x000fc8000ff9e0ff */
[----:B------:R-:W-:Y:S02]  /*e7c00*/  IADD3.X R10, PT, PT, R11, UR7, RZ, P4, !PT ;  /* 0x000000070b0a7c10 */ /* 0x000fe4000a7fe4ff */
[----:B------:R-:W-:-:S04]  /*e7c10*/  IADD3 R11, P4, PT, R34, UR14, RZ ;  /* 0x0000000e220b7c10 */ /* 0x000fc8000ff9e0ff */
[----:B------:R-:W-:Y:S02]  /*e7c20*/  IADD3.X R12, PT, PT, R35, UR7, RZ, P4, !PT ;  /* 0x00000007230c7c10 */ /* 0x000fe4000a7fe4ff */
        /* <DEDUP_REMOVED lines=69> */
[----:B--2---:R-:W-:-:S04]  /*e8080*/  IADD3 R33, P4, PT, R34, UR14, RZ ;  /* 0x0000000e22217c10 */ /* 0x004fc8000ff9e0ff */
        /* <DEDUP_REMOVED lines=96> */
[----:B------:R1:W-:Y:S01]  /*e8690*/  STL.64 [R1+0x5ad8], R192 ;  /* 0x005ad8c001007387 */ /* 0x0003e20000100a00 */
[----:B------:R-:W-:Y:S02]  /*e86a0*/  LOP3.LUT R191, R192, 0x20, RZ, 0x3c, !PT ;  /* 0x00000020c0bf7812 */ /* 0x000fe400078e3cff */
[----:B------:R-:W-:Y:S01]  /*e86b0*/  IADD3.X R190, PT, PT, R113, UR7, RZ, P4, !PT ;  /* 0x0000000771be7c10 */ /* 0x000fe2000a7fe4ff */
[----:B------:R-:W-:Y:S01]  /*e86c0*/  IMAD.MOV.U32 R113, RZ, RZ, R4 ;  /* 0x000000ffff717224 */ /* 0x000fe200078e0004 */
[----:B------:R-:W-:Y:S01]  /*e86d0*/  MOV R112, R2 ;  /* 0x0000000200707202 */ /* 0x000fe20000000f00 */
[----:B------:R-:W-:Y:S01]  /*e86e0*/  IMAD.MOV.U32 R4, RZ, RZ, R11 ;  /* 0x000000ffff047224 */ /* 0x000fe200078e000b */
[----:B-1----:R-:W-:Y:S01]  /*e86f0*/  MOV R193, R6 ;  /* 0x0000000600c17202 */ /* 0x002fe20000000f00 */
[----:B------:R-:W-:-:S02]  /*e8700*/  IMAD.MOV.U32 R6, RZ, RZ, R7 ;  /* 0x000000ffff067224 */ /* 0x000fc400078e0007 */
[----:B------:R-:W-:Y:S02]  /*e8710*/  IMAD.MOV.U32 R192, RZ, RZ, R5 ;  /* 0x000000ffffc07224 */ /* 0x000fe400078e0005 */
[----:B------:R-:W-:Y:S01]  /*e8720*/  IMAD.MOV.U32 R7, RZ, RZ, R8 ;  /* 0x000000ffff077224 */ /* 0x000fe200078e0008 */
[----:B------:R-:W-:Y:S01]  /*e8730*/  MOV R8, R9 ;  /* 0x0000000900087202 */ /* 0x000fe20000000f00 */
[----:B------:R-:W-:Y:S01]  /*e8740*/  IMAD.MOV.U32 R9, RZ, RZ, R10 ;  /* 0x000000ffff097224 */ /* 0x000fe200078e000a */
[----:B------:R-:W-:Y:S01]  /*e8750*/  MOV R5, R12 ;  /* 0x0000000c00057202 */ /* 0x000fe20000000f00 */
[----:B------:R1:W-:Y:S01]  /*e8760*/  STL.64 [R1+0x2608], R112 ;  /* 0x0026087001007387 */ /* 0x0003e20000100a00 */
[----:B------:R-:W-:Y:S01]  /*e8770*/  MOV R250, R13 ;  /* 0x0000000d00fa7202 */ /* 0x000fe20000000f00 */
[----:B------:R-:W-:Y:S01]  /*e8780*/  IMAD.MOV.U32 R251, RZ, RZ, R14 ;  /* 0x000000fffffb7224 */ /* 0x000fe200078e000e */
[----:B------:R-:W-:Y:S01]  /*e8790*/  MOV R249, R16 ;  /* 0x0000001000f97202 */ /* 0x000fe20000000f00 */
        /* <DEDUP_REMOVED lines=161> */
[----:B------:R-:W-:Y:S02]  /*e91b0*/  VIADD R191, R191, UR12 ;  /* 0x0000000cbfbf7c36 */ /* 0x000fe40008000000 */
[----:B------:R-:W-:Y:S01]  /*e91c0*/  IMAD.MOV.U32 R10, RZ, RZ, R112 ;  /* 0x000000ffff0a7224 */ /* 0x000fe200078e0070 */
[----:B------:R-:W-:Y:S01]  /*e91d0*/  STL.64 [R1+0x2038], R134 ;  /* 0x0020388601007387 */ /* 0x000fe20000100a00 */
[----:B------:R-:W-:-:S02]  /*e91e0*/  IMAD.MOV.U32 R11, RZ, RZ, R113 ;  /* 0x000000ffff0b7224 */ /* 0x000fc400078e0071 */
[----:B------:R-:W-:Y:S01]  /*e91f0*/  IMAD.MOV.U32 R118, RZ, RZ, R167 ;  /* 0x000000ffff767224 */ /* 0x000fe200078e00a7 */
[----:B------:R-:W-:Y:S01]  /*e9200*/  STL.64 [R1+0x2030], R132 ;  /* 0x0020308401007387 */ /* 0x000fe20000100a00 */
[----:B------:R-:W-:Y:S02]  /*e9210*/  IMAD.MOV.U32 R116, RZ, RZ, R169 ;  /* 0x000000ffff747224 */ /* 0x000fe400078e00a9 */
[----:B------:R-:W-:Y:S01]  /*e9220*/  IMAD.MOV.U32 R117, RZ, RZ, R170 ;  /* 0x000000ffff757224 */ /* 0x000fe200078e00aa */
[----:B------:R4:W-:Y:S01]  /*e9230*/  STL.64 [R1+0x2028], R130 ;  /* 0x0020288201007387 */ /* 0x0009e20000100a00 */
[----:B------:R-:W-:Y:S01]  /*e9240*/  MOV R114, R171 ;  /* 0x000000ab00727202 */ /* 0x000fe20000000f00 */
[----:B------:R-:W-:Y:S02]  /*e9250*/  IMAD.MOV.U32 R115, RZ, RZ, R188 ;  /* 0x000000ffff737224 */ /* 0x000fe400078e00bc */
[----:B------:R2:W-:Y:S01]  /*e9260*/  STL.64 [R1+0x2020], R128 ;  /* 0x0020208001007387 */ /* 0x0005e20000100a00 */
[----:B-1----:R-:W-:Y:S01]  /*e9270*/  IMAD.MOV.U32 R112, RZ, RZ, R189 ;  /* 0x000000ffff707224 */ /* 0x002fe200078e00bd */
[----:B------:R-:W-:-:S02]  /*e9280*/  MOV R113, R190 ;  /* 0x000000be00717202 */ /* 0x000fc40000000f00 */
[----:B------:R1:W-:Y:S04]  /*e9290*/  STL.64 [R1+0x2018], R126 ;  /* 0x0020187e01007387 */ /* 0x0003e80000100a00 */
[----:B------:R1:W-:Y:S04]  /*e92a0*/  STL.64 [R1+0x2010], R124 ;  /* 0x0020107c01007387 */ /* 0x0003e80000100a00 */
[----:B------:R1:W-:Y:S04]  /*e92b0*/  STL.64 [R1+0x2008], R118 ;  /* 0x0020087601007387 */ /* 0x0003e80000100a00 */
[----:B------:R-:W-:Y:S04]  /*e92c0*/  LDGSTS.E [R191+0x40400], desc[UR76][R10.64], P3 ;  /* 0x404000000abf7fae */ /* 0x000fe800099a104c */
[----:B------:R1:W-:Y:S04]  /*e92d0*/  STL.64 [R1+0x2000], R116 ;  /* 0x0020007401007387 */ /* 0x0003e80000100a00 */
[----:B------:R-:W-:Y:S04]  /*e92e0*/  LDGSTS.E [R191+0x40480], desc[UR76][R192.64], P2 ;  /* 0x40480000c0bf7fae */ /* 0x000fe800091a104c */
[----:B------:R-:W-:Y:S04]  /*e92f0*/  LDGSTS.E [R191+0x40500], desc[UR76][R6.64], P1 ;  /* 0x4050000006bf7fae */ /* 0x000fe800089a104c */
[----:B------:R-:W-:Y:S04]  /*e9300*/  LDGSTS.E [R191+0x40580], desc[UR76][R8.64], P0 ;  /* 0x4058000008bf7fae */ /* 0x000fe800081a104c */
[----:B--2---:R-:W2:Y:S04]  /*e9310*/  LDL.LU.64 R192, [R1+0x5ad8] ;  /* 0x005ad80001c07983 */ /* 0x004ea80000300a00 */
[----:B------:R1:W-:Y:S04]  /*e9320*/  STL.64 [R1+0x1ff8], R114 ;  /* 0x001ff87201007387 */ /* 0x0003e80000100a00 */
[----:B------:R1:W-:Y:S04]  /*e9330*/  STL.64 [R1+0x1ff0], R112 ;  /* 0x001ff07001007387 */ /* 0x0003e80000100a00 */
[----:B------:R1:W-:Y:S04]  /*e9340*/  LDGSTS.E [R191+0x41400], desc[UR76][R4.64], P3 ;  /* 0x4140000004bf7fae */ /* 0x0003e800099a104c */
[----:B------:R-:W-:Y:S04]  /*e9350*/  LDGSTS.E [R191+0x41480], desc[UR76][R250.64], P2 ;  /* 0x41480000fabf7fae */ /* 0x000fe800091a104c */
[----:B------:R-:W-:Y:S04]  /*e9360*/  LDGSTS.E [R191+0x41500], desc[UR76][R248.64], P1 ;  /* 0x41500000f8bf7fae */ /* 0x000fe800089a104c */
[----:B---3--:R-:W3:Y:S04]  /*e9370*/  LDL.LU.64 R4, [R1+0x25e8] ;  /* 0x0025e80001047983 */ /* 0x008ee80000300a00 */
        /* <DEDUP_REMOVED lines=46> */
[----:B------:R-:W2:Y:S04]  /*e9660*/  LDL.LU.64 R96, [R1+0x1f20] ;  /* 0x001f200001607983 */ /* 0x000ea80000300a00 */
[----:B------:R-:W-:Y:S04]  /*e9670*/  LDGSTS.E [R191+0x42400], desc[UR76][R244.64], P3 ;  /* 0x42400000f4bf7fae */ /* 0x000fe800099a104c */
[----:B------:R-:W-:Y:S04]  /*e9680*/  LDGSTS.E [R191+0x42480], desc[UR76][R242.64], P2 ;  /* 0x42480000f2bf7fae */ /* 0x000fe800091a104c */
[----:B------:R-:W-:Y:S04]  /*e9690*/  LDGSTS.E [R191+0x42500], desc[UR76][R240.64], P1 ;  /* 0x42500000f0bf7fae */ /* 0x000fe800089a104c */
[----:B------:R-:W-:Y:S04]  /*e96a0*/  LDGSTS.E [R191+0x42580], desc[UR76][R238.64], P0 ;  /* 0x42580000eebf7fae */ /* 0x000fe800081a104c */
        /* <DEDUP_REMOVED lines=55> */
[----:B------:R-:W-:Y:S04]  /*e9a20*/  LDGSTS.E [R191+0x4e500], desc[UR76][R126.64], P1 ;  /* 0x4e5000007ebf7fae */ /* 0x000fe800089a104c */
[----:B----4-:R-:W4:Y:S04]  /*e9a30*/  LDL.LU.64 R130, [R1+0x1ed0] ;  /* 0x001ed00001827983 */ /* 0x010f280000300a00 */
[----:B------:R-:W4:Y:S04]  /*e9a40*/  LDL.LU.64 R128, [R1+0x1ec8] ;  /* 0x001ec80001807983 */ /* 0x000f280000300a00 */
[----:B-1----:R-:W4:Y:S04]  /*e9a50*/  LDL.LU.64 R126, [R1+0x1ec0] ;  /* 0x001ec000017e7983 */ /* 0x002f280000300a00 */
[----:B------:R-:W-:Y:S01]  /*e9a60*/  LDGSTS.E [R191+0x4e580], desc[UR76][R124.64], P0 ;  /* 0x4e5800007cbf7fae */ /* 0x000fe200081a104c */
[----:B---3--:R-:W-:-:S03]  /*e9a70*/  IADD3 R2, P4, PT, R4, UR14, RZ ;  /* 0x0000000e04027c10 */ /* 0x008fc6000ff9e0ff */
[----:B------:R-:W-:Y:S04]  /*e9a80*/  LDGSTS.E [R191+0x4f400], desc[UR76][R118.64], P3 ;  /* 0x4f40000076bf7fae */ /* 0x000fe800099a104c */
[----:B------:R-:W3:Y:S04]  /*e9a90*/  LDL.LU.64 R124, [R1+0x1eb8] ;  /* 0x001eb800017c7983 */ /* 0x000ee80000300a00 */
[----:B------:R-:W3:Y:S01]  /*e9aa0*/  LDL.LU.64 R118, [R1+0x1eb0] ;  /* 0x001eb00001767983 */ /* 0x000ee20000300a00 */
[----:B------:R-:W-:Y:S02]  /*e9ab0*/  IADD3.X R5, PT, PT, R5, UR7, RZ, P4, !PT ;  /* 0x0000000705057c10 */ /* 0x000fe4000a7fe4ff */
[----:B--2---:R-:W-:Y:S01]  /*e9ac0*/  IADD3 R4, P4, PT, R6, UR14, RZ ;  /* 0x0000000e06047c10 */ /* 0x004fe2000ff9e0ff */
[----:B------:R-:W-:Y:S03]  /*e9ad0*/  LDGSTS.E [R191+0x4f480], desc[UR76][R116.64], P2 ;  /* 0x4f48000074bf7fae */ /* 0x000fe600091a104c */
[----:B------:R-:W-:Y:S01]  /*e9ae0*/  IADD3.X R6, PT, PT, R7, UR7, RZ, P4, !PT ;  /* 0x0000000707067c10 */ /* 0x000fe2000a7fe4ff */
[----:B------:R-:W-:Y:S01]  /*e9af0*/  LDGSTS.E [R191+0x4f500], desc[UR76][R114.64], P1 ;  /* 0x4f50000072bf7fae */ /* 0x000fe200089a104c */
[----:B------:R-:W-:-:S03]  /*e9b00*/  IADD3 R7, P4, PT, R8, UR14, RZ ;  /* 0x0000000e08077c10 */ /* 0x000fc6000ff9e0ff */
[----:B------:R1:W-:Y:S04]  /*e9b10*/  LDGSTS.E [R191+0x4f580], desc[UR76][R112.64], P0 ;  /* 0x4f58000070bf7fae */ /* 0x0003e800081a104c */
[----:B------:R-:W2:Y:S04]  /*e9b20*/  LDL.LU.64 R116, [R1+0x1ea8] ;  /* 0x001ea80001747983 */ /* 0x000ea80000300a00 */
[----:B------:R-:W2:Y:S01]  /*e9b30*/  LDL.LU.64 R114, [R1+0x1ea0] ;  /* 0x001ea00001727983 */ /* 0x000ea20000300a00 */
[----:B------:R-:W-:Y:S02]  /*e9b40*/  IADD3.X R8, PT, PT, R9, UR7, RZ, P4, !PT ;  /* 0x0000000709087c10 */ /* 0x000fe4000a7fe4ff */
[----:B------:R-:W-:Y:S01]  /*e9b50*/  IADD3 R9, P4, PT, R10, UR14, RZ ;  /* 0x0000000e0a097c10 */ /* 0x000fe2000ff9e0ff */
[----:B------:R-:W2:Y:S03]  /*e9b60*/  LDL.LU.64 R112, [R1+0x1e98] ;  /* 0x001e980001707983 */ /* 0x000ea60000300a00 */
[----:B------:R-:W-:-:S02]  /*e9b70*/  IADD3.X R10, PT, PT, R11, UR7, RZ, P4, !PT ;  /* 0x000000070b0a7c10 */ /* 0x000fc4000a7fe4ff */
        /* <DEDUP_REMOVED lines=104> */
[----:B----4-:R-:W-:-:S04]  /*ea200*/  IADD3 R123, P4, PT, R130, UR14, RZ ;  /* 0x0000000e827b7c10 */ /* 0x010fc8000ff9e0ff */
[----:B------:R-:W-:Y:S02]  /*ea210*/  IADD3.X R160, PT, PT, R131, UR7, RZ, P4, !PT ;  /* 0x0000000783a07c10 */ /* 0x000fe4000a7fe4ff */
[----:B------:R-:W-:-:S04]  /*ea220*/  IADD3 R161, P4, PT, R128, UR14, RZ ;  /* 0x0000000e80a17c10 */ /* 0x000fc8000ff9e0ff */
[----:B------:R-:W-:Y:S02]  /*ea230*/  IADD3.X R162, PT, PT, R129, UR7, RZ, P4, !PT ;  /* 0x0000000781a27c10 */ /* 0x000fe4000a7fe4ff */
[----:B------:R-:W-:-:S04]  /*ea240*/  IADD3 R163, P4, PT, R126, UR14, RZ ;  /* 0x0000000e7ea37c10 */ /* 0x000fc8000ff9e0ff */
[----:B------:R-:W-:Y:S02]  /*ea250*/  IADD3.X R164, PT, PT, R127, UR7, RZ, P4, !PT ;  /* 0x000000077fa47c10 */ /* 0x000fe4000a7fe4ff */
[----:B---3--:R-:W-:-:S04]  /*ea260*/  IADD3 R165, P4, PT, R124, UR14, RZ ;  /* 0x0000000e7ca57c10 */ /* 0x008fc8000ff9e0ff */
[----:B------:R-:W-:Y:S02]  /*ea270*/  IADD3.X R166, PT, PT, R125, UR7, RZ, P4, !PT ;  /* 0x000000077da67c10 */ /* 0x000fe4000a7fe4ff */
[----:B------:R-:W-:-:S04]  /*ea280*/  IADD3 R167, P4, PT, R118, UR14, RZ ;  /* 0x0000000e76a77c10 */ /* 0x000fc8000ff9e0ff */
[----:B------:R-:W-:Y:S02]  /*ea290*/  IADD3.X R168, PT, PT, R119, UR7, RZ, P4, !PT ;  /* 0x0000000777a87c10 */ /* 0x000fe4000a7fe4ff */
[----:B--2---:R-:W-:-:S04]  /*ea2a0*/  IADD3 R169, P4, PT, R116, UR14, RZ ;  /* 0x0000000e74a97c10 */ /* 0x004fc8000ff9e0ff */
[----:B------:R-:W-:Y:S02]  /*ea2b0*/  IADD3.X R170, PT, PT, R117, UR7, RZ, P4, !PT ;  /* 0x0000000775aa7c10 */ /* 0x000fe4000a7fe4ff */
[----:B------:R-:W-:-:S04]  /*ea2c0*/  IADD3 R171, P4, PT, R114, UR14, RZ ;  /* 0x0000000e72ab7c10 */ /* 0x000fc8000ff9e0ff */
[----:B------:R-:W-:Y:S02]  /*ea2d0*/  IADD3.X R188, PT, PT, R115, UR7, RZ, P4, !PT ;  /* 0x0000000773bc7c10 */ /* 0x000fe4000a7fe4ff */
[----:B------:R-:W-:Y:S01]  /*ea2e0*/  IADD3 R189, P4, PT, R112, UR14, RZ ;  /* 0x0000000e70bd7c10 */ /* 0x000fe2000ff9e0ff */
[----:B------:R2:W-:Y:S01]  /*ea2f0*/  STL.64 [R1+0x5ad0], R192 ;  /* 0x005ad0c001007387 */ /* 0x0005e20000100a00 */
[----:B-1----:R-:W-:Y:S01]  /*ea300*/  LOP3.LUT R191, R192, 0x30, RZ, 0x3c, !PT ;  /* 0x00000030c0bf7812 */ /* 0x002fe200078e3cff */
[----:B------:R-:W-:Y:S01]  /*ea310*/  IMAD.MOV.U32 R112, RZ, RZ, R2 ;  /* 0x000000ffff707224 */ /* 0x000fe200078e0002 */
[----:B------:R-:W-:Y:S02]  /*ea320*/  IADD3.X R190, PT, PT, R113, UR7, RZ, P4, !PT ;  /* 0x0000000771be7c10 */ /* 0x000fe4000a7fe4ff */
[----:B------:R-:W-:Y:S01]  /*ea330*/  MOV R113, R5 ;  /* 0x0000000500717202 */ /* 0x000fe20000000f00 */
[----:B------:R-:W-:Y:S02]  /*ea340*/  IMAD.MOV.U32 R5, RZ, RZ, R12 ;  /* 0x000000ffff057224 */ /* 0x000fe400078e000c */
[----:B--2---:R-:W-:Y:S01]  /*ea350*/  IMAD.MOV.U32 R193, RZ, RZ, R6 ;  /* 0x000000ffffc17224 */ /* 0x004fe200078e0006 */
[----:B------:R-:W-:Y:S01]  /*ea360*/  MOV R6, R7 ;  /* 0x0000000700067202 */ /* 0x000fe20000000f00 */
[----:B------:R-:W-:-:S02]  /*ea370*/  IMAD.MOV.U32 R192, RZ, RZ, R4 ;  /* 0x000000ffffc07224 */ /* 0x000fc400078e0004 */
[----:B------:R-:W-:Y:S02]  /*ea380*/  IMAD.MOV.U32 R7, RZ, RZ, R8 ;  /* 0x000000ffff077224 */ /* 0x000fe400078e0008 */
        /* <DEDUP_REMOVED lines=121> */
[----:B-1----:R-:W-:Y:S01]  /*eab20*/  IMAD.MOV.U32 R112, RZ, RZ, R91 ;  /* 0x000000ffff707224 */ /* 0x002fe200078e005b */
        /* <DEDUP_REMOVED lines=47> */
[----:B------:R-:W-:Y:S01]  /*eae20*/  VIADD R191, R191, UR12 ;  /* 0x0000000cbfbf7c36 */ /* 0x000fe20008000000 */
[----:B------:R-:W-:Y:S01]  /*eae30*/  MOV R118, R169 ;  /* 0x000000a900767202 */ /* 0x000fe20000000f00 */
[----:B------:R-:W-:Y:S01]  /*eae40*/  IMAD.MOV.U32 R124, RZ, RZ, R167 ;  /* 0x000000ffff7c7224 */ /* 0x000fe200078e00a7 */
[----:B------:R-:W-:Y:S01]  /*eae50*/  STL.64 [R1+0x1ee0], R136 ;  /* 0x001ee08801007387 */ /* 0x000fe20000100a00 */
[----:B------:R-:W-:Y:S02]  /*eae60*/  IMAD.MOV.U32 R125, RZ, RZ, R168 ;  /* 0x000000ffff7d7224 */ /* 0x000fe400078e00a8 */
[----:B------:R-:W-:Y:S01]  /*eae70*/  IMAD.MOV.U32 R119, RZ, RZ, R170 ;  /* 0x000000ffff777224 */ /* 0x000fe200078e00aa */
[----:B------:R-:W-:Y:S01]  /*eae80*/  STL.64 [R1+0x1ed8], R134 ;  /* 0x001ed88601007387 */ /* 0x000fe20000100a00 */
[----:B------:R-:W-:Y:S01]  /*eae90*/  IMAD.MOV.U32 R116, RZ, RZ, R171 ;  /* 0x000000ffff747224 */ /* 0x000fe200078e00ab */
[----:B------:R-:W-:-:S02]  /*eaea0*/  MOV R117, R188 ;  /* 0x000000bc00757202 */ /* 0x000fc40000000f00 */
[----:B------:R-:W-:Y:S01]  /*eaeb0*/  STL.64 [R1+0x1ed0], R132 ;  /* 0x001ed08401007387 */ /* 0x000fe20000100a00 */
[----:B------:R-:W-:-:S03]  /*eaec0*/  IMAD.MOV.U32 R114, RZ, RZ, R189 ;  /* 0x000000ffff727224 */ /* 0x000fc600078e00bd */
[----:B------:R1:W-:Y:S01]  /*eaed0*/  STL.64 [R1+0x1ec8], R130 ;  /* 0x001ec88201007387 */ /* 0x0003e20000100a00 */
[----:B------:R-:W-:-:S03]  /*eaee0*/  IMAD.MOV.U32 R115, RZ, RZ, R190 ;  /* 0x000000ffff737224 */ /* 0x000fc600078e00be */
        /* <DEDUP_REMOVED lines=122> */
[----:B-1----:R-:W2:Y:S04]  /*eb690*/  LDL.LU.64 R130, [R1+0x1d88] ;  /* 0x001d880001827983 */ /* 0x002ea80000300a00 */
[----:B----4-:R-:W4:Y:S04]  /*eb6a0*/  LDL.LU.64 R128, [R1+0x1d80] ;  /* 0x001d800001807983 */ /* 0x010f280000300a00 */
[----:B------:R-:W4:Y:S04]  /*eb6b0*/  LDL.LU.64 R126, [R1+0x1d78] ;  /* 0x001d7800017e7983 */ /* 0x000f280000300a00 */
        /* <DEDUP_REMOVED lines=140> */
[----:B------:R-:W-:Y:S01]  /*ebf80*/  IADD3.X R190, PT, PT, R113, UR7, RZ, P4, !PT ;  /* 0x0000000771be7c10 */ /* 0x000fe2000a7fe4ff */
[----:B------:R-:W-:Y:S02]  /*ebf90*/  IMAD.MOV.U32 R113, RZ, RZ, R5 ;  /* 0x000000ffff717224 */ /* 0x000fe400078e0005 */
[----:B------:R-:W-:Y:S02]  /*ebfa0*/  IMAD.MOV.U32 R5, RZ, RZ, R12 ;  /* 0x000000ffff057224 */ /* 0x000fe400078e000c */
[----:B--2---:R-:W-:Y:S01]  /*ebfb0*/  IMAD.MOV.U32 R193, RZ, RZ, R6 ;  /* 0x000000ffffc17224 */ /* 0x004fe200078e0006 */
[----:B------:R-:W-:Y:S01]  /*ebfc0*/  MOV R192, R4 ;  /* 0x0000000400c07202 */ /* 0x000fe20000000f00 */
        /* <DEDUP_REMOVED lines=167> */
[----:B------:R-:W-:Y:S01]  /*eca40*/  IADD3 R191, PT, PT, R191, UR12, RZ ;  /* 0x0000000cbfbf7c10 */ /* 0x000fe2000fffe0ff */
[----:B------:R-:W-:Y:S01]  /*eca50*/  IMAD.MOV.U32 R125, RZ, RZ, R166 ;  /* 0x000000ffff7d7224 */ /* 0x000fe200078e00a6 */
[----:B------:R-:W-:Y:S01]  /*eca60*/  STL.64 [R1+0x1da0], R136 ;  /* 0x001da08801007387 */ /* 0x000fe20000100a00 */
[----:B------:R-:W-:Y:S01]  /*eca70*/  IMAD.MOV.U32 R10, RZ, RZ, R112 ;  /* 0x000000ffff0a7224 */ /* 0x000fe200078e0070 */
[----:B------:R-:W-:Y:S01]  /*eca80*/  MOV R11, R113 ;  /* 0x00000071000b7202 */ /* 0x000fe20000000f00 */
[----:B------:R-:W-:Y:S01]  /*eca90*/  IMAD.MOV.U32 R119, RZ, RZ, R168 ;  /* 0x000000ffff777224 */ /* 0x000fe200078e00a8 */
[----:B------:R-:W-:Y:S01]  /*ecaa0*/  STL.64 [R1+0x1d98], R134 ;  /* 0x001d988601007387 */ /* 0x000fe20000100a00 */
[----:B------:R-:W-:Y:S01]  /*ecab0*/  MOV R118, R167 ;  /* 0x000000a700767202 */ /* 0x000fe20000000f00 */
[----:B------:R-:W-:Y:S01]  /*ecac0*/  IMAD.MOV.U32 R116, RZ, RZ, R169 ;  /* 0x000000ffff747224 */ /* 0x000fe200078e00a9 */
[----:B------:R-:W-:Y:S01]  /*ecad0*/  MOV R117, R170 ;  /* 0x000000aa00757202 */ /* 0x000fe20000000f00 */
[----:B------:R-:W-:Y:S01]  /*ecae0*/  STL.64 [R1+0x1d90], R132 ;  /* 0x001d908401007387 */ /* 0x000fe20000100a00 */
[----:B------:R-:W-:-:S03]  /*ecaf0*/  IMAD.MOV.U32 R114, RZ, RZ, R171 ;  /* 0x000000ffff727224 */ /* 0x000fc600078e00ab */
[----:B------:R4:W-:Y:S01]  /*ecb00*/  STL.64 [R1+0x1d88], R130 ;  /* 0x001d888201007387 */ /* 0x0009e20000100a00 */
[----:B------:R-:W-:Y:S01]  /*ecb10*/  IMAD.MOV.U32 R115, RZ, RZ, R188 ;  /* 0x000000ffff737224 */ /* 0x000fe200078e00bc */
[----:B-1----:R-:W-:Y:S02]  /*ecb20*/  MOV R112, R189 ;  /* 0x000000bd00707202 */ /* 0x002fe40000000f00 */
        /* <DEDUP_REMOVED lines=14> */
[----:B------:R1:W-:Y:S04]  /*ecc10*/  LDGSTS.E [R191+0x41880], desc[UR76][R250.64], P2 ;  /* 0x41880000fabf7fae */ /* 0x0003e800091a104c */
[----:B------:R1:W-:Y:S04]  /*ecc20*/  LDGSTS.E [R191+0x41900], desc[UR76][R248.64], P1 ;  /* 0x41900000f8bf7fae */ /* 0x0003e800089a104c */
        /* <DEDUP_REMOVED lines=79> */
[----:B------:R1:W-:Y:S04]  /*ed120*/  LDGSTS.E [R191+0x48900], desc[UR76][R186.64], P1 ;  /* 0x48900000babf7fae */ /* 0x0003e800089a104c */
[----:B------:R1:W-:Y:S04]  /*ed130*/  LDGSTS.E [R191+0x48980], desc[UR76][R184.64], P0 ;  /* 0x48980000b8bf7fae */ /* 0x0003e800081a104c */
[----:B------:R1:W-:Y:S04]  /*ed140*/  LDGSTS.E [R191+0x49800], desc[UR76][R182.64], P3 ;  /* 0x49800000b6bf7fae */ /* 0x0003e800099a104c */
[----:B------:R1:W-:Y:S04]  /*ed150*/  LDGSTS.E [R191+0x49880], desc[UR76][R180.64], P2 ;  /* 0x49880000b4bf7fae */ /* 0x0003e800091a104c */
[----:B------:R-:W2:Y:S04]  /*ed160*/  LDL.LU.64 R108, [R1+0x1c70] ;  /* 0x001c7000016c7983 */ /* 0x000ea80000300a00 */
[----:B------:R1:W-:Y:S04]  /*ed170*/  LDGSTS.E [R191+0x49900], desc[UR76][R178.64], P1 ;  /* 0x49900000b2bf7fae */ /* 0x0003e800089a104c */
        /* <DEDUP_REMOVED lines=24> */
[----:B-1----:R-:W4:Y:S04]  /*ed300*/  LDL.LU.64 R128, [R1+0x1ca8] ;  /* 0x001ca80001807983 */ /* 0x002f280000300a00 */
        /* <DEDUP_REMOVED lines=122> */
[----:B------:R-:W-:Y:S01]  /*edab0*/  IMAD.MOV.U32 R186, RZ, RZ, R7 ;  /* 0x000000ffffba7224 */ /* 0x000fe200078e0007 */
[----:B------:R-:W-:Y:S01]  /*edac0*/  MOV R249, R6 ;  /* 0x0000000600f97202 */ /* 0x000fe20000000f00 */
[----:B------:R-:W-:Y:S01]  /*edad0*/  IMAD.MOV.U32 R187, RZ, RZ, R8 ;  /* 0x000000ffffbb7224 */ /* 0x000fe200078e0008 */
[----:B------:R-:W-:Y:S01]  /*edae0*/  IADD3 R111, P4, PT, R120, UR14, RZ ;  /* 0x0000000e786f7c10 */ /* 0x000fe2000ff9e0ff */
[----:B------:R-:W-:Y:S01]  /*edaf0*/  IMAD.MOV.U32 R185, RZ, RZ, R10 ;  /* 0x000000ffffb97224 */ /* 0x000fe200078e000a */
[----:B------:R-:W-:Y:S01]  /*edb00*/  MOV R184, R9 ;  /* 0x0000000900b87202 */ /* 0x000fe20000000f00 */
[----:B------:R-:W-:Y:S01]  /*edb10*/  IMAD.MOV.U32 R182, RZ, RZ, R11 ;  /* 0x000000ffffb67224 */ /* 0x000fe200078e000b */
[----:B------:R-:W-:Y:S01]  /*edb20*/  MOV R183, R12 ;  /* 0x0000000c00b77202 */ /* 0x000fe20000000f00 */
[----:B------:R-:W-:Y:S01]  /*edb30*/  IMAD.MOV.U32 R12, RZ, RZ, R13 ;  /* 0x000000ffff0c7224 */ /* 0x000fe200078e000d */
[----:B------:R1:W-:Y:S01]  /*edb40*/  STL.64 [R1+0x25a8], R250 ;  /* 0x0025a8fa01007387 */ /* 0x0003e20000100a00 */
[----:B------:R-:W-:Y:S01]  /*edb50*/  IMAD.MOV.U32 R13, RZ, RZ, R14 ;  /* 0x000000ffff0d7224 */ /* 0x000fe200078e000e */
[----:B------:R-:W-:Y:S01]  /*edb60*/  IADD3.X R120, PT, PT, R121, UR7, RZ, P4, !PT ;  /* 0x0000000779787c10 */ /* 0x000fe2000a7fe4ff */
[----:B------:R-:W-:Y:S01]  /*edb70*/  IMAD.MOV.U32 R11, RZ, RZ, R16 ;  /* 0x000000ffff0b7224 */ /* 0x000fe200078e0010 */
[----:B------:R1:W-:Y:S01]  /*edb80*/  STL.64 [R1+0x25a0], R248 ;  /* 0x0025a0f801007387 */ /* 0x0003e20000100a00 */
[----:B------:R-:W-:Y:S01]  /*edb90*/  MOV R10, R15 ;  /* 0x0000000f000a7202 */ /* 0x000fe20000000f00 */
[----:B------:R-:W-:Y:S01]  /*edba0*/  IMAD.MOV.U32 R8, RZ, RZ, R17 ;  /* 0x000000ffff087224 */ /* 0x000fe200078e0011 */
[----:B------:R-:W-:Y:S01]  /*edbb0*/  IADD3 R121, P4, PT, R122, UR14, RZ ;  /* 0x0000000e7a797c10 */ /* 0x000fe2000ff9e0ff */
        /* <DEDUP_REMOVED lines=8> */
[----:B------:R1:W-:Y:S01]  /*edc40*/  STL.64 [R1+0x2508], R182 ;  /* 0x002508b601007387 */ /* 0x0003e20000100a00 */
[----:B------:R-:W-:Y:S01]  /*edc50*/  IMAD.MOV.U32 R246, RZ, RZ, R23 ;  /* 0x000000fffff67224 */ /* 0x000fe200078e0017 */
[----:B------:R-:W-:Y:S01]  /*edc60*/  IADD3.X R122, PT, PT, R123, UR7, RZ, P4, !PT ;  /* 0x000000077b7a7c10 */ /* 0x000fe2000a7fe4ff */
[----:B------:R-:W-:Y:S01]  /*edc70*/  IMAD.MOV.U32 R244, RZ, RZ, R25 ;  /* 0x000000fffff47224 */ /* 0x000fe200078e0019 */
[----:B------:R-:W-:Y:S01]  /*edc80*/  STL.64 [R1+0x2500], R12 ;  /* 0x0025000c01007387 */ /* 0x000fe20000100a00 */
[----:B------:R-:W-:Y:S01]  /*edc90*/  IMAD.MOV.U32 R245, RZ, RZ, R26 ;  /* 0x000000fffff57224 */ /* 0x000fe200078e001a */
[----:B----4-:R-:W-:Y:S01]  /*edca0*/  IADD3 R123, P4, PT, R130, UR14, RZ ;  /* 0x0000000e827b7c10 */ /* 0x010fe2000ff9e0ff */
[----:B------:R-:W-:Y:S01]  /*edcb0*/  IMAD.MOV.U32 R243, RZ, RZ, R28 ;  /* 0x000000fffff37224 */ /* 0x000fe200078e001c */
[----:B------:R-:W-:Y:S01]  /*edcc0*/  STL.64 [R1+0x24f8], R10 ;  /* 0x0024f80a01007387 */ /* 0x000fe20000100a00 */
[----:B------:R-:W-:Y:S01]  /*edcd0*/  MOV R242, R27 ;  /* 0x0000001b00f27202 */ /* 0x000fe20000000f00 */
        /* <DEDUP_REMOVED lines=8> */
[----:B------:R-:W-:-:S02]  /*edd60*/  IADD3.X R160, PT, PT, R131, UR7, RZ, P4, !PT ;  /* 0x0000000783a07c10 */ /* 0x000fc4000a7fe4ff */
[----:B------:R4:W-:Y:S01]  /*edd70*/  STL.64 [R1+0x2460], R4 ;  /* 0x0024600401007387 */ /* 0x0009e20000100a00 */
[----:B------:R-:W-:Y:S01]  /*edd80*/  IMAD.MOV.U32 R234, RZ, RZ, R35 ;  /* 0x000000ffffea7224 */ /* 0x000fe200078e0023 */
[----:B------:R-:W-:Y:S02]  /*edd90*/  MOV R235, R36 ;  /* 0x0000002400eb7202 */ /* 0x000fe40000000f00 */
[----:B------:R-:W-:Y:S01]  /*edda0*/  STL.64 [R1+0x2458], R246 ;  /* 0x002458f601007387 */ /* 0x000fe20000100a00 */
[----:B------:R-:W-:Y:S01]  /*eddb0*/  IADD3 R161, P4, PT, R128, UR14, RZ ;  /* 0x0000000e80a17c10 */ /* 0x000fe2000ff9e0ff */
[----:B------:R-:W-:Y:S02]  /*eddc0*/  IMAD.MOV.U32 R232, RZ, RZ, R37 ;  /* 0x000000ffffe87224 */ /* 0x000fe400078e0025 */
        /* <DEDUP_REMOVED lines=8> */
[----:B------:R-:W-:Y:S01]  /*ede50*/  IMAD.MOV.U32 R226, RZ, RZ, R43 ;  /* 0x000000ffffe27224 */ /* 0x000fe200078e002b */
[----:B------:R-:W-:Y:S01]  /*ede60*/  IADD3.X R162, PT, PT, R129, UR7, RZ, P4, !PT ;  /* 0x0000000781a27c10 */ /* 0x000fe2000a7fe4ff */
[----:B------:R-:W-:Y:S01]  /*ede70*/  IMAD.MOV.U32 R227, RZ, RZ, R44 ;  /* 0x000000ffffe37224 */ /* 0x000fe200078e002c */
[----:B------:R-:W-:Y:S01]  /*ede80*/  STL.64 [R1+0x23b8], R238 ;  /* 0x0023b8ee01007387 */ /* 0x000fe20000100a00 */
[----:B------:R-:W-:Y:S01]  /*ede90*/  MOV R224, R45 ;  /* 0x0000002d00e07202 */ /* 0x000fe20000000f00 */
[----:B------:R-:W-:Y:S02]  /*edea0*/  IMAD.MOV.U32 R225, RZ, RZ, R46 ;  /* 0x000000ffffe17224 */ /* 0x000fe400078e002e */
[----:B------:R-:W-:Y:S01]  /*edeb0*/  STL.64 [R1+0x23b0], R236 ;  /* 0x0023b0ec01007387 */ /* 0x000fe20000100a00 */
[----:B------:R-:W-:Y:S01]  /*edec0*/  IADD3 R163, P4, PT, R126, UR14, RZ ;  /* 0x0000000e7ea37c10 */ /* 0x000fe2000ff9e0ff */
        /* <DEDUP_REMOVED lines=11> */
[----:B------:R-:W-:Y:S02]  /*edf80*/  IADD3.X R164, PT, PT, R127, UR7, RZ, P4, !PT ;  /* 0x000000077fa47c10 */ /* 0x000fe4000a7fe4ff */
[----:B------:R-:W-:Y:S01]  /*edf90*/  STL.64 [R1+0x2310], R228 ;  /* 0x002310e401007387 */ /* 0x000fe20000100a00 */
[----:B------:R-:W-:Y:S01]  /*edfa0*/  IMAD.MOV.U32 R214, RZ, RZ, R55 ;  /* 0x000000ffffd67224 */ /* 0x000fe200078e0037 */
[----:B---3--:R-:W-:Y:S01]  /*edfb0*/  IADD3 R165, P4, PT, R124, UR14, RZ ;  /* 0x0000000e7ca57c10 */ /* 0x008fe2000ff9e0ff */
[----:B------:R-:W-:Y:S01]  /*edfc0*/  IMAD.MOV.U32 R215, RZ, RZ, R56 ;  /* 0x000000ffffd77224 */ /* 0x000fe200078e0038 */
[----:B------:R-:W-:Y:S01]  /*edfd0*/  STL.64 [R1+0x2288], R226 ;  /* 0x002288e201007387 */ /* 0x000fe20000100a00 */
[----:B------:R-:W-:Y:S01]  /*edfe0*/  MOV R212, R57 ;  /* 0x0000003900d47202 */ /* 0x000fe20000000f00 */
[----:B------:R-:W-:-:S02]  /*edff0*/  IMAD.MOV.U32 R213, RZ, RZ, R58 ;  /* 0x000000ffffd57224 */ /* 0x000fc400078e003a */
        /* <DEDUP_REMOVED lines=8> */
[----:B------:R-:W-:Y:S01]  /*ee080*/  IMAD.MOV.U32 R207, RZ, RZ, R64 ;  /* 0x000000ffffcf7224 */ /* 0x000fe200078e0040 */
[----:B------:R-:W-:-:S02]  /*ee090*/  IADD3.X R166, PT, PT, R125, UR7, RZ, P4, !PT ;  /* 0x000000077da67c10 */ /* 0x000fc4000a7fe4ff */
[----:B------:R-:W-:Y:S01]  /*ee0a0*/  STL.64 [R1+0x21e8], R218 ;  /* 0x0021e8da01007387 */ /* 0x000fe20000100a00 */
        /* <DEDUP_REMOVED lines=20> */
[----:B--2---:R-:W-:Y:S01]  /*ee1f0*/  IADD3 R169, P4, PT, R116, UR14, RZ ;  /* 0x0000000e74a97c10 */ /* 0x004fe2000ff9e0ff */
        /* <DEDUP_REMOVED lines=14> */
[----:B------:R-:W-:Y:S01]  /*ee2e0*/  IADD3 R171, P4, PT, R114, UR14, RZ ;  /* 0x0000000e72ab7c10 */ /* 0x000fe2000ff9e0ff */
        /* <DEDUP_REMOVED lines=35> */
[----:B-1----:R-:W-:Y:S01]  /*ee520*/  IMAD.MOV.U32 R112, RZ, RZ, R107 ;  /* 0x000000ffff707224 */ /* 0x002fe200078e006b */
[----:B------:R-:W-:-:S02]  /*ee530*/  MOV R113, R108 ;  /* 0x0000006c00717202 */ /* 0x000fc40000000f00 */
[----:B------:R-:W-:Y:S01]  /*ee540*/  STL.64 [R1+0x1d18], R150 ;  /* 0x001d189601007387 */ /* 0x000fe20000100a00 */
[----:B------:R-:W-:Y:S01]  /*ee550*/  IMAD.MOV.U32 R138, RZ, RZ, R109 ;  /* 0x000000ffff8a7224 */ /* 0x000fe200078e006d */
[----:B------:R-:W-:Y:S01]  /*ee560*/  LOP3.LUT R191, R192, 0x50, RZ, 0x3c, !PT ;  /* 0x00000050c0bf7812 */ /* 0x000fe200078e3cff */
[----:B------:R-:W-:Y:S01]  /*ee570*/  IMAD.MOV.U32 R139, RZ, RZ, R110 ;  /* 0x000000ffff8b7224 */ /* 0x000fe200078e006e */
[----:B------:R-:W-:Y:S01]  /*ee580*/  STL.64 [R1+0x1d10], R148 ;  /* 0x001d109401007387 */ /* 0x000fe20000100a00 */
[----:B------:R-:W-:Y:S01]  /*ee590*/  MOV R136, R111 ;  /* 0x0000006f00887202 */ /* 0x000fe20000000f00 */
[----:B------:R-:W-:Y:S02]  /*ee5a0*/  IMAD.MOV.U32 R137, RZ, RZ, R120 ;  /* 0x000000ffff897224 */ /* 0x000fe400078e0078 */
        /* <DEDUP_REMOVED lines=24> */
[----:B------:R-:W-:Y:S01]  /*ee730*/  STL.64 [R1+0x1cb0], R132 ;  /* 0x001cb08401007387 */ /* 0x000fe20000100a00 */
[----:B------:R-:W-:-:S03]  /*ee740*/  IMAD.MOV.U32 R117, RZ, RZ, R188 ;  /* 0x000000ffff757224 */ /* 0x000fc600078e00bc */
[----:B------:R1:W-:Y:S01]  /*ee750*/  STL.64 [R1+0x1ca8], R130 ;  /* 0x001ca88201007387 */ /* 0x0003e20000100a00 */
[----:B------:R-:W-:-:S03]  /*ee760*/  MOV R114, R189 ;  /* 0x000000bd00727202 */ /* 0x000fc60000000f00 */
[----:B------:R2:W-:Y:S01]  /*ee770*/  STL.64 [R1+0x1ca0], R128 ;  /* 0x001ca08001007387 */ /* 0x0005e20000100a00 */
[----:B------:R-:W-:-:S03]  /*ee780*/  IMAD.MOV.U32 R115, RZ, RZ, R190 ;  /* 0x000000ffff737224 */ /* 0x000fc600078e00be */
[----:B------:R3:W-:Y:S04]  /*ee790*/  STL.64 [R1+0x1c98], R126 ;  /* 0x001c987e01007387 */ /* 0x0007e80000100a00 */
[----:B------:R-:W-:Y:S04]  /*ee7a0*/  LDGSTS.E [R191+0x40a00], desc[UR76][R250.64], P3 ;  /* 0x40a00000fabf7fae */ /* 0x000fe800099a104c */
[----:B------:R1:W-:Y:S04]  /*ee7b0*/  STL.64 [R1+0x1c90], R124 ;  /* 0x001c907c01007387 */ /* 0x0003e80000100a00 */
[----:B------:R-:W-:Y:S04]  /*ee7c0*/  LDGSTS.E [R191+0x40a80], desc[UR76][R248.64], P2 ;  /* 0x40a80000f8bf7fae */ /* 0x000fe800091a104c */
[----:B------:R-:W5:Y:S04]  /*ee7d0*/  LDL.LU.64 R250, [R1+0x5ac0] ;  /* 0x005ac00001fa7983 */ /* 0x000f680000300a00 */
        /* <DEDUP_REMOVED lines=13> */
[----:B------:R-:W5:Y:S04]  /*ee8b0*/  LDL.LU.64 R182, [R1+0x5aa0] ;  /* 0x005aa00001b67983 */ /* 0x000f680000300a00 */
[----:B------:R1:W-:Y:S04]  /*ee8c0*/  LDGSTS.E [R191+0x42a80], desc[UR76][R4.64], P2 ;  /* 0x42a8000004bf7fae */ /* 0x0003e800091a104c */
[----:B------:R-:W-:Y:S04]  /*ee8d0*/  LDGSTS.E [R191+0x42b00], desc[UR76][R246.64], P1 ;  /* 0x42b00000f6bf7fae */ /* 0x000fe800089a104c */
        /* <DEDUP_REMOVED lines=49> */
[----:B------:R-:W4:Y:S04]  /*eebf0*/  LDL.LU.64 R98, [R1+0x2698] ;  /* 0x0026980001627983 */ /* 0x000f280000300a00 */
[----:B------:R-:W-:Y:S04]  /*eec00*/  LDGSTS.E [R191+0x43a80], desc[UR76][R240.64], P2 ;  /* 0x43a80000f0bf7fae */ /* 0x000fe800091a104c */
[----:B------:R-:W-:Y:S04]  /*eec10*/  LDGSTS.E [R191+0x43b00], desc[UR76][R238.64], P1 ;  /* 0x43b00000eebf7fae */ /* 0x000fe800089a104c */
[----:B------:R-:W-:Y:S04]  /*eec20*/  LDGSTS.E [R191+0x43b80], desc[UR76][R236.64], P0 ;  /* 0x43b80000ecbf7fae */ /* 0x000fe800081a104c */
[----:B------:R-:W-:Y:S04]  /*eec30*/  LDGSTS.E [R191+0x44a00], desc[UR76][R234.64], P3 ;  /* 0x44a00000eabf7fae */ /* 0x000fe800099a104c */
        /* <DEDUP_REMOVED lines=24> */
[----:B------:R1:W-:Y:S04]  /*eedc0*/  LDGSTS.E [R191+0x49a80], desc[UR76][R180.64], P2 ;  /* 0x49a80000b4bf7fae */ /* 0x0003e800091a104c */
[----:B------:R-:W4:Y:S04]  /*eedd0*/  LDL.LU.64 R108, [R1+0x2670] ;  /* 0x00267000016c7983 */ /* 0x000f280000300a00 */
[----:B------:R1:W-:Y:S04]  /*eede0*/  LDGSTS.E [R191+0x49b00], desc[UR76][R178.64], P1 ;  /* 0x49b00000b2bf7fae */ /* 0x0003e800089a104c */
[----:B------:R1:W-:Y:S04]  /*eedf0*/  LDGSTS.E [R191+0x49b80], desc[UR76][R176.64], P0 ;  /* 0x49b80000b0bf7fae */ /* 0x0003e800081a104c */
[----:B------:R1:W-:Y:S04]  /*eee00*/  LDGSTS.E [R191+0x4aa00], desc[UR76][R174.64], P3 ;  /* 0x4aa00000aebf7fae */ /* 0x0003e800099a104c */
[----:B------:R1:W-:Y:S04]  /*eee10*/  LDGSTS.E [R191+0x4aa80], desc[UR76][R172.64], P2 ;  /* 0x4aa80000acbf7fae */ /* 0x0003e800091a104c */
[----:B------:R1:W-:Y:S04]  /*eee20*/  LDGSTS.E [R191+0x4ab00], desc[UR76][R158.64], P1 ;  /* 0x4ab000009ebf7fae */ /* 0x0003e800089a104c */
[----:B------:R-:W4:Y:S04]  /*eee30*/  LDL.LU.64 R110, [R1+0x2668] ;  /* 0x00266800016e7983 */ /* 0x000f280000300a00 */
[----:B------:R1:W-:Y:S04]  /*eee40*/  LDGSTS.E [R191+0x4ab80], desc[UR76][R156.64], P0 ;  /* 0x4ab800009cbf7fae */ /* 0x0003e800081a104c */
[----:B------:R-:W-:Y:S04]  /*eee50*/  LDGSTS.E [R191+0x4ba00], desc[UR76][R154.64], P3 ;  /* 0x4ba000009abf7fae */ /* 0x000fe800099a104c */
[----:B------:R1:W-:Y:S04]  /*eee60*/  LDGSTS.E [R191+0x4ba80], desc[UR76][R152.64], P2 ;  /* 0x4ba8000098bf7fae */ /* 0x0003e800091a104c */
[----:B------:R1:W-:Y:S04]  /*eee70*/  LDGSTS.E [R191+0x4bb00], desc[UR76][R150.64], P1 ;  /* 0x4bb0000096bf7fae */ /* 0x0003e800089a104c */
        /* <DEDUP_REMOVED lines=9> */
[----:B------:R1:W-:Y:S04]  /*eef10*/  LDGSTS.E [R191+0x4db00], desc[UR76][R134.64], P1 ;  /* 0x4db0000086bf7fae */ /* 0x0003e800089a104c */
[----:B------:R-:W-:Y:S04]  /*eef20*/  LDGSTS.E [R191+0x4db80], desc[UR76][R132.64], P0 ;  /* 0x4db8000084bf7fae */ /* 0x000fe800081a104c */
[----:B------:R-:W-:Y:S04]  /*eef30*/  LDGSTS.E [R191+0x4ea00], desc[UR76][R130.64], P3 ;  /* 0x4ea0000082bf7fae */ /* 0x000fe800099a104c */
[----:B------:R-:W-:Y:S04]  /*eef40*/  LDGSTS.E [R191+0x4ea80], desc[UR76][R128.64], P2 ;  /* 0x4ea8000080bf7fae */ /* 0x000fe800091a104c */
[----:B------:R-:W-:Y:S04]  /*eef50*/  LDGSTS.E [R191+0x4eb00], desc[UR76][R126.64], P1 ;  /* 0x4eb000007ebf7fae */ /* 0x000fe800089a104c */
[----:B-1----:R-:W4:Y:S04]  /*eef60*/  LDL.LU.64 R130, [R1+0x2650] ;  /* 0x0026500001827983 */ /* 0x002f280000300a00 */
[----:B--2---:R-:W2:Y:S04]  /*eef70*/  LDL.LU.64 R128, [R1+0x2648] ;  /* 0x0026480001807983 */ /* 0x004ea80000300a00 */
[----:B---3--:R-:W3:Y:S04]  /*eef80*/  LDL.LU.64 R126, [R1+0x2640] ;  /* 0x00264000017e7983 */ /* 0x008ee80000300a00 */
[----:B------:R-:W-:Y:S01]  /*eef90*/  LDGSTS.E [R191+0x4eb80], desc[UR76][R124.64], P0 ;  /* 0x4eb800007cbf7fae */ /* 0x000fe200081a104c */
[----:B----4-:R-:W-:-:S03]  /*eefa0*/  IADD3 R2, P4, PT, R4, UR14, RZ ;  /* 0x0000000e04027c10 */ /* 0x010fc6000ff9e0ff */
[----:B------:R-:W-:Y:S04]  /*eefb0*/  LDGSTS.E [R191+0x4fa00], desc[UR76][R118.64], P3 ;  /* 0x4fa0000076bf7fae */ /* 0x000fe800099a104c */
[----:B------:R-:W4:Y:S04]  /*eefc0*/  LDL.LU.64 R124, [R1+0x2638] ;  /* 0x00263800017c7983 */ /* 0x000f280000300a00 */
[----:B------:R-:W2:Y:S01]  /*eefd0*/  LDL.LU.64 R118, [R1+0x2630] ;  /* 0x0026300001767983 */ /* 0x000ea20000300a00 */
[----:B------:R-:W-:Y:S02]  /*eefe0*/  IADD3.X R5, PT, PT, R5, UR7, RZ, P4, !PT ;  /* 0x0000000705057c10 */ /* 0x000fe4000a7fe4ff */
[----:B------:R-:W-:Y:S01]  /*eeff0*/  IADD3 R4, P4, PT, R6, UR14, RZ ;  /* 0x0000000e06047c10 */ /* 0x000fe2000ff9e0ff */
        /* <DEDUP_REMOVED lines=126> */
[----:B------:R-:W-:Y:S01]  /*ef7e0*/  IMAD.MOV.U32 R153, RZ, RZ, R20 ;  /* 0x000000ffff997224 */ /* 0x000fe200078e0014 */
[----:B------:R1:W-:Y:S01]  /*ef7f0*/  STL.64 [R1+0x2ba0], R176 ;  /* 0x002ba0b001007387 */ /* 0x0003e20000100a00 */
[----:B------:R-:W-:Y:S01]  /*ef800*/  IMAD.MOV.U32 R154, RZ, RZ, R17 ;  /* 0x000000ffff9a7224 */ /* 0x000fe200078e0011 */
[----:B------:R-:W-:Y:S01]  /*ef810*/  MOV R155, R18 ;  /* 0x00000012009b7202 */ /* 0x000fe20000000f00 */
[----:B------:R-:W-:Y:S01]  /*ef820*/  IMAD.MOV.U32 R152, RZ, RZ, R19 ;  /* 0x000000ffff987224 */ /* 0x000fe200078e0013 */
[----:B------:R-:W-:Y:S01]  /*ef830*/  MOV R20, R21 ;  /* 0x0000001500147202 */ /* 0x000fe20000000f00 */
[----:B------:R1:W-:Y:S01]  /*ef840*/  STL.64 [R1+0x2b98], R174 ;  /* 0x002b98ae01007387 */ /* 0x0003e20000100a00 */
[----:B------:R-:W-:-:S02]  /*ef850*/  IMAD.MOV.U32 R21, RZ, RZ, R22 ;  /* 0x000000ffff157224 */ /* 0x000fc400078e0016 */
[----:B------:R-:W-:Y:S01]  /*ef860*/  IMAD.MOV.U32 R22, RZ, RZ, R23 ;  /* 0x000000ffff167224 */ /* 0x000fe200078e0017 */
[----:B------:R1:W-:Y:S01]  /*ef870*/  STL.64 [R1+0x2b50], R172 ;  /* 0x002b50ac01007387 */ /* 0x0003e20000100a00 */
[----:B------:R-:W-:Y:S01]  /*ef880*/  MOV R23, R24 ;  /* 0x0000001800177202 */ /* 0x000fe20000000f00 */
[----:B------:R-:W-:Y:S01]  /*ef890*/  IMAD.MOV.U32 R18, RZ, RZ, R25 ;  /* 0x000000ffff127224 */ /* 0x000fe200078e0019 */
[----:B------:R-:W-:Y:S01]  /*ef8a0*/  IADD3.X R110, PT, PT, R111, UR7, RZ, P4, !PT ;  /* 0x000000076f6e7c10 */ /* 0x000fe2000a7fe4ff */
[----:B------:R1:W-:Y:S01]  /*ef8b0*/  STL.64 [R1+0x2b48], R158 ;  /* 0x002b489e01007387 */ /* 0x0003e20000100a00 */
[----:B------:R-:W-:Y:S01]  /*ef8c0*/  IMAD.MOV.U32 R19, RZ, RZ, R26 ;  /* 0x000000ffff137224 */ /* 0x000fe200078e001a */
[----:B------:R-:W-:Y:S01]  /*ef8d0*/  IADD3 R111, P4, PT, R120, UR14, RZ ;  /* 0x0000000e786f7c10 */ /* 0x000fe2000ff9e0ff */
[----:B------:R-:W-:Y:S01]  /*ef8e0*/  IMAD.MOV.U32 R17, RZ, RZ, R28 ;  /* 0x000000ffff117224 */ /* 0x000fe200078e001c */
        /* <DEDUP_REMOVED lines=42> */
[----:B------:R1:W-:Y:S01]  /*efb90*/  STL.64 [R1+0x2a20], R4 ;  /* 0x002a200401007387 */ /* 0x0003e20000100a00 */
[----:B------:R-:W-:Y:S01]  /*efba0*/  IMAD.MOV.U32 R234, RZ, RZ, R53 ;  /* 0x000000ffffea7224 */ /* 0x000fe200078e0035 */
[----:B------:R-:W-:Y:S02]  /*efbb0*/  IADD3.X R160, PT, PT, R131, UR7, RZ, P4, !PT ;  /* 0x0000000783a07c10 */ /* 0x000fe4000a7fe4ff */
[----:B------:R-:W-:Y:S01]  /*efbc0*/  STL.64 [R1+0x2a18], R246 ;  /* 0x002a18f601007387 */ /* 0x000fe20000100a00 */
[----:B------:R-:W-:Y:S01]  /*efbd0*/  IMAD.MOV.U32 R232, RZ, RZ, R55 ;  /* 0x000000ffffe87224 */ /* 0x000fe200078e0037 */
[----:B--2---:R-:W-:Y:S01]  /*efbe0*/  IADD3 R161, P4, PT, R128, UR14, RZ ;  /* 0x0000000e80a17c10 */ /* 0x004fe2000ff9e0ff */
        /* <DEDUP_REMOVED lines=18> */
[----:B---3--:R-:W-:Y:S01]  /*efd10*/  IADD3 R163, P4, PT, R126, UR14, RZ ;  /* 0x0000000e7ea37c10 */ /* 0x008fe2000ff9e0ff */
        /* <DEDUP_REMOVED lines=16> */
[----:B----4-:R-:W-:Y:S01]  /*efe20*/  IADD3 R165, P4, PT, R124, UR14, RZ ;  /* 0x0000000e7ca57c10 */ /* 0x010fe2000ff9e0ff */
        /* <DEDUP_REMOVED lines=58> */
[----:B-1----:R-:W-:Y:S01]  /*f01d0*/  VIADD R191, R193, UR12 ;  /* 0x0000000cc1bf7c36 */ /* 0x002fe20008000000 */
[----:B------:R-:W-:Y:S01]  /*f01e0*/  MOV R133, R122 ;  /* 0x0000007a00857202 */ /* 0x000fe20000000f00 */
[----:B------:R-:W-:Y:S01]  /*f01f0*/  IMAD.MOV.U32 R135, RZ, RZ, R120 ;  /* 0x000000ffff877224 */ /* 0x000fe200078e0078 */
[----:B------:R-:W-:Y:S01]  /*f0200*/  STL.64 [R1+0x2690], R146 ;  /* 0x0026909201007387 */ /* 0x000fe20000100a00 */
[----:B------:R-:W-:Y:S01]  /*f0210*/  IMAD.MOV.U32 R132, RZ, RZ, R121 ;  /* 0x000000ffff847224 */ /* 0x000fe200078e0079 */
[----:B------:R-:W-:-:S02]  /*f0220*/  IADD3.X R188, PT, PT, R115, UR7, RZ, P4, !PT ;  /* 0x0000000773bc7c10 */ /* 0x000fc4000a7fe4ff */
[----:B------:R-:W-:Y:S01]  /*f0230*/  STL.64 [R1+0x2688], R144 ;  /* 0x0026889001007387 */ /* 0x000fe20000100a00 */
[----:B------:R-:W-:Y:S01]  /*f0240*/  IMAD.MOV.U32 R130, RZ, RZ, R123 ;  /* 0x000000ffff827224 */ /* 0x000fe200078e007b */
[----:B------:R-:W-:Y:S01]  /*f0250*/  IADD3 R189, P4, PT, R112, UR14, RZ ;  /* 0x0000000e70bd7c10 */ /* 0x000fe2000ff9e0ff */
        /* <DEDUP_REMOVED lines=13> */
[----:B------:R-:W-:Y:S02]  /*f0330*/  IADD3.X R190, PT, PT, R113, UR7, RZ, P4, !PT ;  /* 0x0000000771be7c10 */ /* 0x000fe4000a7fe4ff */
[----:B------:R-:W-:Y:S01]  /*f0340*/  STL.64 [R1+0x2660], R134 ;  /* 0x0026608601007387 */ /* 0x000fe20000100a00 */
[----:B------:R-:W-:-:S03]  /*f0350*/  IMAD.MOV.U32 R116, RZ, RZ, R169 ;  /* 0x000000ffff747224 */ /* 0x000fc600078e00a9 */
[----:B------:R-:W-:Y:S01]  /*f0360*/  LDGSTS.E [R191+0x40c00], desc[UR76][R180.64], P3 ;  /* 0x40c00000b4bf7fae */ /* 0x000fe200099a104c */
[----:B------:R-:W-:-:S03]  /*f0370*/  MOV R117, R170 ;  /* 0x000000aa00757202 */ /* 0x000fc60000000f00 */
[----:B------:R-:W-:Y:S04]  /*f0380*/  STL.64 [R1+0x2658], R132 ;  /* 0x0026588401007387 */ /* 0x000fe80000100a00 */
[----:B------:R-:W-:Y:S01]  /*f0390*/  LDGSTS.E [R191+0x40c80], desc[UR76][R178.64], P2 ;  /* 0x40c80000b2bf7fae */ /* 0x000fe200091a104c */
[----:B------:R-:W-:-:S03]  /*f03a0*/  IMAD.MOV.U32 R114, RZ, RZ, R171 ;  /* 0x000000ffff727224 */ /* 0x000fc600078e00ab */
[----:B------:R1:W-:Y:S01]  /*f03b0*/  STL.64 [R1+0x2650], R130 ;  /* 0x0026508201007387 */ /* 0x0003e20000100a00 */
[----:B------:R-:W-:-:S03]  /*f03c0*/  IMAD.MOV.U32 R115, RZ, RZ, R188 ;  /* 0x000000ffff737224 */ /* 0x000fc600078e00bc */
[----:B------:R-:W-:Y:S04]  /*f03d0*/  LDGSTS.E [R191+0x40d00], desc[UR76][R176.64], P1 ;  /* 0x40d00000b0bf7fae */ /* 0x000fe800089a104c */
[----:B------:R2:W-:Y:S04]  /*f03e0*/  STL.64 [R1+0x2648], R128 ;  /* 0x0026488001007387 */ /* 0x0005e80000100a00 */
[----:B------:R-:W-:Y:S01]  /*f03f0*/  LDGSTS.E [R191+0x40d80], desc[UR76][R174.64], P0 ;  /* 0x40d80000aebf7fae */ /* 0x000fe200081a104c */
[----:B------:R-:W-:-:S03]  /*f0400*/  MOV R112, R189 ;  /* 0x000000bd00707202 */ /* 0x000fc60000000f00 */
[----:B------:R3:W-:Y:S01]  /*f0410*/  STL.64 [R1+0x2640], R126 ;  /* 0x0026407e01007387 */ /* 0x0007e20000100a00 */
[----:B------:R-:W-:-:S03]  /*f0420*/  IMAD.MOV.U32 R113, RZ, RZ, R190 ;  /* 0x000000ffff717224 */ /* 0x000fc600078e00be */
[----:B------:R-:W-:Y:S04]  /*f0430*/  LDGSTS.E [R191+0x41c00], desc[UR76][R172.64], P3 ;  /* 0x41c00000acbf7fae */ /* 0x000fe800099a104c */
        /* <DEDUP_REMOVED lines=27> */
[----:B------:R1:W-:Y:S04]  /*f05f0*/  LDGSTS.E [R191+0x44d00], desc[UR76][R4.64], P1 ;  /* 0x44d0000004bf7fae */ /* 0x0003e800089a104c */
[----:B------:R-:W-:Y:S04]  /*f0600*/  LDGSTS.E [R191+0x44d80], desc[UR76][R246.64], P0 ;  /* 0x44d80000f6bf7fae */ /* 0x000fe800081a104c */
[----:B------:R-:W-:Y:S04]  /*f0610*/  LDGSTS.E [R191+0x45c00], desc[UR76][R244.64], P3 ;  /* 0x45c00000f4bf7fae */ /* 0x000fe800099a104c */
        /* <DEDUP_REMOVED lines=93> */
[----:B------:R3:W-:Y:S04]  /*f0bf0*/  LDGSTS.E [R191+0x4ed00], desc[UR76][R126.64], P1 ;  /* 0x4ed000007ebf7fae */ /* 0x0007e800089a104c */
[----:B-1----:R-:W4:Y:S04]  /*f0c00*/  LDL.LU.64 R130, [R1+0x1c28] ;  /* 0x001c280001827983 */ /* 0x002f280000300a00 */
[----:B--2---:R-:W2:Y:S04]  /*f0c10*/  LDL.LU.64 R128, [R1+0x1c20] ;  /* 0x001c200001807983 */ /* 0x004ea80000300a00 */
[----:B---3--:R-:W3:Y:S04]  /*f0c20*/  LDL.LU.64 R126, [R1+0x1c18] ;  /* 0x001c1800017e7983 */ /* 0x008ee80000300a00 */
[----:B------:R1:W-:Y:S01]  /*f0c30*/  LDGSTS.E [R191+0x4ed80], desc[UR76][R124.64], P0 ;  /* 0x4ed800007cbf7fae */ /* 0x0003e200081a104c */
[----:B------:R-:W-:-:S03]  /*f0c40*/  IADD3 R2, P4, PT, R4, UR14, RZ ;  /* 0x0000000e04027c10 */ /* 0x000fc6000ff9e0ff */
[----:B------:R1:W-:Y:S04]  /*f0c50*/  LDGSTS.E [R191+0x4fc00], desc[UR76][R118.64], P3 ;  /* 0x4fc0000076bf7fae */ /* 0x0003e800099a104c */
[----:B----4-:R-:W4:Y:S04]  /*f0c60*/  LDL.LU.64 R124, [R1+0x1c10] ;  /* 0x001c1000017c7983 */ /* 0x010f280000300a00 */
[----:B------:R-:W2:Y:S01]  /*f0c70*/  LDL.LU.64 R118, [R1+0x1c08] ;  /* 0x001c080001767983 */ /* 0x000ea20000300a00 */
[----:B------:R-:W-:Y:S02]  /*f0c80*/  IADD3.X R5, PT, PT, R5, UR7, RZ, P4, !PT ;  /* 0x0000000705057c10 */ /* 0x000fe4000a7fe4ff */
[----:B------:R-:W-:Y:S01]  /*f0c90*/  IADD3 R4, P4, PT, R6, UR14, RZ ;  /* 0x0000000e06047c10 */ /* 0x000fe2000ff9e0ff */
[----:B------:R1:W-:Y:S03]  /*f0ca0*/  LDGSTS.E [R191+0x4fc80], desc[UR76][R116.64], P2 ;  /* 0x4fc8000074bf7fae */ /* 0x0003e600091a104c */
[----:B------:R-:W-:Y:S01]  /*f0cb0*/  IADD3.X R6, PT, PT, R7, UR7, RZ, P4, !PT ;  /* 0x0000000707067c10 */ /* 0x000fe2000a7fe4ff */
[----:B------:R1:W-:Y:S01]  /*f0cc0*/  LDGSTS.E [R191+0x4fd00], desc[UR76][R114.64], P1 ;  /* 0x4fd0000072bf7fae */ /* 0x0003e200089a104c */
        /* <DEDUP_REMOVED lines=120> */
[----:B------:R-:W-:Y:S01]  /*f1450*/  IADD3 R167, P4, PT, R118, UR14, RZ ;  /* 0x0000000e76a77c10 */ /* 0x000fe2000ff9e0ff */
[----:B------:R-:W-:Y:S01]  /*f1460*/  IMAD.MOV.U32 R151, RZ, RZ, R5 ;  /* 0x000000ffff977224 */ /* 0x000fe200078e0005 */
[----:B------:R-:W-:Y:S01]  /*f1470*/  MOV R150, R2 ;  /* 0x0000000200967202 */ /* 0x000fe20000000f00 */
[----:B------:R-:W-:Y:S01]  /*f1480*/  IMAD.MOV.U32 R148, RZ, RZ, R4 ;  /* 0x000000ffff947224 */ /* 0x000fe200078e0004 */
[----:B------:R-:W-:Y:S01]  /*f1490*/  IADD3.X R168, PT, PT, R119, UR7, RZ, P4, !PT ;  /* 0x0000000777a87c10 */ /* 0x000fe2000a7fe4ff */
[----:B------:R-:W-:Y:S01]  /*f14a0*/  IMAD.MOV.U32 R146, RZ, RZ, R7 ;  /* 0x000000ffff927224 */ /* 0x000fe200078e0007 */
[----:B------:R-:W-:Y:S01]  /*f14b0*/  IADD3 R169, P4, PT, R116, UR14, RZ ;  /* 0x0000000e74a97c10 */ /* 0x000fe2000ff9e0ff */
[----:B------:R-:W-:Y:S01]  /*f14c0*/  IMAD.MOV.U32 R147, RZ, RZ, R8 ;  /* 0x000000ffff937224 */ /* 0x000fe200078e0008 */
[----:B------:R-:W-:Y:S01]  /*f14d0*/  MOV R149, R6 ;  /* 0x0000000600957202 */ /* 0x000fe20000000f00 */
[----:B------:R-:W-:Y:S01]  /*f14e0*/  IMAD.MOV.U32 R145, RZ, RZ, R10 ;  /* 0x000000ffff917224 */ /* 0x000fe200078e000a */
[----:B------:R-:W-:Y:S01]  /*f14f0*/  MOV R144, R9 ;  /* 0x0000000900907202 */ /* 0x000fe20000000f00 */
[----:B------:R-:W-:Y:S01]  /*f1500*/  IMAD.MOV.U32 R142, RZ, RZ, R11 ;  /* 0x000000ffff8e7224 */ /* 0x000fe200078e000b */
[----:B------:R-:W-:Y:S01]  /*f1510*/  MOV R143, R12 ;  /* 0x0000000c008f7202 */ /* 0x000fe20000000f00 */
[----:B------:R2:W-:Y:S01]  /*f1520*/  STL.64 [R1+0x2588], R150 ;  /* 0x0025889601007387 */ /* 0x0005e20000100a00 */
[----:B------:R-:W-:Y:S01]  /*f1530*/  IADD3.X R170, PT, PT, R117, UR7, RZ, P4, !PT ;  /* 0x0000000775aa7c10 */ /* 0x000fe2000a7fe4ff */
        /* <DEDUP_REMOVED lines=16> */
[----:B------:R-:W-:Y:S01]  /*f1640*/  IMAD.MOV.U32 R130, RZ, RZ, R23 ;  /* 0x000000ffff827224 */ /* 0x000fe200078e0017 */
[----:B------:R-:W-:Y:S01]  /*f1650*/  MOV R131, R24 ;  /* 0x0000001800837202 */ /* 0x000fe20000000f00 */
[----:B------:R-:W-:Y:S01]  /*f1660*/  IMAD.MOV.U32 R128, RZ, RZ, R25 ;  /* 0x000000ffff807224 */ /* 0x000fe200078e0019 */
[----:B------:R2:W-:Y:S01]  /*f1670*/  STL.64 [R1+0x24e0], R140 ;  /* 0x0024e08c01007387 */ /* 0x0005e20000100a00 */
[----:B------:R-:W-:Y:S01]  /*f1680*/  IADD3 R189, P4, PT, R112, UR14, RZ ;  /* 0x0000000e70bd7c10 */ /* 0x000fe2000ff9e0ff */
[----:B------:R-:W-:Y:S01]  /*f1690*/  IMAD.MOV.U32 R129, RZ, RZ, R26 ;  /* 0x000000ffff817224 */ /* 0x000fe200078e001a */
[----:B------:R-:W-:Y:S01]  /*f16a0*/  MOV R126, R27 ;  /* 0x0000001b007e7202 */ /* 0x000fe20000000f00 */
[----:B------:R2:W-:Y:S01]  /*f16b0*/  STL.64 [R1+0x24d8], R138 ;  /* 0x0024d88a01007387 */ /* 0x0005e20000100a00 */
[----:B------:R-:W-:Y:S01]  /*f16c0*/  IMAD.MOV.U32 R127, RZ, RZ, R28 ;  /* 0x000000ffff7f7224 */ /* 0x000fe200078e001c */
[----:B-1----:R-:W-:Y:S01]  /*f16d0*/  MOV R125, R30 ;  /* 0x0000001e007d7202 */ /* 0x002fe20000000f00 */
[----:B------:R-:W-:Y:S01]  /*f16e0*/  IMAD.MOV.U32 R124, RZ, RZ, R29 ;  /* 0x000000ffff7c7224 */ /* 0x000fe200078e001d */
[----:B------:R1:W-:Y:S01]  /*f16f0*/  STL.64 [R1+0x24d0], R136 ;  /* 0x0024d08801007387 */ /* 0x0003e20000100a00 */
[----:B------:R-:W-:Y:S01]  /*f1700*/  IMAD.MOV.U32 R118, RZ, RZ, R31 ;  /* 0x000000ffff767224 */ /* 0x000fe200078e001f */
[----:B------:R-:W-:Y:S01]  /*f1710*/  IADD3.X R190, PT, PT, R113, UR7, RZ, P4, !PT ;  /* 0x0000000771be7c10 */ /* 0x000fe2000a7fe4ff */
[----:B------:R-:W-:Y:S01]  /*f1720*/  IMAD.MOV.U32 R119, RZ, RZ, R32 ;  /* 0x000000ffff777224 */ /* 0x000fe200078e0020 */
[----:B------:R1:W-:Y:S01]  /*f1730*/  STL.64 [R1+0x2448], R134 ;  /* 0x0024488601007387 */ /* 0x0003e20000100a00 */
[----:B------:R-:W-:Y:S01]  /*f1740*/  MOV R116, R33 ;  /* 0x0000002100747202 */ /* 0x000fe20000000f00 */
[----:B------:R-:W-:-:S02]  /*f1750*/  IMAD.MOV.U32 R117, RZ, RZ, R34 ;  /* 0x000000ffff757224 */ /* 0x000fc400078e0022 */
[----:B------:R1:W-:Y:S01]  /*f1760*/  STL.64 [R1+0x2440], R132 ;  /* 0x0024408401007387 */ /* 0x0003e20000100a00 */
[----:B------:R-:W-:Y:S01]  /*f1770*/  IMAD.MOV.U32 R114, RZ, RZ, R35 ;  /* 0x000000ffff727224 */ /* 0x000fe200078e0023 */
[----:B------:R-:W-:Y:S01]  /*f1780*/  MOV R115, R36 ;  /* 0x0000002400737202 */ /* 0x000fe20000000f00 */
[----:B------:R-:W-:Y:S01]  /*f1790*/  IMAD.MOV.U32 R113, RZ, RZ, R38 ;  /* 0x000000ffff717224 */ /* 0x000fe200078e0026 */
[----:B------:R1:W-:Y:S01]  /*f17a0*/  STL.64 [R1+0x2438], R130 ;  /* 0x0024388201007387 */ /* 0x0003e20000100a00 */
[----:B------:R-:W-:Y:S01]  /*f17b0*/  IMAD.MOV.U32 R112, RZ, RZ, R37 ;  /* 0x000000ffff707224 */ /* 0x000fe200078e0025 */
[----:B------:R-:W-:Y:S02]  /*f17c0*/  MOV R38, R39 ;  /* 0x0000002700267202 */ /* 0x000fe40000000f00 */
[----:B------:R1:W-:Y:S01]  /*f17d0*/  STL.64 [R1+0x2430], R128 ;  /* 0x0024308001007387 */ /* 0x0003e20000100a00 */
[----:B------:R-:W-:Y:S01]  /*f17e0*/  IMAD.MOV.U32 R39, RZ, RZ, R40 ;  /* 0x000000ffff277224 */ /* 0x000fe200078e0028 */
[----:B------:R-:W-:-:S02]  /*f17f0*/  MOV R37, R42 ;  /* 0x0000002a00257202 */ /* 0x000fc40000000f00 */
        /* <DEDUP_REMOVED lines=107> */
[----:B------:R-:W-:Y:S02]  /*f1eb0*/  LOP3.LUT R191, R192, 0x70, RZ, 0x3c, !PT ;  /* 0x00000070c0bf7812 */ /* 0x000fe400078e3cff */
[----:B------:R1:W-:Y:S01]  /*f1ec0*/  STL.64 [R1+0x1c68], R222 ;  /* 0x001c68de01007387 */ /* 0x0003e20000100a00 */
[----:B------:R-:W-:Y:S01]  /*f1ed0*/  IMAD.MOV.U32 R208, RZ, RZ, R121 ;  /* 0x000000ffffd07224 */ /* 0x000fe200078e0079 */
[----:B------:R-:W-:-:S02]  /*f1ee0*/  MOV R209, R122 ;  /* 0x0000007a00d17202 */ /* 0x000fc40000000f00 */
        /* <DEDUP_REMOVED lines=14> */
[----:B------:R-:W-:Y:S02]  /*f1fd0*/  VIADD R191, R191, UR12 ;  /* 0x0000000cbfbf7c36 */ /* 0x000fe40008000000 */
[----:B------:R-:W-:Y:S01]  /*f1fe0*/  IMAD.MOV.U32 R199, RZ, RZ, R168 ;  /* 0x000000ffffc77224 */ /* 0x000fe200078e00a8 */
[----:B------:R1:W-:Y:S01]  /*f1ff0*/  STL.64 [R1+0x1c38], R210 ;  /* 0x001c38d201007387 */ /* 0x0003e20000100a00 */
[----:B------:R-:W-:Y:S01]  /*f2000*/  IMAD.MOV.U32 R196, RZ, RZ, R169 ;  /* 0x000000ffffc47224 */ /* 0x000fe200078e00a9 */
[----:B------:R-:W-:-:S02]  /*f2010*/  MOV R197, R170 ;  /* 0x000000aa00c57202 */ /* 0x000fc40000000f00 */
[----:B------:R1:W-:Y:S01]  /*f2020*/  STL.64 [R1+0x1c30], R208 ;  /* 0x001c30d001007387 */ /* 0x0003e20000100a00 */
[----:B------:R-:W-:-:S03]  /*f2030*/  IMAD.MOV.U32 R194, RZ, RZ, R171 ;  /* 0x000000ffffc27224 */ /* 0x000fc600078e00ab */
[----:B------:R1:W-:Y:S01]  /*f2040*/  STL.64 [R1+0x1c28], R206 ;  /* 0x001c28ce01007387 */ /* 0x0003e20000100a00 */
[----:B------:R-:W-:-:S03]  /*f2050*/  IMAD.MOV.U32 R195, RZ, RZ, R188 ;  /* 0x000000ffffc37224 */ /* 0x000fc600078e00bc */
[----:B------:R1:W-:Y:S01]  /*f2060*/  STL.64 [R1+0x1c20], R204 ;  /* 0x001c20cc01007387 */ /* 0x0003e20000100a00 */
[----:B------:R-:W-:-:S03]  /*f2070*/  MOV R192, R189 ;  /* 0x000000bd00c07202 */ /* 0x000fc60000000f00 */
[----:B------:R1:W-:Y:S01]  /*f2080*/  STL.64 [R1+0x1c18], R202 ;  /* 0x001c18ca01007387 */ /* 0x0003e20000100a00 */
[----:B------:R-:W-:-:S03]  /*f2090*/  IMAD.MOV.U32 R193, RZ, RZ, R190 ;  /* 0x000000ffffc17224 */ /* 0x000fc600078e00be */
[----:B------:R1:W-:Y:S04]  /*f20a0*/  STL.64 [R1+0x1c10], R200 ;  /* 0x001c10c801007387 */ /* 0x0003e80000100a00 */
[----:B------:R1:W-:Y:S04]  /*f20b0*/  STL.64 [R1+0x1c08], R198 ;  /* 0x001c08c601007387 */ /* 0x0003e80000100a00 */
[----:B------:R1:W-:Y:S04]  /*f20c0*/  LDGSTS.E [R191+0x40e00], desc[UR76][R150.64], P3 ;  /* 0x40e0000096bf7fae */ /* 0x0003e800099a104c */
[----:B------:R1:W-:Y:S04]  /*f20d0*/  LDGSTS.E [R191+0x40e80], desc[UR76][R148.64], P2 ;  /* 0x40e8000094bf7fae */ /* 0x0003e800091a104c */
[----:B------:R1:W-:Y:S04]  /*f20e0*/  LDGSTS.E [R191+0x40f00], desc[UR76][R146.64], P1 ;  /* 0x40f0000092bf7fae */ /* 0x0003e800089a104c */
[----:B--2---:R2:W5:Y:S04]  /*f20f0*/  LDL.LU.64 R150, [R1+0x5a50] ;  /* 0x005a500001967983 */ /* 0x0045680000300a00 */
[----:B------:R2:W-:Y:S04]  /*f2100*/  STL.64 [R1+0x1c00], R196 ;  /* 0x001c00c401007387 */ /* 0x0005e80000100a00 */
[----:B---3--:R2:W5:Y:S04]  /*f2110*/  LDL.LU.64 R148, [R1+0x5a48] ;  /* 0x005a480001947983 */ /* 0x0085680000300a00 */
[----:B------:R2:W-:Y:S04]  /*f2120*/  STL.64 [R1+0x1bf8], R194 ;  /* 0x001bf8c201007387 */ /* 0x0005e80000100a00 */
[----:B----4-:R2:W5:Y:S04]  /*f2130*/  LDL.LU.64 R146, [R1+0x5a40] ;  /* 0x005a400001927983 */ /* 0x0105680000300a00 */
[----:B------:R2:W-:Y:S04]  /*f2140*/  STL.64 [R1+0x2610], R192 ;  /* 0x002610c001007387 */ /* 0x0005e80000100a00 */
[----:B------:R2:W-:Y:S04]  /*f2150*/  LDGSTS.E [R191+0x40f80], desc[UR76][R144.64], P0 ;  /* 0x40f8000090bf7fae */ /* 0x0005e800081a104c */
[----:B------:R2:W-:Y:S04]  /*f2160*/  LDGSTS.E [R191+0x41e00], desc[UR76][R142.64], P3 ;  /* 0x41e000008ebf7fae */ /* 0x0005e800099a104c */
[----:B------:R2:W-:Y:S04]  /*f2170*/  LDGSTS.E [R191+0x41e80], desc[UR76][R140.64], P2 ;  /* 0x41e800008cbf7fae */ /* 0x0005e800091a104c */
[----:B------:R2:W5:Y:S04]  /*f2180*/  LDL.LU.64 R144, [R1+0x5a38] ;  /* 0x005a380001907983 */ /* 0x0005680000300a00 */
[----:B------:R2:W5:Y:S04]  /*f2190*/  LDL.LU.64 R142, [R1+0x5a30] ;  /* 0x005a3000018e7983 */ /* 0x0005680000300a00 */
[----:B------:R2:W5:Y:S04]  /*f21a0*/  LDL.LU.64 R140, [R1+0x5a28] ;  /* 0x005a2800018c7983 */ /* 0x0005680000300a00 */
[----:B------:R2:W-:Y:S04]  /*f21b0*/  LDGSTS.E [R191+0x41f00], desc[UR76][R138.64], P1 ;  /* 0x41f000008abf7fae */ /* 0x0005e800089a104c */
[----:B------:R2:W-:Y:S04]  /*f21c0*/  LDGSTS.E [R191+0x41f80], desc[UR76][R136.64], P0 ;  /* 0x41f8000088bf7fae */ /* 0x0005e800081a104c */
[----:B------:R2:W-:Y:S04]  /*f21d0*/  LDGSTS.E [R191+0x42e00], desc[UR76][R134.64], P3 ;  /* 0x42e0000086bf7fae */ /* 0x0005e800099a104c */
[----:B------:R2:W5:Y:S04]  /*f21e0*/  LDL.LU.64 R138, [R1+0x5a20] ;  /* 0x005a2000018a7983 */ /* 0x0005680000300a00 */
[----:B-1----:R2:W5:Y:S04]  /*f21f0*/  LDL.LU.64 R136, [R1+0x5a18] ;  /* 0x005a180001887983 */ /* 0x0025680000300a00 */
[----:B------:R2:W5:Y:S04]  /*f2200*/  LDL.LU.64 R134, [R1+0x5a10] ;  /* 0x005a100001867983 */ /* 0x0005680000300a00 */
        /* <DEDUP_REMOVED lines=64> */
[----:B------:R-:W0:Y:S01]  /*f2610*/  LDGDEPBAR ;  /* 0x00000000000079af */ /* 0x000e220000000000 */
[----:B------:R-:W-:-:S04]  /*f2620*/  UIADD3 UR5, UPT, UPT, UR5, 0x1, URZ ;  /* 0x0000000105057890 */ /* 0x000fc8000fffe0ff */
[----:B------:R-:W-:-:S09]  /*f2630*/  UISETP.NE.U32.AND UP0, UPT, UR5, UR9, UPT ;  /* 0x000000090500728c */ /* 0x000fd2000bf05070 */
[----:B--2---:R-:W-:Y:S05]  /*f2640*/  BRA.U UP0, `(.L_x_1) ;  /* 0xfffff65100d07547 */ /* 0x004fea000b83ffff */
.L_x_0:
[----:B------:R-:W2:Y:S01]  /*f2650*/  LDL R105, [R1+0x17f0] ;  /* 0x0017f00001697983 */ /* 0x000ea20000100800 */
[----:B------:R-:W1:Y:S01]  /*f2660*/  LDCU.64 UR4, c[0x0][0x398] ;  /* 0x00007300ff0477ac */ /* 0x000e620008000a00 */
[----:B------:R-:W-:-:S04]  /*f2670*/  DEPBAR.LE SB0, 0x0 ;  /* 0x000080000000791a */ /* 0x000fc80000000000 */
[----:B-----5:R-:W3:Y:S01]  /*f2680*/  S2R R20, SR_TID.X ;  /* 0x0000000000147919 */ /* 0x020ee20000002100 */
[----:B------:R-:W4:Y:S01]  /*f2690*/  LDCU UR37, c[0x0][0x3b4] ;  /* 0x00007680ff2577ac */ /* 0x000f220008000800 */
[----:B------:R-:W2:Y:S01]  /*f26a0*/  LDC R38, c[0x0][0x3b4] ;  /* 0x0000ed00ff267b82 */ /* 0x000ea20000000800 */
[----:B------:R-:W-:Y:S01]  /*f26b0*/  MOV.SPILL R104, UR77 ;  /* 0x0000004d00687c02 */ /* 0x000fe20009000f00 */
[----:B------:R-:W2:Y:S01]  /*f26c0*/  LDCU.64 UR38, c[0x0][0x390] ;  /* 0x00007200ff2677ac */ /* 0x000ea20008000a00 */
[----:B------:R-:W-:Y:S01]  /*f26d0*/  MOV.SPILL R103, UR76 ;  /* 0x0000004c00677c02 */ /* 0x000fe20009000f00 */
[----:B------:R-:W2:Y:S04]  /*f26e0*/  LDCU UR36, c[0x0][0x3b4] ;  /* 0x00007680ff2477ac */ /* 0x000ea80008000800 */
[----:B------:R-:W2:Y:S01]  /*f26f0*/  LDC R40, c[0x0][0x3b4] ;  /* 0x0000ed00ff287b82 */ /* 0x000ea20000000800 */
[----:B-1----:R-:W-:Y:S01]  /*f2700*/  IMAD.U32 R102, RZ, RZ, UR4 ;  /* 0x00000004ff667e24 */ /* 0x002fe2000f8e00ff */
[----:B------:R-:W-:Y:S01]  /*f2710*/  UMOV UR4, UR5 ;  /* 0x0000000500047c82 */ /* 0x000fe20008000000 */
[----:B------:R-:W1:Y:S01]  /*f2720*/  LDCU UR42, c[0x0][0x3b4] ;  /* 0x00007680ff2a77ac */ /* 0x000e620008000800 */
[----:B------:R-:W1:Y:S01]  /*f2730*/  LDCU.64 UR40, c[0x0][0x390] ;  /* 0x00007200ff2877ac */ /* 0x000e620008000a00 */
[----:B------:R-:W1:Y:S01]  /*f2740*/  LDCU UR65, c[0x0][0x3b4] ;  /* 0x00007680ff4177ac */ /* 0x000e620008000800 */
[----:B------:R-:W1:Y:S01]  /*f2750*/  LDCU UR62, c[0x0][0x398] ;  /* 0x00007300ff3e77ac */ /* 0x000e620008000800 */
[----:B------:R-:W-:Y:S01]  /*f2760*/  LOP3.LUT R2, R2, 0xfffbffff, RZ, 0xc0, !PT ;  /* 0xfffbffff02027812 */ /* 0x000fe200078ec0ff */
[----:B------:R-:W1:Y:S01]  /*f2770*/  LDCU UR59, c[0x0][0x398] ;  /* 0x00007300ff3b77ac */ /* 0x000e620008000800 */
[----:B---3--:R-:W-:Y:S01]  /*f2780*/  LOP3.LUT R20, R20, 0x1f, RZ, 0xc0, !PT ;  /* 0x0000001f14147812 */ /* 0x008fe200078ec0ff */
[----:B------:R-:W3:Y:S03]  /*f2790*/  LDCU UR58, c[0x0][0x398] ;  /* 0x00007300ff3a77ac */ /* 0x000ee60008000800 */
[----:B------:R-:W-:Y:S01]  /*f27a0*/  LEA R0, R20, UR8, 0x4 ;  /* 0x0000000814007c11 */ /* 0x000fe2000f8e20ff */
[----:B------:R-:W-:Y:S06]  /*f27b0*/  BAR.SYNC.DEFER_BLOCKING 0x0 ;  /* 0x0000000000007b1d */ /* 0x000fec0000010000 */
[----:B------:R-:W1:Y:S01]  /*f27c0*/  LDCU UR60, c[0x0][0x398] ;  /* 0x00007300ff3c77ac */ /* 0x000e620008000800 */
[----:B------:R-:W3:Y:S01]  /*f27d0*/  LDL.LU R20, [R1+0x110] ;  /* 0x0001100001147983 */ /* 0x000ee20000300800 */
[----:B------:R-:W1:Y:S01]  /*f27e0*/  LDCU UR63, c[0x0][0x398] ;  /* 0x00007300ff3f77ac */ /* 0x000e620008000800 */
[----:B------:R-:W1:Y:S01]  /*f27f0*/  LDCU UR61, c[0x0][0x398] ;  /* 0x00007300ff3d77ac */ /* 0x000e620008000800 */
[----:B------:R-:W1:Y:S01]  /*f2800*/  LDCU UR64, c[0x0][0x398] ;  /* 0x00007300ff4077ac */ /* 0x000e620008000800 */
[----:B------:R-:W1:Y:S01]  /*f2810*/  LDCU.64 UR72, c[0x0][0x398] ;  /* 0x00007300ff4877ac */ /* 0x000e620008000a00 */
[----:B------:R-:W1:Y:S01]  /*f2820*/  LDCU UR51, c[0x0][0x398] ;  /* 0x00007300ff3377ac */ /* 0x000e620008000800 */
        /* <DEDUP_REMOVED lines=13> */
[----:B------:R-:W-:Y:S01]  /*f2900*/  LOP3.LUT R3, R3, 0x7fffffff, RZ, 0xc0, !PT ;  /* 0x7fffffff03037812 */ /* 0x000fe200078ec0ff */
        /* <DEDUP_REMOVED lines=41> */
[----:B------:R-:W-:Y:S01]  /*f2ba0*/  LOP3.LUT R6, R6, 0x7fffffff, RZ, 0xc0, !PT ;  /* 0x7fffffff06067812 */ /* 0x000fe200078ec0ff */
[----:B------:R-:W1:Y:S01]  /*f2bb0*/  LDCU UR77, c[0x0][0x398] ;  /* 0x00007300ff4d77ac */ /* 0x000e620008000800 */
[----:B------:R-:W1:Y:S01]  /*f2bc0*/  LDCU UR76, c[0x0][0x398] ;  /* 0x00007300ff4c77ac */ /* 0x000e620008000800 */
[----:B--2---:R-:W-:-:S04]  /*f2bd0*/  IADD3 R21, PT, PT, R105, 0x40, RZ ;  /* 0x0000004069157810 */ /* 0x004fc80007ffe0ff */
[----:B------:R-:W-:Y:S01]  /*f2be0*/  ISETP.GE.AND P0, PT, R21, UR4, PT ;  /* 0x0000000415007c0c */ /* 0x000fe2000bf06270 */
[----:B------:R-:W2:Y:S01]  /*f2bf0*/  LDCU UR4, c[0x0][0x398] ;  /* 0x00007300ff0477ac */ /* 0x000ea20008000800 */
[----:B------:R-:W3:Y:S04]  /*f2c00*/  LDL.LU R21, [R1+0x118] ;  /* 0x0001180001157983 */ /* 0x000ee80000300800 */
[----:B------:R-:W3:Y:S04]  /*f2c10*/  LDL.LU R22, [R1+0x930] ;  /* 0x0009300001167983 */ /* 0x000ee80000300800 */
[----:B------:R-:W3:Y:S04]  /*f2c20*/  LDL.LU R23, [R1+0x938] ;  /* 0x0009380001177983 */ /* 0x000ee80000300800 */
[----:B------:R-:W2:Y:S04]  /*f2c30*/  LDL.LU R24, [R1+0x100] ;  /* 0x0001000001187983 */ /* 0x000ea80000300800 */
[----:B------:R-:W2:Y:S04]  /*f2c40*/  LDL.LU R25, [R1+0x108] ;  /* 0x0001080001197983 */ /* 0x000ea80000300800 */
[----:B------:R-:W2:Y:S04]  /*f2c50*/  LDL.LU R26, [R1+0x8b0] ;  /* 0x0008b000011a7983 */ /* 0x000ea80000300800 */
[----:B------:R-:W2:Y:S04]  /*f2c60*/  LDL.LU R27, [R1+0x8b8] ;  /* 0x0008b800011b7983 */ /* 0x000ea80000300800 */
[----:B---3--:R3:W-:Y:S01]  /*f2c70*/  STSM.16.M88.4 [R0], R20 ;  /* 0x0000001400007844 */ /* 0x0087e20000000200 */
[----:B------:R-:W-:-:S03]  /*f2c80*/  NOP ;  /* 0x0000000000007918 */ /* 0x000fc60000000000 */
[----:B------:R-:W1:Y:S01]  /*f2c90*/  LDS.128 R28, [R0] ;  /* 0x00000000001c7984 */ /* 0x000e620000000c00 */
[----:B------:R-:W-:-:S03]  /*f2ca0*/  NOP ;  /* 0x0000000000007918 */ /* 0x000fc60000000000 */
[----:B---3--:R-:W3:Y:S04]  /*f2cb0*/  LDL.LU R20, [R1+0x310] ;  /* 0x0003100001147983 */ /* 0x008ee80000300800 */
[----:B--2---:R2:W-:Y:S04]  /*f2cc0*/  STSM.16.M88.4 [R0], R24 ;  /* 0x0000001800007844 */ /* 0x0045e80000000200 */
[----:B-1----:R-:W-:Y:S04]  /*f2cd0*/  STL.64 [R1+0x270], R28 ;  /* 0x0002701c01007387 */ /* 0x002fe80000100a00 */
[----:B------:R-:W-:Y:S01]  /*f2ce0*/  STL.64 [R1+0x278], R30 ;  /* 0x0002781e01007387 */ /* 0x000fe20000100a00 */
[----:B------:R-:W-:-:S03]  /*f2cf0*/  NOP ;  /* 0x0000000000007918 */ /* 0x000fc60000000000 */
[----:B------:R-:W3:Y:S04]  /*f2d00*/  LDL.LU R21, [R1+0x318] ;  /* 0x0003180001157983 */ /* 0x000ee80000300800 */
[----:B------:R-:W3:Y:S04]  /*f2d10*/  LDL.LU R22, [R1+0x860] ;  /* 0x0008600001167983 */ /* 0x000ee80000300800 */
[----:B------:R-:W3:Y:S04]  /*f2d20*/  LDL.LU R23, [R1+0x868] ;  /* 0x0008680001177983 */ /* 0x000ee80000300800 */
[----:B------:R-:W1:Y:S01]  /*f2d30*/  LDS.128 R28, [R0] ;  /* 0x00000000001c7984 */ /* 0x000e620000000c00 */
[----:B------:R-:W-:-:S03]  /*f2d40*/  NOP ;  /* 0x0000000000007918 */ /* 0x000fc60000000000 */
[----:B--2---:R-:W2:Y:S04]  /*f2d50*/  LDL.LU R24, [R1+0x2c0] ;  /* 0x0002c00001187983 */ /* 0x004ea80000300800 */
[----:B-1----:R-:W-:Y:S04]  /*f2d60*/  STL.64 [R1+0x260], R28 ;  /* 0x0002601c01007387 */ /* 0x002fe80000100a00 */
[----:B------:R-:W-:Y:S04]  /*f2d70*/  STL.64 [R1+0x268], R30 ;  /* 0x0002681e01007387 */ /* 0x000fe80000100a00 */
[----:B------:R-:W2:Y:S04]  /*f2d80*/  LDL.LU R25, [R1+0x2c8] ;  /* 0x0002c80001197983 */ /* 0x000ea80000300800 */
[----:B------:R-:W2:Y:S04]  /*f2d90*/  LDL.LU R26, [R1+0x13c0] ;  /* 0x0013c000011a7983 */ /* 0x000ea80000300800 */
[----:B------:R-:W2:Y:S04]  /*f2da0*/  LDL.LU R27, [R1+0x13c8] ;  /* 0x0013c800011b7983 */ /* 0x000ea80000300800 */
[----:B---3--:R1:W-:Y:S01]  /*f2db0*/  STSM.16.M88.4 [R0], R20 ;  /* 0x0000001400007844 */ /* 0x0083e20000000200 */
[----:B------:R-:W-:-:S03]  /*f2dc0*/  NOP ;  /* 0x0000000000007918 */ /* 0x000fc60000000000 */
[----:B------:R-:W3:Y:S01]  /*f2dd0*/  LDS.128 R28, [R0] ;  /* 0x00000000001c7984 */ /* 0x000ee20000000c00 */
[----:B------:R-:W-:-:S03]  /*f2de0*/  NOP ;  /* 0x0000000000007918 */ /* 0x000fc60000000000 */
[----:B-1----:R-:W4:Y:S04]  /*f2df0*/  LDL.LU R20, [R1+0x80] ;  /* 0x0000800001147983 */ /* 0x002f280000300800 */
[----:B---3--:R-:W-:Y:S04]  /*f2e00*/  STL.64 [R1+0x590], R28 ;  /* 0x0005901c01007387 */ /* 0x008fe80000100a00 */
[----:B------:R-:W-:Y:S04]  /*f2e10*/  STL.64 [R1+0x598], R30 ;  /* 0x0005981e01007387 */ /* 0x000fe80000100a00 */
[----:B------:R-:W4:Y:S04]  /*f2e20*/  LDL.LU R21, [R1+0x88] ;  /* 0x0000880001157983 */ /* 0x000f280000300800 */
[----:B------:R-:W4:Y:S04]  /*f2e30*/  LDL.LU R22, [R1+0x12d0] ;  /* 0x0012d00001167983 */ /* 0x000f280000300800 */
[----:B--2---:R1:W-:Y:S01]  /*f2e40*/  STSM.16.M88.4 [R0], R24 ;  /* 0x0000001800007844 */ /* 0x0043e20000000200 */
[----:B------:R-:W-:-:S03]  /*f2e50*/  NOP ;  /* 0x0000000000007918 */ /* 0x000fc60000000000 */
[----:B------:R-:W4:Y:S04]  /*f2e60*/  LDL.LU R23, [R1+0x12d8] ;  /* 0x0012d80001177983 */ /* 0x000f280000300800 */
[----:B------:R-:W2:Y:S01]  /*f2e70*/  LDS.128 R28, [R0] ;  /* 0x00000000001c7984 */ /* 0x000ea20000000c00 */
[----:B------:R-:W-:-:S03]  /*f2e80*/  NOP ;  /* 0x0000000000007918 */ /* 0x000fc60000000000 */
[----:B-1----:R-:W3:Y:S04]  /*f2e90*/  LDL.LU R24, [R1+0x30] ;  /* 0x0000300001187983 */ /* 0x002ee80000300800 */
[----:B--2---:R-:W-:Y:S04]  /*f2ea0*/  STL.64 [R1+0x340], R28 ;  /* 0x0003401c01007387 */ /* 0x004fe80000100a00 */
[----:B------:R-:W-:Y:S04]  /*f2eb0*/  STL.64 [R1+0x348], R30 ;  /* 0x0003481e01007387 */ /* 0x000fe80000100a00 */
[----:B------:R-:W3:Y:S04]  /*f2ec0*/  LDL.LU R25, [R1+0x38] ;  /* 0x0000380001197983 */ /* 0x000ee80000300800 */
[----:B------:R-:W3:Y:S04]  /*f2ed0*/  LDL.LU R26, [R1+0x1220] ;  /* 0x00122000011a7983 */ /* 0x000ee80000300800 */
[----:B------:R-:W3:Y:S04]  /*f2ee0*/  LDL.LU R27, [R1+0x1228] ;  /* 0x00122800011b7983 */ /* 0x000ee80000300800 */
[----:B----4-:R1:W-:Y:S01]  /*f2ef0*/  STSM.16.M88.4 [R0], R20 ;  /* 0x0000001400007844 */ /* 0x0103e20000000200 */
[----:B------:R-:W-:-:S03]  /*f2f00*/  NOP ;  /* 0x0000000000007918 */ /* 0x000fc60000000000 */
[----:B------:R-:W2:Y:S01]  /*f2f10*/  LDS.128 R28, [R0] ;  /* 0x00000000001c7984 */ /* 0x000ea20000000c00 */
[----:B------:R-:W-:-:S03]  /*f2f20*/  NOP ;  /* 0x0000000000007918 */ /* 0x000fc60000000000 */
[----:B-1----:R-:W4:Y:S04]  /*f2f30*/  LDL.LU R20, [R1+0xa90] ;  /* 0x000a900001147983 */ /* 0x002f280000300800 */
[----:B--2---:R-:W-:Y:S04]  /*f2f40*/  STL.64 [R1+0x330], R28 ;  /* 0x0003301c01007387 */ /* 0x004fe80000100a00 */
[----:B------:R-:W-:Y:S04]  /*f2f50*/  STL.64 [R1+0x338], R30 ;  /* 0x0003381e01007387 */ /* 0x000fe80000100a00 */
[----:B------:R-:W4:Y:S04]  /*f2f60*/  LDL.LU R21, [R1+0xa98] ;  /* 0x000a980001157983 */ /* 0x000f280000300800 */
[----:B------:R-:W4:Y:S04]  /*f2f70*/  LDL.LU R22, [R1+0xc50] ;  /* 0x000c500001167983 */ /* 0x000f280000300800 */
[----:B---3--:R1:W-:Y:S01]  /*f2f80*/  STSM.16.M88.4 [R0], R24 ;  /* 0x0000001800007844 */ /* 0x0083e20000000200 */
        /* <DEDUP_REMOVED lines=159> */
[----:B---3--:R-:W-:Y:S01]  /*f3980*/  STSM.16.M88.4 [R0], R24 ;  /* 0x0000001800007844 */ /* 0x008fe20000000200 */
[----:B------:R-:W-:-:S03]  /*f3990*/  NOP ;  /* 0x0000000000007918 */ /* 0x000fc60000000000 */
[----:B------:R-:W4:Y:S04]  /*f39a0*/  LDL.LU R23, [R1+0xc48] ;  /* 0x000c480001177983 */ /* 0x000f280000300800 */
[----:B------:R-:W1:Y:S01]  /*f39b0*/  LDS.128 R28, [R0] ;  /* 0x00000000001c7984 */ /* 0x000e620000000c00 */
[----:B------:R-:W-:-:S03]  /*f39c0*/  NOP ;  /* 0x0000000000007918 */ /* 0x000fc60000000000 */
[----:B-1----:R-:W-:Y:S04]  /*f39d0*/  STL.64 [R1+0x5c0], R28 ;  /* 0x0005c01c01007387 */ /* 0x002fe80000100a00 */
[----:B------:R-:W-:Y:S04]  /*f39e0*/  STL.64 [R1+0x5c8], R30 ;  /* 0x0005c81e01007387 */ /* 0x000fe80000100a00 */
[----:B------:R-:W2:Y:S04]  /*f39f0*/  LDL.LU R26, [R1+0x1160] ;  /* 0x00116000011a7983 */ /* 0x000ea80000300800 */
[----:B------:R-:W2:Y:S01]  /*f3a00*/  LDL.LU R27, [R1+0x1168] ;  /* 0x00116800011b7983 */ /* 0x000ea20000300800 */
[----:B------:R-:W-:-:S02]  /*f3a10*/  IMAD.MOV.U32 R24, RZ, RZ, R112 ;  /* 0x000000ffff187224 */ /* 0x000fc400078e0070 */
[----:B------:R-:W-:Y:S01]  /*f3a20*/  IMAD.MOV.U32 R25, RZ, RZ, R114 ;  /* 0x000000ffff197224 */ /* 0x000fe200078e0072 */
[----:B----4-:R1:W-:Y:S01]  /*f3a30*/  STSM.16.M88.4 [R0], R20 ;  /* 0x0000001400007844 */ /* 0x0103e20000000200 */
[----:B------:R-:W-:-:S03]  /*f3a40*/  NOP ;  /* 0x0000000000007918 */ /* 0x000fc60000000000 */
[----:B------:R-:W3:Y:S01]  /*f3a50*/  LDS.128 R28, [R0] ;  /* 0x00000000001c7984 */ /* 0x000ee20000000c00 */
[----:B------:R-:W-:-:S03]  /*f3a60*/  NOP ;  /* 0x0000000000007918 */ /* 0x000fc60000000000 */
[----:B-1----:R-:W4:Y:S04]  /*f3a70*/  LDL.LU R20, [R1+0x124] ;  /* 0x0001240001147983 */ /* 0x002f280000300800 */
[----:B---3--:R-:W-:Y:S04]  /*f3a80*/  STL.64 [R1+0x5b0], R28 ;  /* 0x0005b01c01007387 */ /* 0x008fe80000100a00 */
[----:B------:R-:W-:Y:S04]  /*f3a90*/  STL.64 [R1+0x5b8], R30 ;  /* 0x0005b81e01007387 */ /* 0x000fe80000100a00 */
[----:B------:R-:W4:Y:S04]  /*f3aa0*/  LDL.LU R21, [R1+0x12c] ;  /* 0x00012c0001157983 */ /* 0x000f280000300800 */
[----:B--2---:R1:W-:Y:S01]  /*f3ab0*/  STSM.16.M88.4 [R0], R24 ;  /* 0x0000001800007844 */ /* 0x0043e20000000200 */
[----:B------:R-:W-:-:S03]  /*f3ac0*/  NOP ;  /* 0x0000000000007918 */ /* 0x000fc60000000000 */
[----:B------:R-:W4:Y:S04]  /*f3ad0*/  LDL.LU R22, [R1+0x924] ;  /* 0x0009240001167983 */ /* 0x000f280000300800 */
        /* <DEDUP_REMOVED lines=67> */
[----:B------:R-:W-:Y:S01]  /*f3f10*/  MOV R24, R113 ;  /* 0x0000007100187202 */ /* 0x000fe20000000f00 */
[----:B------:R-:W-:-:S02]  /*f3f20*/  IMAD.MOV.U32 R25, RZ, RZ, R115 ;  /* 0x000000ffff197224 */ /* 0x000fc400078e0073 */
        /* <DEDUP_REMOVED lines=74> */
[----:B-1----:R1:W-:Y:S04]  /*f43d0*/  STL.64 [R1+0x680], R24 ;  /* 0x0006801801007387 */ /* 0x0023e80000100a00 */
[----:B------:R-:W-:Y:S04]  /*f43e0*/  STL.64 [R1+0x688], R26 ;  /* 0x0006881a01007387 */ /* 0x000fe80000100a00 */
[----:B------:R-:W2:Y:S04]  /*f43f0*/  LDL.LU R30, [R1+0x1150] ;  /* 0x00115000011e7983 */ /* 0x000ea80000300800 */
[----:B------:R-:W2:Y:S01]  /*f4400*/  LDL.LU R31, [R1+0x1158] ;  /* 0x00115800011f7983 */ /* 0x000ea20000300800 */
[----:B------:R-:W-:Y:S01]  /*f4410*/  IMAD.MOV.U32 R28, RZ, RZ, R180 ;  /* 0x000000ffff1c7224 */ /* 0x000fe200078e00b4 */
[----:B------:R-:W-:-:S02]  /*f4420*/  MOV R29, R182 ;  /* 0x000000b6001d7202 */ /* 0x000fc40000000f00 */
[----:B-1----:R-:W3:Y:S04]  /*f4430*/  LDL.LU R24, [R1+0x134] ;  /* 0x0001340001187983 */ /* 0x002ee80000300800 */
[----:B----4-:R-:W-:Y:S01]  /*f4440*/  STSM.16.M88.4 [R0], R20 ;  /* 0x0000001400007844 */ /* 0x010fe20000000200 */
[----:B------:R-:W-:-:S03]  /*f4450*/  NOP ;  /* 0x0000000000007918 */ /* 0x000fc60000000000 */
[----:B------:R-:W1:Y:S01]  /*f4460*/  LDS.128 R20, [R0] ;  /* 0x0000000000147984 */ /* 0x000e620000000c00 */
[----:B------:R-:W-:-:S03]  /*f4470*/  NOP ;  /* 0x0000000000007918 */ /* 0x000fc60000000000 */
[----:B-1----:R1:W-:Y:S04]  /*f4480*/  STL.64 [R1+0x670], R20 ;  /* 0x0006701401007387 */ /* 0x0023e80000100a00 */
[----:B------:R-:W-:Y:S04]  /*f4490*/  STL.64 [R1+0x678], R22 ;  /* 0x0006781601007387 */ /* 0x000fe80000100a00 */
[----:B------:R-:W3:Y:S04]  /*f44a0*/  LDL.LU R25, [R1+0x13c] ;  /* 0x00013c0001197983 */ /* 0x000ee80000300800 */
[----:B--2---:R-:W-:Y:S01]  /*f44b0*/  STSM.16.M88.4 [R0], R28 ;  /* 0x0000001c00007844 */ /* 0x004fe20000000200 */
[----:B------:R-:W-:-:S03]  /*f44c0*/  NOP ;  /* 0x0000000000007918 */ /* 0x000fc60000000000 */
[----:B------:R-:W3:Y:S04]  /*f44d0*/  LDL.LU R26, [R1+0x914] ;  /* 0x00091400011a7983 */ /* 0x000ee80000300800 */
[----:B------:R-:W2:Y:S04]  /*f44e0*/  LDS.128 R28, [R0] ;  /* 0x00000000001c7984 */ /* 0x000ea80000000c00 */
[----:B------:R-:W3:Y:S01]  /*f44f0*/  LDL.LU R27, [R1+0x91c] ;  /* 0x00091c00011b7983 */ /* 0x000ee20000300800 */
[----:B------:R-:W-:-:S03]  /*f4500*/  NOP ;  /* 0x0000000000007918 */ /* 0x000fc60000000000 */
[----:B-1----:R-:W4:Y:S04]  /*f4510*/  LDL.LU R20, [R1+0xe4] ;  /* 0x0000e40001147983 */ /* 0x002f280000300800 */
[----:B--2---:R-:W-:Y:S04]  /*f4520*/  STL.64 [R1+0x660], R28 ;  /* 0x0006601c01007387 */ /* 0x004fe80000100a00 */
[----:B------:R-:W-:Y:S04]  /*f4530*/  STL.64 [R1+0x668], R30 ;  /* 0x0006681e01007387 */ /* 0x000fe80000100a00 */
[----:B------:R-:W4:Y:S04]  /*f4540*/  LDL.LU R21, [R1+0xec] ;  /* 0x0000ec0001157983 */ /* 0x000f280000300800 */
[----:B------:R-:W4:Y:S04]  /*f4550*/  LDL.LU R22, [R1+0x894] ;  /* 0x0008940001167983 */ /* 0x000f280000300800 */
[----:B------:R-:W4:Y:S04]  /*f4560*/  LDL.LU R23, [R1+0x89c] ;  /* 0x00089c0001177983 */ /* 0x000f280000300800 */
[----:B---3--:R-:W-:Y:S01]  /*f4570*/  STSM.16.M88.4 [R0], R24 ;  /* 0x0000001800007844 */ /* 0x008fe20000000200 */
[----:B------:R-:W-:-:S03]  /*f4580*/  NOP ;  /* 0x0000000000007918 */ /* 0x000fc60000000000 */
[----:B------:R-:W1:Y:S01]  /*f4590*/  LDS.128 R24, [R0] ;  /* 0x0000000000187984 */ /* 0x000e620000000c00 */
[----:B------:R-:W-:-:S03]  /*f45a0*/  NOP ;  /* 0x0000000000007918 */ /* 0x000fc60000000000 */
[----:B-1----:R-:W-:Y:S04]  /*f45b0*/  STL.64 [R1+0x650], R24 ;  /* 0x0006501801007387 */ /* 0x002fe80000100a00 */
[----:B------:R-:W-:Y:S04]  /*f45c0*/  STL.64 [R1+0x658], R26 ;  /* 0x0006581a01007387 */ /* 0x000fe80000100a00 */
[----:B----4-:R1:W-:Y:S01]  /*f45d0*/  STSM.16.M88.4 [R0], R20 ;  /* 0x0000001400007844 */ /* 0x0103e20000000200 */
[----:B------:R-:W-:-:S03]  /*f45e0*/  NOP ;  /* 0x0000000000007918 */ /* 0x000fc60000000000 */
[----:B------:R-:W2:Y:S04]  /*f45f0*/  LDS.128 R24, [R0] ;  /* 0x0000000000187984 */ /* 0x000ea80000000c00 */
[----:B-1----:R-:W3:Y:S04]  /*f4600*/  LDL.LU R20, [R1+0x2f4] ;  /* 0x0002f40001147983 */ /* 0x002ee80000300800 */
[----:B------:R-:W3:Y:S04]  /*f4610*/  LDL.LU R21, [R1+0x2fc] ;  /* 0x0002fc0001157983 */ /* 0x000ee80000300800 */
[----:B------:R-:W3:Y:S04]  /*f4620*/  LDL.LU R22, [R1+0x844] ;  /* 0x0008440001167983 */ /* 0x000ee80000300800 */
[----:B------:R-:W3:Y:S01]  /*f4630*/  LDL.LU R23, [R1+0x84c] ;  /* 0x00084c0001177983 */ /* 0x000ee20000300800 */
[----:B------:R-:W-:-:S03]  /*f4640*/  NOP ;  /* 0x0000000000007918 */ /* 0x000fc60000000000 */
[----:B--2---:R-:W-:Y:S04]  /*f4650*/  STL.64 [R1+0x640], R24 ;  /* 0x0006401801007387 */ /* 0x004fe80000100a00 */
[----:B------:R-:W-:Y:S04]  /*f4660*/  STL.64 [R1+0x648], R26 ;  /* 0x0006481a01007387 */ /* 0x000fe80000100a00 */
[----:B---3--:R1:W-:Y:S01]  /*f4670*/  STSM.16.M88.4 [R0], R20 ;  /* 0x0000001400007844 */ /* 0x0083e20000000200 */
        /* <DEDUP_REMOVED lines=43> */
[----:B------:R-:W3:Y:S01]  /*f4930*/  LDL.LU R23, [R1+0x115c] ;  /* 0x00115c0001177983 */ /* 0x000ee20000300800 */
[----:B------:R-:W-:Y:S02]  /*f4940*/  IMAD.MOV.U32 R20, RZ, RZ, R181 ;  /* 0x000000ffff147224 */ /* 0x000fe400078e00b5 */
[----:B------:R-:W-:Y:S01]  /*f4950*/  IMAD.MOV.U32 R21, RZ, RZ, R183 ;  /* 0x000000ffff157224 */ /* 0x000fe200078e00b7 */
[----:B------:R-:W-:Y:S01]  /*f4960*/  NOP ;  /* 0x0000000000007918 */ /* 0x000fe20000000000 */
        /* <DEDUP_REMOVED lines=55> */
[----:B-1----:R-:W3:Y:S04]  /*f4ce0*/  LDL.LU R20, [R1] ;  /* 0x0000000001147983 */ /* 0x002ee80000300800 */
        /* <DEDUP_REMOVED lines=21> */
[----:B------:R-:W-:Y:S01]  /*f4e40*/  MOV R20, R116 ;  /* 0x0000007400147202 */ /* 0x000fe20000000f00 */
        /* <DEDUP_REMOVED lines=79> */
[----:B------:R-:W-:Y:S01]  /*f5340*/  IMAD.MOV.U32 R20, RZ, RZ, R117 ;  /* 0x000000ffff147224 */ /* 0x000fe200078e0075 */
[----:B------:R-:W-:Y:S01]  /*f5350*/  MOV R21, R119 ;  /* 0x0000007700157202 */ /* 0x000fe20000000f00 */
        /* <DEDUP_REMOVED lines=181> */
[----:B--2---:R1:W-:Y:S04]  /*f5eb0*/  STL.64 [R1+0xa70], R24 ;  /* 0x000a701801007387 */ /* 0x0043e80000100a00 */
[----:B------:R2:W-:Y:S04]  /*f5ec0*/  STL.64 [R1+0xa78], R26 ;  /* 0x000a781a01007387 */ /* 0x0005e80000100a00 */
[----:B-1----:R-:W4:Y:S04]  /*f5ed0*/  LDL.LU R24, [R1+0x3a0] ;  /* 0x0003a00001187983 */ /* 0x002f280000300800 */
[----:B------:R-:W4:Y:S04]  /*f5ee0*/  LDL.LU R25, [R1+0x3a8] ;  /* 0x0003a80001197983 */ /* 0x000f280000300800 */
[----:B--2---:R-:W4:Y:S04]  /*f5ef0*/  LDL.LU R26, [R1+0x880] ;  /* 0x00088000011a7983 */ /* 0x004f280000300800 */
[----:B------:R-:W4:Y:S04]  /*f5f00*/  LDL.LU R27, [R1+0x888] ;  /* 0x00088800011b7983 */ /* 0x000f280000300800 */
[----:B---3--:R-:W-:Y:S01]  /*f5f10*/  STSM.16.M88.4 [R0], R20 ;  /* 0x0000001400007844 */ /* 0x008fe20000000200 */
[----:B------:R-:W-:-:S03]  /*f5f20*/  NOP ;  /* 0x0000000000007918 */ /* 0x000fc60000000000 */
[----:B------:R-:W1:Y:S01]  /*f5f30*/  LDS.128 R20, [R0] ;  /* 0x0000000000147984 */ /* 0x000e620000000c00 */
[----:B------:R-:W-:-:S03]  /*f5f40*/  NOP ;  /* 0x0000000000007918 */ /* 0x000fc60000000000 */
[----:B-1----:R1:W-:Y:S04]  /*f5f50*/  STL.64 [R1+0xa60], R20 ;  /* 0x000a601401007387 */ /* 0x0023e80000100a00 */
[----:B------:R2:W-:Y:S04]  /*f5f60*/  STL.64 [R1+0xa68], R22 ;  /* 0x000a681601007387 */ /* 0x0005e80000100a00 */
[----:B-1----:R-:W3:Y:S04]  /*f5f70*/  LDL.LU R20, [R1+0x370] ;  /* 0x0003700001147983 */ /* 0x002ee80000300800 */
[----:B------:R-:W3:Y:S04]  /*f5f80*/  LDL.LU R21, [R1+0x378] ;  /* 0x0003780001157983 */ /* 0x000ee80000300800 */
[----:B--2---:R-:W3:Y:S04]  /*f5f90*/  LDL.LU R22, [R1+0x1440] ;  /* 0x0014400001167983 */ /* 0x004ee80000300800 */
[----:B------:R-:W3:Y:S04]  /*f5fa0*/  LDL.LU R23, [R1+0x1448] ;  /* 0x0014480001177983 */ /* 0x000ee80000300800 */
[----:B----4-:R-:W-:Y:S01]  /*f5fb0*/  STSM.16.M88.4 [R0], R24 ;  /* 0x0000001800007844 */ /* 0x010fe20000000200 */
[----:B------:R-:W-:-:S03]  /*f5fc0*/  NOP ;  /* 0x0000000000007918 */ /* 0x000fc60000000000 */
[----:B------:R-:W1:Y:S01]  /*f5fd0*/  LDS.128 R24, [R0] ;  /* 0x0000000000187984 */ /* 0x000e620000000c00 */
[----:B------:R-:W-:-:S03]  /*f5fe0*/  NOP ;  /* 0x0000000000007918 */ /* 0x000fc60000000000 */
[----:B-1----:R-:W-:Y:S04]  /*f5ff0*/  STL.64 [R1+0xa50], R24 ;  /* 0x000a501801007387 */ /* 0x002fe80000100a00 */
        /* <DEDUP_REMOVED lines=9> */
[----:B------:R-:W4:Y:S04]  /*f6090*/  LDL R107, [R1+0x2bd4] ;  /* 0x002bd400016b7983 */ /* 0x000f280000100800 */
[----:B------:R-:W4:Y:S04]  /*f60a0*/  LDL R106, [R1+0x2bd0] ;  /* 0x002bd000016a7983 */ /* 0x000f280000100800 */
        /* <DEDUP_REMOVED lines=22> */
[----:B------:R-:W-:Y:S04]  /*f6210*/  STL.64 [R1+0xa08], R26 ;  /* 0x000a081a01007387 */ /* 0x000fe80000100a00 */
[----:B------:R-:W2:Y:S04]  /*f6220*/  LDL.LU R30, [R1+0x1190] ;  /* 0x00119000011e7983 */ /* 0x000ea80000300800 */
[----:B------:R-:W2:Y:S01]  /*f6230*/  LDL.LU R31, [R1+0x1198] ;  /* 0x00119800011f7983 */ /* 0x000ea20000300800 */
[----:B----4-:R-:W-:-:S03]  /*f6240*/  IMAD R24, R106, UR37, RZ ;  /* 0x000000256a187c24 */ /* 0x010fc6000f8e02ff */
[----:B------:R-:W4:Y:S04]  /*f6250*/  LDL R114, [R1+0x2bdc] ;  /* 0x002bdc0001727983 */ /* 0x000f280000100800 */
[----:B---3--:R1:W-:Y:S01]  /*f6260*/  STSM.16.M88.4 [R0], R20 ;  /* 0x0000001400007844 */ /* 0x0083e20000000200 */
[----:B------:R-:W-:-:S03]  /*f6270*/  NOP ;  /* 0x0000000000007918 */ /* 0x000fc60000000000 */
[----:B------:R-:W3:Y:S01]  /*f6280*/  LDS.128 R32, [R0] ;  /* 0x0000000000207984 */ /* 0x000ee20000000c00 */
[----:B-1----:R-:W1:Y:S02]  /*f6290*/  LDC R22, c[0x0][0x3b4] ;  /* 0x0000ed00ff167b82 */ /* 0x002e640000000800 */
[----:B-1----:R-:W-:Y:S01]  /*f62a0*/  IMAD R22, R22, 0x80, R24 ;  /* 0x0000008016167824 */ /* 0x002fe200078e0218 */
[----:B---3--:R-:W-:Y:S04]  /*f62b0*/  STL.64 [R1+0x9d0], R32 ;  /* 0x0009d02001007387 */ /* 0x008fe80000100a00 */
[----:B------:R1:W-:Y:S02]  /*f62c0*/  STL.64 [R1+0x9d8], R34 ;  /* 0x0009d82201007387 */ /* 0x0003e40000100a00 */
[----:B-1----:R-:W-:-:S04]  /*f62d0*/  LEA R34, P1, R24, UR38, 0x2 ;  /* 0x0000002618227c11 */ /* 0x002fc8000f8210ff */
[----:B------:R-:W-:Y:S01]  /*f62e0*/  LEA.HI.X.SX32 R35, R24, UR39, 0x2, P1 ;  /* 0x0000002718237c11 */ /* 0x000fe200088f16ff */
[----:B------:R-:W-:Y:S01]  /*f62f0*/  IMAD.MOV.U32 R29, RZ, RZ, R130 ;  /* 0x000000ffff1d7224 */ /* 0x000fe200078e0082 */
[----:B------:R-:W3:Y:S01]  /*f6300*/  LDL.LU R24, [R1+0x164] ;  /* 0x0001640001187983 */ /* 0x000ee20000300800 */
[----:B------:R-:W-:Y:S01]  /*f6310*/  MOV R28, R128 ;  /* 0x00000080001c7202 */ /* 0x000fe20000000f00 */
[----:B------:R-:W-:Y:S02]  /*f6320*/  NOP ;  /* 0x0000000000007918 */ /* 0x000fe40000000000 */
[----:B------:R-:W3:Y:S01]  /*f6330*/  LDL.LU R25, [R1+0x16c] ;  /* 0x00016c0001197983 */ /* 0x000ee20000300800 */
[----:B------:R-:W-:Y:S01]  /*f6340*/  IMAD R21, R108, UR36, RZ ;  /* 0x000000246c157c24 */ /* 0x000fe2000f8e02ff */
[----:B------:R-:W1:Y:S02]  /*f6350*/  LDCU.64 UR36, c[0x0][0x390] ;  /* 0x00007200ff2477ac */ /* 0x000e640008000a00 */
[----:B------:R-:W3:Y:S01]  /*f6360*/  LDL.LU R26, [R1+0x964] ;  /* 0x00096400011a7983 */ /* 0x000ee20000300800 */
[----:B------:R-:W-:Y:S01]  /*f6370*/  IMAD R23, R107, UR42, RZ ;  /* 0x0000002a6b177c24 */ /* 0x000fe2000f8e02ff */
[----:B------:R-:W1:Y:S02]  /*f6380*/  LDCU.64 UR42, c[0x0][0x390] ;  /* 0x00007200ff2a77ac */ /* 0x000e640008000a00 */
[----:B------:R-:W3:Y:S01]  /*f6390*/  LDL.LU R27, [R1+0x96c] ;  /* 0x00096c00011b7983 */ /* 0x000ee20000300800 */
[----:B------:R-:W1:Y:S03]  /*f63a0*/  LDCU.64 UR38, c[0x0][0x390] ;  /* 0x00007200ff2677ac */ /* 0x000e660008000a00 */
[----:B--2---:R2:W-:Y:S01]  /*f63b0*/  STSM.16.M88.4 [R0], R28 ;  /* 0x0000001c00007844 */ /* 0x0045e20000000200 */
[----:B------:R-:W-:-:S03]  /*f63c0*/  NOP ;  /* 0x0000000000007918 */ /* 0x000fc60000000000 */
[----:B------:R-:W1:Y:S01]  /*f63d0*/  LDS.128 R44, [R0] ;  /* 0x00000000002c7984 */ /* 0x000e620000000c00 */
[C---:B------:R-:W-:Y:S01]  /*f63e0*/  LEA R32, P2, R23.reuse, UR40, 0x2 ;  /* 0x0000002817207c11 */ /* 0x040fe2000f8410ff */
[----:B------:R-:W-:Y:S01]  /*f63f0*/  NOP ;  /* 0x0000000000007918 */ /* 0x000fe20000000000 */
[----:B--2---:R-:W2:Y:S02]  /*f6400*/  LDC R29, c[0x0][0x3b4] ;  /* 0x0000ed00ff1d7b82 */ /* 0x004ea40000000800 */
[----:B------:R-:W-:Y:S01]  /*f6410*/  LEA.HI.X.SX32 R33, R23, UR41, 0x2, P2 ;  /* 0x0000002917217c11 */ /* 0x000fe200090f16ff */
[----:B----4-:R-:W-:Y:S01]  /*f6420*/  IMAD R23, R114, UR65, RZ ;  /* 0x0000004172177c24 */ /* 0x010fe2000f8e02ff */
[----:B-1----:R-:W-:Y:S01]  /*f6430*/  LEA R20, P3, R21, UR42, 0x2 ;  /* 0x0000002a15147c11 */ /* 0x002fe2000f8610ff */
[----:B------:R-:W1:Y:S03]  /*f6440*/  LDCU.64 UR40, c[0x0][0x390] ;  /* 0x00007200ff2877ac */ /* 0x000e660008000a00 */
[C---:B------:R-:W-:Y:S01]  /*f6450*/  LEA R30, P1, R23.reuse, UR36, 0x2 ;  /* 0x00000024171e7c11 */ /* 0x040fe2000f8210ff */
[----:B------:R-:W4:Y:S03]  /*f6460*/  LDCU UR65, c[0x0][0x398] ;  /* 0x00007300ff4177ac */ /* 0x000f260008000800 */
[----:B------:R-:W-:Y:S01]  /*f6470*/  LEA.HI.X.SX32 R31, R23, UR37, 0x2, P1 ;  /* 0x00000025171f7c11 */ /* 0x000fe200088f16ff */
[----:B------:R-:W1:Y:S01]  /*f6480*/  LDCU.64 UR36, c[0x0][0x390] ;  /* 0x00007200ff2477ac */ /* 0x000e620008000a00 */
[----:B------:R-:W-:Y:S04]  /*f6490*/  STL.64 [R1+0x940], R44 ;  /* 0x0009402c01007387 */ /* 0x000fe80000100a00 */
[----:B------:R-:W-:Y:S04]  /*f64a0*/  STL.64 [R1+0x948], R46 ;  /* 0x0009482e01007387 */ /* 0x000fe80000100a00 */
[----:B------:R-:W4:Y:S04]  /*f64b0*/  LDL.LU R36, [R1+0x414] ;  /* 0x0004140001247983 */ /* 0x000f280000300800 */
[----:B------:R-:W4:Y:S04]  /*f64c0*/  LDL.LU R37, [R1+0x41c] ;  /* 0x00041c0001257983 */ /* 0x000f280000300800 */
[----:B---3--:R2:W-:Y:S01]  /*f64d0*/  STSM.16.M88.4 [R0], R24 ;  /* 0x0000001800007844 */ /* 0x0085e20000000200 */
[----:B------:R-:W-:-:S03]  /*f64e0*/  NOP ;  /* 0x0000000000007918 */ /* 0x000fc60000000000 */
[----:B------:R-:W3:Y:S01]  /*f64f0*/  LDS.128 R44, [R0] ;  /* 0x00000000002c7984 */ /* 0x000ee20000000c00 */
[----:B--2---:R-:W-:-:S05]  /*f6500*/  LEA R25, R29, R22, 0x5 ;  /* 0x000000161d197211 */ /* 0x004fca00078e28ff */
[----:B------:R-:W-:Y:S02]  /*f6510*/  IMAD R23, R38, 0x20, R25 ;  /* 0x0000002026177824 */ /* 0x000fe400078e0219 */
[----:B------:R-:W4:Y:S04]  /*f6520*/  LDL.LU R38, [R1+0x8f4] ;  /* 0x0008f40001267983 */ /* 0x000f280000300800 */
[----:B------:R-:W4:Y:S01]  /*f6530*/  LDL.LU R39, [R1+0x8fc] ;  /* 0x0008fc0001277983 */ /* 0x000f220000300800 */
[----:B------:R-:W-:-:S03]  /*f6540*/  NOP ;  /* 0x0000000000007918 */ /* 0x000fc60000000000 */
[----:B------:R-:W2:Y:S04]  /*f6550*/  LDL R109, [R1+0x2be0] ;  /* 0x002be000016d7983 */ /* 0x000ea80000100800 */
[----:B---3--:R-:W-:Y:S04]  /*f6560*/  STL.64 [R1+0x930], R44 ;  /* 0x0009302c01007387 */ /* 0x008fe80000100a00 */
[----:B------:R-:W-:Y:S01]  /*f6570*/  STL.64 [R1+0x938], R46 ;  /* 0x0009382e01007387 */ /* 0x000fe20000100a00 */
[----:B------:R-:W-:Y:S01]  /*f6580*/  LEA.HI.X.SX32 R21, R21, UR43, 0x2, P3 ;  /* 0x0000002b15157c11 */ /* 0x000fe200098f16ff */
[----:B------:R-:W3:Y:S01]  /*f6590*/  LDCU.64 UR42, c[0x0][0x390] ;  /* 0x00007200ff2a77ac */ /* 0x000ee20008000a00 */
[----:B------:R-:W-:Y:S01]  /*f65a0*/  LEA R28, P2, R22, UR38, 0x2 ;  /* 0x00000026161c7c11 */ /* 0x000fe2000f8410ff */
[----:B------:R-:W-:Y:S01]  /*f65b0*/  IMAD R40, R40, 0x20, R23 ;  /* 0x0000002028287824 */ /* 0x000fe200078e0217 */
[----:B-1----:R-:W-:-:S02]  /*f65c0*/  LEA R26, P1, R25, UR40, 0x2 ;  /* 0x00000028191a7c11 */ /* 0x002fc4000f8210ff */
[----:B------:R-:W-:Y:S01]  /*f65d0*/  LEA.HI.X.SX32 R29, R22, UR39, 0x2, P2 ;  /* 0x00000027161d7c11 */ /* 0x000fe200090f16ff */
[----:B------:R-:W1:Y:S01]  /*f65e0*/  LDCU.64 UR38, c[0x0][0x398] ;  /* 0x00007300ff2677ac */ /* 0x000e620008000a00 */
[----:B------:R-:W-:Y:S02]  /*f65f0*/  LEA R22, P3, R40, UR36, 0x2 ;  /* 0x0000002428167c11 */ /* 0x000fe4000f8610ff */
[----:B------:R-:W-:Y:S01]  /*f6600*/  LEA.HI.X.SX32 R27, R25, UR41, 0x2, P1 ;  /* 0x00000029191b7c11 */ /* 0x000fe200088f16ff */
[----:B------:R-:W2:Y:S01]  /*f6610*/  LDCU.64 UR40, c[0x0][0x398] ;  /* 0x00007300ff2877ac */ /* 0x000ea20008000a00 */
[----:B----4-:R4:W-:Y:S04]  /*f6620*/  STSM.16.M88.4 [R0], R36 ;  /* 0x0000002400007844 */ /* 0x0109e80000000200 */
[----:B----4-:R-:W4:Y:S04]  /*f6630*/  LDL.LU R36, [R1+0x3a4] ;  /* 0x0003a40001247983 */ /* 0x010f280000300800 */
[----:B------:R-:W4:Y:S04]  /*f6640*/  LDL.LU R37, [R1+0x3ac] ;  /* 0x0003ac0001257983 */ /* 0x000f280000300800 */
[----:B------:R-:W4:Y:S04]  /*f6650*/  LDL.LU R38, [R1+0x884] ;  /* 0x0008840001267983 */ /* 0x000f280000300800 */
[----:B------:R-:W4:Y:S01]  /*f6660*/  LDL.LU R39, [R1+0x88c] ;  /* 0x00088c0001277983 */ /* 0x000f220000300800 */
[----:B---3--:R-:W-:Y:S01]  /*f6670*/  LEA R24, P2, R23, UR42, 0x2 ;  /* 0x0000002a17187c11 */ /* 0x008fe2000f8410ff */
[----:B------:R-:W-:-:S03]  /*f6680*/  NOP ;  /* 0x0000000000007918 */ /* 0x000fc60000000000 */
[----:B------:R-:W-:Y:S01]  /*f6690*/  LEA.HI.X.SX32 R25, R23, UR43, 0x2, P2 ;  /* 0x0000002b17197c11 */ /* 0x000fe200090f16ff */
[----:B------:R-:W3:Y:S01]  /*f66a0*/  LDL R112, [R1+0x2bec] ;  /* 0x002bec0001707983 */ /* 0x000ee20000100800 */
[----:B------:R-:W-:Y:S01]  /*f66b0*/  LEA.HI.X.SX32 R23, R40, UR37, 0x2, P3 ;  /* 0x0000002528177c11 */ /* 0x000fe200098f16ff */
[----:B------:R-:W1:Y:S02]  /*f66c0*/  LDCU.64 UR36, c[0x0][0x398] ;  /* 0x00007300ff2477ac */ /* 0x000e640008000a00 */
[----:B------:R-:W1:Y:S01]  /*f66d0*/  LDS.128 R40, [R0] ;  /* 0x0000000000287984 */ /* 0x000e620000000c00 */
[----:B------:R-:W-:-:S03]  /*f66e0*/  NOP ;  /* 0x0000000000007918 */ /* 0x000fc60000000000 */
[----:B------:R-:W3:Y:S01]  /*f66f0*/  LDL R111, [R1+0x2be8] ;  /* 0x002be800016f7983 */ /* 0x000ee20000100800 */
[----:B--2---:R-:W-:Y:S01]  /*f6700*/  ISETP.LT.AND P1, PT, R109, UR40, !P0 ;  /* 0x000000286d007c0c */ /* 0x004fe2000c721270 */
[----:B------:R-:W2:Y:S01]  /*f6710*/  LDCU UR42, c[0x0][0x398] ;  /* 0x00007300ff2a77ac */ /* 0x000ea20008000800 */
[----:B------:R-:W1:Y:S02]  /*f6720*/  LDCU UR43, c[0x0][0x398] ;  /* 0x00007300ff2b77ac */ /* 0x000e640008000800 */
[----:B-1----:R-:W-:Y:S04]  /*f6730*/  STL.64 [R1+0x8f0], R40 ;  /* 0x0008f02801007387 */ /* 0x002fe80000100a00 */
[----:B------:R-:W-:Y:S04]  /*f6740*/  STL.64 [R1+0x8f8], R42 ;  /* 0x0008f82a01007387 */ /* 0x000fe80000100a00 */
[----:B----4-:R1:W-:Y:S01]  /*f6750*/  STSM.16.M88.4 [R0], R36 ;  /* 0x0000002400007844 */ /* 0x0103e20000000200 */
[----:B------:R-:W-:-:S03]  /*f6760*/  NOP ;  /* 0x0000000000007918 */ /* 0x000fc60000000000 */
[----:B------:R-:W4:Y:S04]  /*f6770*/  LDS.128 R40, [R0] ;  /* 0x0000000000287984 */ /* 0x000f280000000c00 */
[----:B-1----:R-:W2:Y:S04]  /*f6780*/  LDL.LU R36, [R1+0x374] ;  /* 0x0003740001247983 */ /* 0x002ea80000300800 */
[----:B------:R-:W2:Y:S04]  /*f6790*/  LDL.LU R37, [R1+0x37c] ;  /* 0x00037c0001257983 */ /* 0x000ea80000300800 */
[----:B------:R-:W2:Y:S04]  /*f67a0*/  LDL R110, [R1+0x2be4] ;  /* 0x002be400016e7983 */ /* 0x000ea80000100800 */
[----:B------:R-:W2:Y:S04]  /*f67b0*/  LDL.LU R38, [R1+0x1444] ;  /* 0x0014440001267983 */ /* 0x000ea80000300800 */
[----:B------:R-:W2:Y:S01]  /*f67c0*/  LDL.LU R39, [R1+0x144c] ;  /* 0x00144c0001277983 */ /* 0x000ea20000300800 */
[----:B------:R-:W-:-:S03]  /*f67d0*/  NOP ;  /* 0x0000000000007918 */ /* 0x000fc60000000000 */
[----:B----4-:R-:W-:Y:S04]  /*f67e0*/  STL.64 [R1+0x8d0], R40 ;  /* 0x0008d02801007387 */ /* 0x010fe80000100a00 */
[----:B------:R-:W-:Y:S04]  /*f67f0*/  STL.64 [R1+0x8d8], R42 ;  /* 0x0008d82a01007387 */ /* 0x000fe80000100a00 */
[----:B--2---:R1:W-:Y:S01]  /*f6800*/  STSM.16.M88.4 [R0], R36 ;  /* 0x0000002400007844 */ /* 0x0043e20000000200 */
[----:B------:R-:W-:-:S03]  /*f6810*/  NOP ;  /* 0x0000000000007918 */ /* 0x000fc60000000000 */
[----:B------:R-:W2:Y:S04]  /*f6820*/  LDS.128 R40, [R0] ;  /* 0x0000000000287984 */ /* 0x000ea80000000c00 */
[----:B-1----:R-:W4:Y:S04]  /*f6830*/  LDL.LU R36, [R1+0x94] ;  /* 0x0000940001247983 */ /* 0x002f280000300800 */
[----:B------:R-:W4:Y:S04]  /*f6840*/  LDL.LU R37, [R1+0x9c] ;  /* 0x00009c0001257983 */ /* 0x000f280000300800 */
[----:B------:R-:W4:Y:S04]  /*f6850*/  LDL.LU R38, [R1+0x1354] ;  /* 0x0013540001267983 */ /* 0x000f280000300800 */
[----:B------:R-:W4:Y:S01]  /*f6860*/  LDL.LU R39, [R1+0x135c] ;  /* 0x00135c0001277983 */ /* 0x000f220000300800 */
[----:B------:R-:W-:-:S03]  /*f6870*/  NOP ;  /* 0x0000000000007918 */ /* 0x000fc60000000000 */
[----:B--2---:R-:W-:Y:S04]  /*f6880*/  STL.64 [R1+0x880], R40 ;  /* 0x0008802801007387 */ /* 0x004fe80000100a00 */
[----:B------:R-:W-:Y:S01]  /*f6890*/  STL.64 [R1+0x888], R42 ;  /* 0x0008882a01007387 */ /* 0x000fe20000100a00 */
[----:B------:R-:W-:Y:S02]  /*f68a0*/  @P1 LOP3.LUT R2, R2, 0x40000, RZ, 0xfc, !PT ;  /* 0x0004000002021812 */ /* 0x000fe400078efcff */
[----:B---3--:R-:W-:Y:S01]  /*f68b0*/  ISETP.LT.AND P1, PT, R112, UR62, !P0 ;  /* 0x0000003e70007c0c */ /* 0x008fe2000c721270 */
[----:B------:R-:W1:Y:S01]  /*f68c0*/  LDCU UR62, c[0x0][0x398] ;  /* 0x00007300ff3e77ac */ /* 0x000e620008000800 */
[----:B------:R-:W-:-:S11]  /*f68d0*/  LOP3.LUT R2, R2, 0xffdfffff, RZ, 0xc0, !PT ;  /* 0xffdfffff02027812 */ /* 0x000fd600078ec0ff */
[----:B------:R-:W-:Y:S02]  /*f68e0*/  @P1 LOP3.LUT R2, R2, 0x200000, RZ, 0xfc, !PT ;  /* 0x0020000002021812 */ /* 0x000fe400078efcff */
[----:B------:R-:W-:Y:S01]  /*f68f0*/  ISETP.LT.AND P1, PT, R111, UR59, !P0 ;  /* 0x0000003b6f007c0c */ /* 0x000fe2000c721270 */
[----:B------:R-:W2:Y:S01]  /*f6900*/  LDCU UR59, c[0x0][0x398] ;  /* 0x00007300ff3b77ac */ /* 0x000ea20008000800 */
[----:B------:R-:W-:-:S11]  /*f6910*/  LOP3.LUT R2, R2, 0xffefffff, RZ, 0xc0, !PT ;  /* 0xffefffff02027812 */ /* 0x000fd600078ec0ff */
[----:B------:R-:W-:Y:S01]  /*f6920*/  @P1 LOP3.LUT R2, R2, 0x100000, RZ, 0xfc, !PT ;  /* 0x0010000002021812 */ /* 0x000fe200078efcff */
[----:B----4-:R3:W-:Y:S01]  /*f6930*/  STSM.16.M88.4 [R0], R36 ;  /* 0x0000002400007844 */ /* 0x0107e20000000200 */
[----:B------:R-:W-:Y:S01]  /*f6940*/  ISETP.LT.AND P1, PT, R110, UR58, !P0 ;  /* 0x0000003a6e007c0c */ /* 0x000fe2000c721270 */
[----:B------:R-:W-:Y:S01]  /*f6950*/  NOP ;  /* 0x0000000000007918 */ /* 0x000fe20000000000 */
[----:B------:R-:W-:Y:S01]  /*f6960*/  LOP3.LUT R2, R2, 0xfff7ffff, RZ, 0xc0, !PT ;  /* 0xfff7ffff02027812 */ /* 0x000fe200078ec0ff */
[----:B------:R-:W4:Y:S01]  /*f6970*/  LDS.128 R40, [R0] ;  /* 0x0000000000287984 */ /* 0x000f220000000c00 */
[----:B------:R-:W1:Y:S03]  /*f6980*/  LDCU UR58, c[0x0][0x398] ;  /* 0x00007300ff3a77ac */ /* 0x000e660008000800 */
[----:B---3--:R-:W3:Y:S04]  /*f6990*/  LDL.LU R36, [R1+0xb64] ;  /* 0x000b640001247983 */ /* 0x008ee80000300800 */
[----:B------:R-:W3:Y:S04]  /*f69a0*/  LDL.LU R37, [R1+0xb6c] ;  /* 0x000b6c0001257983 */ /* 0x000ee80000300800 */
[----:B------:R-:W3:Y:S04]  /*f69b0*/  LDL.LU R38, [R1+0x1284] ;  /* 0x0012840001267983 */ /* 0x000ee80000300800 */
[----:B------:R-:W3:Y:S01]  /*f69c0*/  LDL.LU R39, [R1+0x128c] ;  /* 0x00128c0001277983 */ /* 0x000ee20000300800 */
[----:B------:R-:W-:Y:S01]  /*f69d0*/  @P1 LOP3.LUT R2, R2, 0x80000, RZ, 0xfc, !PT ;  /* 0x0008000002021812 */ /* 0x000fe200078efcff */
[----:B------:R-:W-:Y:S01]  /*f69e0*/  NOP ;  /* 0x0000000000007918 */ /* 0x000fe20000000000 */
[----:B------:R-:W-:Y:S01]  /*f69f0*/  ISETP.LT.AND P1, PT, R114, UR60, !P0 ;  /* 0x0000003c72007c0c */ /* 0x000fe2000c721270 */
[----:B------:R-:W1:Y:S01]  /*f6a00*/  LDCU UR60, c[0x0][0x398] ;  /* 0x00007300ff3c77ac */ /* 0x000e620008000800 */
[----:B------:R-:W-:-:S11]  /*f6a10*/  LOP3.LUT R2, R2, 0xfffdffff, RZ, 0xc0, !PT ;  /* 0xfffdffff02027812 */ /* 0x000fd600078ec0ff */
[----:B------:R-:W-:Y:S02]  /*f6a20*/  @P1 LOP3.LUT R2, R2, 0x20000, RZ, 0xfc, !PT ;  /* 0x0002000002021812 */ /* 0x000fe400078efcff */
[----:B------:R-:W-:Y:S01]  /*f6a30*/  ISETP.LT.AND P1, PT, R108, UR63, !P0 ;  /* 0x0000003f6c007c0c */ /* 0x000fe2000c721270 */
[----:B----4-:R4:W-:Y:S01]  /*f6a40*/  STL.64 [R1+0x870], R40 ;  /* 0x0008702801007387 */ /* 0x0109e20000100a00 */
[----:B------:R-:W-:Y:S01]  /*f6a50*/  LOP3.LUT R2, R2, 0xfffeffff, RZ, 0xc0, !PT ;  /* 0xfffeffff02027812 */ /* 0x000fe200078ec0ff */
[----:B------:R-:W1:Y:S10]  /*f6a60*/  LDCU UR63, c[0x0][0x398] ;  /* 0x00007300ff3f77ac */ /* 0x000e740008000800 */
[----:B------:R-:W-:-:S02]  /*f6a70*/  @P1 LOP3.LUT R2, R2, 0x10000, RZ, 0xfc, !PT ;  /* 0x0001000002021812 */ /* 0x000fc400078efcff */
[----:B------:R-:W-:Y:S01]  /*f6a80*/  ISETP.LT.AND P1, PT, R107, UR61, !P0 ;  /* 0x0000003d6b007c0c */ /* 0x000fe2000c721270 */
[----:B------:R-:W-:Y:S01]  /*f6a90*/  STL.64 [R1+0x878], R42 ;  /* 0x0008782a01007387 */ /* 0x000fe20000100a00 */
[----:B------:R-:W-:-:S03]  /*f6aa0*/  ISETP.LT.AND P0, PT, R106, UR64, !P0 ;  /* 0x000000406a007c0c */ /* 0x000fc6000c701270 */
[----:B---3--:R3:W-:Y:S01]  /*f6ab0*/  STSM.16.M88.4 [R0], R36 ;  /* 0x0000002400007844 */ /* 0x0087e20000000200 */
[----:B------:R-:W-:Y:S01]  /*f6ac0*/  LOP3.LUT R2, R2, 0xffff7fff, RZ, 0xc0, !PT ;  /* 0xffff7fff02027812 */ /* 0x000fe200078ec0ff */
[----:B----4-:R-:W-:Y:S01]  /*f6ad0*/  VIADD R40, R105, 0x3d ;  /* 0x0000003d69287836 */ /* 0x010fe20000000000 */
[----:B------:R-:W4:Y:S05]  /*f6ae0*/  LDCU UR64, c[0x0][0x398] ;  /* 0x00007300ff4077ac */ /* 0x000f2a0008000800 */
[----:B------:R-:W-:Y:S01]  /*f6af0*/  @P1 LOP3.LUT R2, R2, 0x8000, RZ, 0xfc, !PT ;  /* 0x0000800002021812 */ /* 0x000fe200078efcff */
[----:B------:R-:W1:Y:S03]  /*f6b00*/  LDCU UR61, c[0x0][0x398] ;  /* 0x00007300ff3d77ac */ /* 0x000e660008000800 */
[----:B------:R-:W-:-:S04]  /*f6b10*/  LOP3.LUT R2, R2, 0xffffbfff, RZ, 0xc0, !PT ;  /* 0xffffbfff02027812 */ /* 0x000fc800078ec0ff */
[----:B------:R-:W-:Y:S02]  /*f6b20*/  @P0 LOP3.LUT R2, R2, 0x4000, RZ, 0xfc, !PT ;  /* 0x0000400002020812 */ /* 0x000fe400078efcff */
[----:B---3--:R-:W-:-:S04]  /*f6b30*/  IADD3 R36, PT, PT, R105, 0x3f, RZ ;  /* 0x0000003f69247810 */ /* 0x008fc80007ffe0ff */
[----:B------:R-:W-:Y:S01]  /*f6b40*/  ISETP.GE.AND P0, PT, R36, UR73, PT ;  /* 0x0000004924007c0c */ /* 0x000fe2000bf06270 */
[----:B------:R-:W-:Y:S01]  /*f6b50*/  VIADD R38, R105, 0x3e ;  /* 0x0000003e69267836 */ /* 0x000fe20000000000 */
[----:B------:R-:W-:Y:S01]  /*f6b60*/  LOP3.LUT R2, R2, 0xfffffbff, RZ, 0xc0, !PT ;  /* 0xfffffbff02027812 */ /* 0x000fe200078ec0ff */
[----:B------:R-:W3:Y:S01]  /*f6b70*/  LDL.LU R36, [R1+0xaa4] ;  /* 0x000aa40001247983 */ /* 0x000ee20000300800 */
[----:B------:R-:W-:Y:S01]  /*f6b80*/  ISETP.LT.AND P1, PT, R109, UR38, !P0 ;  /* 0x000000266d007c0c */ /* 0x000fe2000c721270 */
[----:B------:R-:W1:Y:S01]  /*f6b90*/  LDCU UR38, c[0x0][0x398] ;  /* 0x00007300ff2677ac */ /* 0x000e620008000800 */
[----:B------:R-:W-:Y:S01]  /*f6ba0*/  ISETP.LT.AND P3, PT, R112, UR51, !P0 ;  /* 0x0000003370007c0c */ /* 0x000fe2000c761270 */
[----:B------:R-:W3:Y:S01]  /*f6bb0*/  LDL.LU R37, [R1+0xaac] ;  /* 0x000aac0001257983 */ /* 0x000ee20000300800 */
[----:B------:R-:W-:Y:S01]  /*f6bc0*/  ISETP.LT.AND P2, PT, R111, UR52, !P0 ;  /* 0x000000346f007c0c */ /* 0x000fe2000c741270 */
[----:B------:R-:W1:Y:S01]  /*f6bd0*/  LDCU UR52, c[0x0][0x398] ;  /* 0x00007300ff3477ac */ /* 0x000e620008000800 */
[----:B------:R-:W1:Y:S07]  /*f6be0*/  LDCU UR51, c[0x0][0x398] ;  /* 0x00007300ff3377ac */ /* 0x000e6e0008000800 */
[----:B------:R-:W-:Y:S01]  /*f6bf0*/  @P1 LOP3.LUT R2, R2, 0x400, RZ, 0xfc, !PT ;  /* 0x0000040002021812 */ /* 0x000fe200078efcff */
[----:B------:R-:W1:Y:S03]  /*f6c00*/  LDCU UR73, c[0x0][0x398] ;  /* 0x00007300ff4977ac */ /* 0x000e660008000800 */
[----:B------:R-:W-:-:S04]  /*f6c10*/  LOP3.LUT R2, R2, 0xffffdfff, RZ, 0xc0, !PT ;  /* 0xffffdfff02027812 */ /* 0x000fc800078ec0ff */
[----:B------:R-:W-:Y:S02]  /*f6c20*/  @P3 LOP3.LUT R2, R2, 0x2000, RZ, 0xfc, !PT ;  /* 0x0000200002023812 */ /* 0x000fe400078efcff */
[----:B------:R-:W-:Y:S01]  /*f6c30*/  ISETP.LT.AND P1, PT, R110, UR53, !P0 ;  /* 0x000000356e007c0c */ /* 0x000fe2000c721270 */
[----:B------:R-:W1:Y:S01]  /*f6c40*/  LDCU UR53, c[0x0][0x398] ;  /* 0x00007300ff3577ac */ /* 0x000e620008000800 */
        /* <DEDUP_REMOVED lines=17> */
[----:B------:R-:W-:-:S04]  /*f6d60*/  @P1 LOP3.LUT R2, R2, 0x80, RZ, 0xfc, !PT ;  /* 0x0000008002021812 */ /* 0x000fc800078efcff */
[----:B------:R-:W-:-:S04]  /*f6d70*/  LOP3.LUT R2, R2, 0xffffffbf, RZ, 0xc0, !PT ;  /* 0xffffffbf02027812 */ /* 0x000fc800078ec0ff */
[----:B------:R-:W-:Y:S02]  /*f6d80*/  @P0 LOP3.LUT R2, R2, 0x40, RZ, 0xfc, !PT ;  /* 0x0000004002020812 */ /* 0x000fe400078efcff */
[----:B------:R-:W-:Y:S01]  /*f6d90*/  ISETP.GE.AND P0, PT, R38, UR41, PT ;  /* 0x0000002926007c0c */ /* 0x000fe2000bf06270 */
[----:B------:R-:W1:Y:S01]  /*f6da0*/  LDCU.64 UR40, c[0x0][0x398] ;  /* 0x00007300ff2877ac */ /* 0x000e620008000a00 */
[----:B------:R-:W3:Y:S04]  /*f6db0*/  LDL.LU R38, [R1+0x11d4] ;  /* 0x0011d40001267983 */ /* 0x000ee80000300800 */
[----:B------:R-:W3:Y:S01]  /*f6dc0*/  LDL.LU R39, [R1+0x11dc] ;  /* 0x0011dc0001277983 */ /* 0x000ee20000300800 */
[----:B------:R-:W-:Y:S01]  /*f6dd0*/  ISETP.LT.AND P1, PT, R109, UR36, !P0 ;  /* 0x000000246d007c0c */ /* 0x000fe2000c721270 */
[----:B------:R-:W-:Y:S01]  /*f6de0*/  NOP ;  /* 0x0000000000007918 */ /* 0x000fe20000000000 */
[----:B------:R-:W-:Y:S01]  /*f6df0*/  ISETP.LT.AND P3, PT, R112, UR44, !P0 ;  /* 0x0000002c70007c0c */ /* 0x000fe2000c761270 */
[----:B------:R-:W1:Y:S01]  /*f6e00*/  LDCU UR36, c[0x0][0x398] ;  /* 0x00007300ff2477ac */ /* 0x000e620008000800 */
[----:B------:R-:W-:-:S02]  /*f6e10*/  LOP3.LUT R2, R2, 0xfffffffb, RZ, 0xc0, !PT ;  /* 0xfffffffb02027812 */ /* 0x000fc400078ec0ff */
[----:B------:R-:W-:Y:S01]  /*f6e20*/  ISETP.LT.AND P2, PT, R111, UR45, !P0 ;  /* 0x0000002d6f007c0c */ /* 0x000fe2000c741270 */
[----:B------:R-:W1:Y:S06]  /*f6e30*/  LDCU UR44, c[0x0][0x398] ;  /* 0x00007300ff2c77ac */ /* 0x000e6c0008000800 */
[----:B------:R-:W-:Y:S01]  /*f6e40*/  @P1 LOP3.LUT R2, R2, 0x4, RZ, 0xfc, !PT ;  /* 0x0000000402021812 */ /* 0x000fe200078efcff */
[----:B------:R-:W1:Y:S03]  /*f6e50*/  LDCU UR45, c[0x0][0x398] ;  /* 0x00007300ff2d77ac */ /* 0x000e660008000800 */
        /* <DEDUP_REMOVED lines=8> */
[----:B------:R-:W-:Y:S01]  /*f6ee0*/  ISETP.LT.AND P1, PT, R107, UR49, !P0 ;  /* 0x000000316b007c0c */ /* 0x000fe2000c721270 */
[----:B------:R-:W1:Y:S01]  /*f6ef0*/  LDCU UR49, c[0x0][0x398] ;  /* 0x00007300ff3177ac */ /* 0x000e620008000800 */
[----:B------:R-:W-:Y:S02]  /*f6f00*/  ISETP.LT.AND P3, PT, R114, UR47, !P0 ;  /* 0x0000002f72007c0c */ /* 0x000fe4000c761270 */
[----:B------:R-:W-:Y:S01]  /*f6f10*/  ISETP.LT.AND P2, PT, R108, UR48, !P0 ;  /* 0x000000306c007c0c */ /* 0x000fe2000c741270 */
[----:B------:R-:W1:Y:S01]  /*f6f20*/  LDCU UR47, c[0x0][0x398] ;  /* 0x00007300ff2f77ac */ /* 0x000e620008000800 */
[----:B------:R-:W-:Y:S02]  /*f6f30*/  ISETP.LT.AND P0, PT, R106, UR50, !P0 ;  /* 0x000000326a007c0c */ /* 0x000fe4000c701270 */
[----:B------:R-:W-:Y:S01]  /*f6f40*/  LOP3.LUT R2, R2, 0xfffffffd, RZ, 0xc0, !PT ;  /* 0xfffffffd02027812 */ /* 0x000fe200078ec0ff */
[----:B------:R-:W1:Y:S04]  /*f6f50*/  LDCU UR48, c[0x0][0x398] ;  /* 0x00007300ff3077ac */ /* 0x000e680008000800 */
[----:B------:R-:W-:Y:S01]  /*f6f60*/  @P1 LOP3.LUT R3, R3, 0x80000000, RZ, 0xfc, !PT ;  /* 0x8000000003031812 */ /* 0x000fe200078efcff */
[----:B------:R-:W2:Y:S03]  /*f6f70*/  LDCU UR50, c[0x0][0x398] ;  /* 0x00007300ff3277ac */ /* 0x000ea60008000800 */
[----:B------:R-:W-:-:S04]  /*f6f80*/  LOP3.LUT R3, R3, 0xbfffffff, RZ, 0xc0, !PT ;  /* 0xbfffffff03037812 */ /* 0x000fc800078ec0ff */
[----:B------:R-:W-:Y:S02]  /*f6f90*/  @P0 LOP3.LUT R3, R3, 0x40000000, RZ, 0xfc, !PT ;  /* 0x4000000003030812 */ /* 0x000fe400078efcff */
[----:B------:R-:W-:Y:S02]  /*f6fa0*/  ISETP.GE.AND P0, PT, R40, UR39, PT ;  /* 0x0000002728007c0c */ /* 0x000fe4000bf06270 */
[----:B------:R-:W-:Y:S01]  /*f6fb0*/  @P3 LOP3.LUT R2, R2, 0x2, RZ, 0xfc, !PT ;  /* 0x0000000202023812 */ /* 0x000fe200078efcff */
[----:B------:R-:W2:Y:S01]  /*f6fc0*/  LDS.128 R40, [R0] ;  /* 0x0000000000287984 */ /* 0x000ea20000000c00 */
[----:B-1----:R-:W-:Y:S01]  /*f6fd0*/  ISETP.LT.AND P1, PT, R109, UR40, !P0 ;  /* 0x000000286d007c0c */ /* 0x002fe2000c721270 */
[----:B------:R-:W-:Y:S01]  /*f6fe0*/  NOP ;  /* 0x0000000000007918 */ /* 0x000fe20000000000 */
[----:B------:R-:W-:Y:S01]  /*f6ff0*/  ISETP.LT.AND P3, PT, R112, UR15, !P0 ;  /* 0x0000000f70007c0c */ /* 0x000fe2000c761270 */
[----:B------:R-:W1:Y:S01]  /*f7000*/  LDCU UR40, c[0x0][0x398] ;  /* 0x00007300ff2877ac */ /* 0x000e620008000800 */
[----:B------:R-:W-:-:S02]  /*f7010*/  LOP3.LUT R3, R3, 0xfbffffff, RZ, 0xc0, !PT ;  /* 0xfbffffff03037812 */ /* 0x000fc400078ec0ff */
[----:B------:R-:W-:Y:S01]  /*f7020*/  LOP3.LUT R2, R2, 0xfffffffe, RZ, 0xc0, !PT ;  /* 0xfffffffe02027812 */ /* 0x000fe200078ec0ff */
[----:B------:R-:W1:Y:S06]  /*f7030*/  LDCU UR15, c[0x0][0x398] ;  /* 0x00007300ff0f77ac */ /* 0x000e6c0008000800 */
[----:B------:R-:W-:Y:S02]  /*f7040*/  @P1 LOP3.LUT R3, R3, 0x4000000, RZ, 0xfc, !PT ;  /* 0x0400000003031812 */ /* 0x000fe400078efcff */
[----:B------:R-:W-:Y:S02]  /*f7050*/  @P2 LOP3.LUT R2, R2, 0x1, RZ, 0xfc, !PT ;  /* 0x0000000102022812 */ /* 0x000fe400078efcff */
[----:B------:R-:W-:-:S02]  /*f7060*/  ISETP.LT.AND P2, PT, R111, UR16, !P0 ;  /* 0x000000106f007c0c */ /* 0x000fc4000c741270 */
[----:B------:R-:W-:-:S04]  /*f7070*/  LOP3.LUT R3, R3, 0xdfffffff, RZ, 0xc0, !PT ;  /* 0xdfffffff03037812 */ /* 0x000fc800078ec0ff */
[----:B------:R-:W-:Y:S02]  /*f7080*/  @P3 LOP3.LUT R3, R3, 0x20000000, RZ, 0xfc, !PT ;  /* 0x2000000003033812 */ /* 0x000fe400078efcff */
[----:B------:R-:W-:Y:S01]  /*f7090*/  ISETP.LT.AND P1, PT, R110, UR17, !P0 ;  /* 0x000000116e007c0c */ /* 0x000fe2000c721270 */
[----:B------:R-:W1:Y:S01]  /*f70a0*/  LDCU.64 UR16, c[0x0][0x398] ;  /* 0x00007300ff1077ac */ /* 0x000e620008000a00 */
[----:B------:R-:W-:-:S04]  /*f70b0*/  LOP3.LUT R3, R3, 0xefffffff, RZ, 0xc0, !PT ;  /* 0xefffffff03037812 */ /* 0x000fc800078ec0ff */
[----:B------:R-:W-:Y:S02]  /*f70c0*/  @P2 LOP3.LUT R3, R3, 0x10000000, RZ, 0xfc, !PT ;  /* 0x1000000003032812 */ /* 0x000fe400078efcff */
[----:B------:R-:W-:Y:S02]  /*f70d0*/  ISETP.LT.AND P3, PT, R114, UR18, !P0 ;  /* 0x0000001272007c0c */ /* 0x000fe4000c761270 */
[----:B------:R-:W-:-:S04]  /*f70e0*/  LOP3.LUT R3, R3, 0xf7ffffff, RZ, 0xc0, !PT ;  /* 0xf7ffffff03037812 */ /* 0x000fc800078ec0ff */
[----:B------:R-:W-:Y:S02]  /*f70f0*/  @P1 LOP3.LUT R3, R3, 0x8000000, RZ, 0xfc, !PT ;  /* 0x0800000003031812 */ /* 0x000fe400078efcff */
[----:B------:R-:W-:Y:S01]  /*f7100*/  ISETP.LT.AND P2, PT, R108, UR19, !P0 ;  /* 0x000000136c007c0c */ /* 0x000fe2000c741270 */
[----:B--2---:R-:W-:Y:S01]  /*f7110*/  STL.64 [R1+0x410], R40 ;  /* 0x0004102801007387 */ /* 0x004fe20000100a00 */
[----:B------:R-:W-:Y:S01]  /*f7120*/  LOP3.LUT R3, R3, 0xfdffffff, RZ, 0xc0, !PT ;  /* 0xfdffffff03037812 */ /* 0x000fe200078ec0ff */
[----:B------:R-:W2:Y:S03]  /*f7130*/  LDCU.64 UR18, c[0x0][0x398] ;  /* 0x00007300ff1277ac */ /* 0x000ea60008000a00 */
[----:B------:R-:W-:Y:S02]  /*f7140*/  @P3 LOP3.LUT R3, R3, 0x2000000, RZ, 0xfc, !PT ;  /* 0x0200000003033812 */ /* 0x000fe400078efcff */
[----:B------:R-:W-:-:S02]  /*f7150*/  ISETP.LT.AND P1, PT, R107, UR20, !P0 ;  /* 0x000000146b007c0c */ /* 0x000fc4000c721270 */
[----:B------:R-:W-:-:S04]  /*f7160*/  LOP3.LUT R3, R3, 0xfeffffff, RZ, 0xc0, !PT ;  /* 0xfeffffff03037812 */ /* 0x000fc800078ec0ff */
[----:B------:R-:W-:Y:S02]  /*f7170*/  @P2 LOP3.LUT R3, R3, 0x1000000, RZ, 0xfc, !PT ;  /* 0x0100000003032812 */ /* 0x000fe400078efcff */
[----:B------:R-:W-:Y:S01]  /*f7180*/  ISETP.LT.AND P0, PT, R106, UR21, !P0 ;  /* 0x000000156a007c0c */ /* 0x000fe2000c701270 */
[----:B------:R-:W-:Y:S01]  /*f7190*/  STL.64 [R1+0x418], R42 ;  /* 0x0004182a01007387 */ /* 0x000fe20000100a00 */
[----:B------:R-:W-:Y:S01]  /*f71a0*/  LOP3.LUT R3, R3, 0xff7fffff, RZ, 0xc0, !PT ;  /* 0xff7fffff03037812 */ /* 0x000fe200078ec0ff */
[----:B------:R-:W1:Y:S03]  /*f71b0*/  LDCU.64 UR20, c[0x0][0x398] ;  /* 0x00007300ff1477ac */ /* 0x000e660008000a00 */
[----:B------:R-:W-:-:S04]  /*f71c0*/  @P1 LOP3.LUT R3, R3, 0x800000, RZ, 0xfc, !PT ;  /* 0x0080000003031812 */ /* 0x000fc800078efcff */
[----:B------:R-:W-:-:S04]  /*f71d0*/  LOP3.LUT R3, R3, 0xffbfffff, RZ, 0xc0, !PT ;  /* 0xffbfffff03037812 */ /* 0x000fc800078ec0ff */
[----:B------:R-:W-:-:S04]  /*f71e0*/  @P0 LOP3.LUT R3, R3, 0x400000, RZ, 0xfc, !PT ;  /* 0x0040000003030812 */ /* 0x000fc800078efcff */
[----:B------:R-:W-:Y:S01]  /*f71f0*/  LOP3.LUT R3, R3, 0xfffbffff, RZ, 0xc0, !PT ;  /* 0xfffbffff03037812 */ /* 0x000fe200078ec0ff */
[----:B---3--:R3:W-:Y:S02]  /*f7200*/  STSM.16.M88.4 [R0], R36 ;  /* 0x0000002400007844 */ /* 0x0087e40000000200 */
[----:B---3--:R-:W-:-:S04]  /*f7210*/  IADD3 R36, PT, PT, R105, 0x3c, RZ ;  /* 0x0000003c69247810 */ /* 0x008fc80007ffe0ff */
[----:B------:R-:W-:Y:S02]  /*f7220*/  ISETP.GE.AND P0, PT, R36, UR37, PT ;  /* 0x0000002524007c0c */ /* 0x000fe4000bf06270 */
[C---:B------:R-:W-:Y:S01]  /*f7230*/  IADD3 R38, PT, PT, R105.reuse, 0x3b, RZ ;  /* 0x0000003b69267810 */ /* 0x040fe20007ffe0ff */
[----:B------:R-:W-:Y:S01]  /*f7240*/  VIADD R40, R105, 0x3a ;  /* 0x0000003a69287836 */ /* 0x000fe20000000000 */
[----:B-1----:R-:W-:Y:S01]  /*f7250*/  ISETP.LT.AND P1, PT, R109, UR16, !P0 ;  /* 0x000000106d007c0c */ /* 0x002fe2000c721270 */
[----:B------:R-:W-:Y:S01]  /*f7260*/  IMAD.MOV.U32 R36, RZ, RZ, R129 ;  /* 0x000000ffff247224 */ /* 0x000fe200078e0081 */
[----:B------:R-:W-:Y:S01]  /*f7270*/  ISETP.LT.AND P3, PT, R112, UR22, !P0 ;  /* 0x0000001670007c0c */ /* 0x000fe2000c761270 */
[----:B------:R-:W-:Y:S01]  /*f7280*/  IMAD.MOV.U32 R37, RZ, RZ, R131 ;  /* 0x000000ffff257224 */ /* 0x000fe200078e0083 */
[----:B------:R-:W-:Y:S01]  /*f7290*/  ISETP.LT.AND P2, PT, R111, UR23, !P0 ;  /* 0x000000176f007c0c */ /* 0x000fe2000c741270 */
[----:B------:R-:W1:Y:S01]  /*f72a0*/  LDCU UR37, c[0x0][0x398] ;  /* 0x00007300ff2577ac */ /* 0x000e620008000800 */
[----:B------:R-:W3:Y:S07]  /*f72b0*/  LDCU UR23, c[0x0][0x398] ;  /* 0x00007300ff1777ac */ /* 0x000eee0008000800 */
[----:B------:R-:W-:Y:S01]  /*f72c0*/  @P1 LOP3.LUT R3, R3, 0x40000, RZ, 0xfc, !PT ;  /* 0x0004000003031812 */ /* 0x000fe200078efcff */
[----:B------:R-:W1:Y:S03]  /*f72d0*/  LDCU UR22, c[0x0][0x398] ;  /* 0x00007300ff1677ac */ /* 0x000e660008000800 */
[----:B------:R-:W-:Y:S01]  /*f72e0*/  LOP3.LUT R3, R3, 0xffdfffff, RZ, 0xc0, !PT ;  /* 0xffdfffff03037812 */ /* 0x000fe200078ec0ff */
[----:B------:R-:W1:Y:S03]  /*f72f0*/  LDCU UR16, c[0x0][0x398] ;  /* 0x00007300ff1077ac */ /* 0x000e660008000800 */
[----:B------:R-:W-:-:S02]  /*f7300*/  @P3 LOP3.LUT R3, R3, 0x200000, RZ, 0xfc, !PT ;  /* 0x0020000003033812 */ /* 0x000fc400078efcff */
        /* <DEDUP_REMOVED lines=23> */
[----:B------:R-:W1:Y:S01]  /*f7480*/  LDCU UR41, c[0x0][0x398] ;  /* 0x00007300ff2977ac */ /* 0x000e620008000800 */
[----:B------:R-:W3:Y:S04]  /*f7490*/  LDL.LU R38, [R1+0x1194] ;  /* 0x0011940001267983 */ /* 0x000ee80000300800 */
[----:B------:R-:W3:Y:S01]  /*f74a0*/  LDL.LU R39, [R1+0x119c] ;  /* 0x00119c0001277983 */ /* 0x000ee20000300800 */
[----:B--2---:R-:W-:Y:S01]  /*f74b0*/  ISETP.LT.AND P1, PT, R109, UR18, !P0 ;  /* 0x000000126d007c0c */ /* 0x004fe2000c721270 */
[----:B------:R-:W-:Y:S01]  /*f74c0*/  NOP ;  /* 0x0000000000007918 */ /* 0x000fe20000000000 */
[----:B------:R-:W-:Y:S01]  /*f74d0*/  ISETP.LT.AND P3, PT, R112, UR29, !P0 ;  /* 0x0000001d70007c0c */ /* 0x000fe2000c761270 */
[----:B------:R-:W2:Y:S01]  /*f74e0*/  LDCU UR29, c[0x0][0x398] ;  /* 0x00007300ff1d77ac */ /* 0x000ea20008000800 */
[----:B------:R-:W-:-:S02]  /*f74f0*/  LOP3.LUT R3, R3, 0xfffffbff, RZ, 0xc0, !PT ;  /* 0xfffffbff03037812 */ /* 0x000fc400078ec0ff */
[----:B------:R-:W-:Y:S01]  /*f7500*/  ISETP.LT.AND P2, PT, R111, UR30, !P0 ;  /* 0x0000001e6f007c0c */ /* 0x000fe2000c741270 */
[----:B------:R-:W1:Y:S06]  /*f7510*/  LDCU UR18, c[0x0][0x398] ;  /* 0x00007300ff1277ac */ /* 0x000e6c0008000800 */
[----:B------:R-:W-:Y:S02]  /*f7520*/  @P1 LOP3.LUT R3, R3, 0x400, RZ, 0xfc, !PT ;  /* 0x0000040003031812 */ /* 0x000fe400078efcff */
[----:B------:R-:W-:Y:S01]  /*f7530*/  LOP3.LUT R7, R7, 0x7fffffff, RZ, 0xc0, !PT ;  /* 0x7fffffff07077812 */ /* 0x000fe200078ec0ff */
        /* <DEDUP_REMOVED lines=27> */
[----:B------:R-:W-:Y:S01]  /*f76f0*/  LOP3.LUT R3, R3, 0xfffffffb, RZ, 0xc0, !PT ;  /* 0xfffffffb03037812 */ /* 0x000fe200078ec0ff */
[----:B------:R-:W1:Y:S01]  /*f7700*/  LDS.128 R40, [R0] ;  /* 0x0000000000287984 */ /* 0x000e620000000c00 */
[----:B------:R-:W-:Y:S01]  /*f7710*/  ISETP.LT.AND P1, PT, R109, UR20, !P0 ;  /* 0x000000146d007c0c */ /* 0x000fe2000c721270 */
[----:B------:R-:W-:Y:S01]  /*f7720*/  NOP ;  /* 0x0000000000007918 */ /* 0x000fe20000000000 */
[----:B------:R-:W-:Y:S01]  /*f7730*/  ISETP.LT.AND P3, PT, R112, UR8, !P0 ;  /* 0x0000000870007c0c */ /* 0x000fe2000c761270 */
[----:B------:R-:W1:Y:S01]  /*f7740*/  LDCU UR20, c[0x0][0x398] ;  /* 0x00007300ff1477ac */ /* 0x000e620008000800 */
[----:B------:R-:W-:Y:S01]  /*f7750*/  ISETP.LT.AND P2, PT, R111, UR9, !P0 ;  /* 0x000000096f007c0c */ /* 0x000fe2000c741270 */
[----:B------:R-:W1:Y:S08]  /*f7760*/  LDCU.64 UR8, c[0x0][0x398] ;  /* 0x00007300ff0877ac */ /* 0x000e700008000a00 */
[----:B------:R-:W-:-:S04]  /*f7770*/  @P1 LOP3.LUT R3, R3, 0x4, RZ, 0xfc, !PT ;  /* 0x0000000403031812 */ /* 0x000fc800078efcff */
[----:B------:R-:W-:-:S04]  /*f7780*/  LOP3.LUT R3, R3, 0xffffffdf, RZ, 0xc0, !PT ;  /* 0xffffffdf03037812 */ /* 0x000fc800078ec0ff */
[----:B------:R-:W-:Y:S02]  /*f7790*/  @P3 LOP3.LUT R3, R3, 0x20, RZ, 0xfc, !PT ;  /* 0x0000002003033812 */ /* 0x000fe400078efcff */
[----:B------:R-:W-:Y:S02]  /*f77a0*/  ISETP.LT.AND P1, PT, R110, UR10, !P0 ;  /* 0x0000000a6e007c0c */ /* 0x000fe4000c721270 */
[----:B------:R-:W-:-:S04]  /*f77b0*/  LOP3.LUT R3, R3, 0xffffffef, RZ, 0xc0, !PT ;  /* 0xffffffef03037812 */ /* 0x000fc800078ec0ff */
[----:B------:R-:W-:-:S04]  /*f77c0*/  @P2 LOP3.LUT R3, R3, 0x10, RZ, 0xfc, !PT ;  /* 0x0000001003032812 */ /* 0x000fc800078efcff */
[----:B------:R-:W-:-:S04]  /*f77d0*/  LOP3.LUT R3, R3, 0xfffffff7, RZ, 0xc0, !PT ;  /* 0xfffffff703037812 */ /* 0x000fc800078ec0ff */
[----:B------:R-:W-:Y:S02]  /*f77e0*/  @P1 LOP3.LUT R3, R3, 0x8, RZ, 0xfc, !PT ;  /* 0x0000000803031812 */ /* 0x000fe400078efcff */
[----:B------:R-:W-:Y:S01]  /*f77f0*/  ISETP.LT.AND P1, PT, R107, UR13, !P0 ;  /* 0x0000000d6b007c0c */ /* 0x000fe2000c721270 */
[----:B-1----:R-:W-:Y:S01]  /*f7800*/  STL.64 [R1+0x3a0], R40 ;  /* 0x0003a02801007387 */ /* 0x002fe20000100a00 */
[----:B------:R-:W-:Y:S01]  /*f7810*/  ISETP.LT.AND P3, PT, R114, UR11, !P0 ;  /* 0x0000000b72007c0c */ /* 0x000fe2000c761270 */
[----:B------:R-:W1:Y:S01]  /*f7820*/  LDCU.64 UR10, c[0x0][0x398] ;  /* 0x00007300ff0a77ac */ /* 0x000e620008000a00 */
[----:B------:R-:W-:Y:S02]  /*f7830*/  ISETP.LT.AND P2, PT, R108, UR12, !P0 ;  /* 0x0000000c6c007c0c */ /* 0x000fe4000c741270 */
[----:B------:R-:W-:Y:S01]  /*f7840*/  ISETP.LT.AND P0, PT, R106, UR14, !P0 ;  /* 0x0000000e6a007c0c */ /* 0x000fe2000c701270 */
[----:B------:R-:W1:Y:S06]  /*f7850*/  LDCU UR13, c[0x0][0x398] ;  /* 0x00007300ff0d77ac */ /* 0x000e6c0008000800 */
[----:B------:R-:W-:Y:S01]  /*f7860*/  @P1 LOP3.LUT R4, R4, 0x80000000, RZ, 0xfc, !PT ;  /* 0x8000000004041812 */ /* 0x000fe200078efcff */
[----:B------:R-:W-:Y:S04]  /*f7870*/  STL.64 [R1+0x3a8], R42 ;  /* 0x0003a82a01007387 */ /* 0x000fe80000100a00 */
[----:B---3--:R3:W-:Y:S01]  /*f7880*/  STSM.16.M88.4 [R0], R36 ;  /* 0x0000002400007844 */ /* 0x0087e20000000200 */
[----:B------:R-:W-:Y:S01]  /*f7890*/  LOP3.LUT R4, R4, 0xbfffffff, RZ, 0xc0, !PT ;  /* 0xbfffffff04047812 */ /* 0x000fe200078ec0ff */
[----:B------:R-:W-:-:S03]  /*f78a0*/  NOP ;  /* 0x0000000000007918 */ /* 0x000fc60000000000 */
[----:B------:R-:W-:Y:S01]  /*f78b0*/  @P0 LOP3.LUT R4, R4, 0x40000000, RZ, 0xfc, !PT ;  /* 0x4000000004040812 */ /* 0x000fe200078efcff */
[----:B------:R-:W2:Y:S01]  /*f78c0*/  LDS.128 R40, [R0] ;  /* 0x0000000000287984 */ /* 0x000ea20000000c00 */
[----:B------:R-:W-:Y:S01]  /*f78d0*/  LOP3.LUT R3, R3, 0xfffffffd, RZ, 0xc0, !PT ;  /* 0xfffffffd03037812 */ /* 0x000fe200078ec0ff */
[----:B------:R-:W1:Y:S01]  /*f78e0*/  LDCU UR12, c[0x0][0x398] ;  /* 0x00007300ff0c77ac */ /* 0x000e620008000800 */
[----:B------:R-:W1:Y:S01]  /*f78f0*/  LDCU UR14, c[0x0][0x398] ;  /* 0x00007300ff0e77ac */ /* 0x000e620008000800 */
[----:B---3--:R-:W-:-:S05]  /*f7900*/  VIADD R36, R105, 0x39 ;  /* 0x0000003969247836 */ /* 0x008fca0000000000 */
[----:B------:R-:W-:Y:S01]  /*f7910*/  ISETP.GE.AND P0, PT, R36, UR19, PT ;  /* 0x0000001324007c0c */ /* 0x000fe2000bf06270 */
[----:B------:R-:W3:Y:S01]  /*f7920*/  LDCU UR19, c[0x0][0x398] ;  /* 0x00007300ff1377ac */ /* 0x000ee20008000800 */
[----:B------:R-:W3:Y:S04]  /*f7930*/  LDL.LU R36, [R1+0x170] ;  /* 0x0001700001247983 */ /* 0x000ee80000300800 */
[----:B------:R-:W3:Y:S04]  /*f7940*/  LDL.LU R37, [R1+0x178] ;  /* 0x0001780001257983 */ /* 0x000ee80000300800 */
[----:B------:R-:W3:Y:S04]  /*f7950*/  LDL.LU R38, [R1+0x980] ;  /* 0x0009800001267983 */ /* 0x000ee80000300800 */
[----:B------:R-:W3:Y:S01]  /*f7960*/  LDL.LU R39, [R1+0x988] ;  /* 0x0009880001277983 */ /* 0x000ee20000300800 */
[----:B-1----:R-:W-:Y:S01]  /*f7970*/  ISETP.LT.AND P1, PT, R109, UR10, !P0 ;  /* 0x0000000a6d007c0c */ /* 0x002fe2000c721270 */
[----:B------:R-:W-:Y:S01]  /*f7980*/  NOP ;  /* 0x0000000000007918 */ /* 0x000fe20000000000 */
[----:B------:R-:W-:Y:S01]  /*f7990*/  @P3 LOP3.LUT R3, R3, 0x2, RZ, 0xfc, !PT ;  /* 0x0000000203033812 */ /* 0x000fe200078efcff */
[----:B------:R-:W1:Y:S01]  /*f79a0*/  LDCU UR10, c[0x0][0x398] ;  /* 0x00007300ff0a77ac */ /* 0x000e620008000800 */
[----:B------:R-:W-:-:S02]  /*f79b0*/  ISETP.LT.AND P3, PT, R112, UR68, !P0 ;  /* 0x0000004470007c0c */ /* 0x000fc4000c761270 */
[----:B------:R-:W-:Y:S01]  /*f79c0*/  LOP3.LUT R4, R4, 0xfbffffff, RZ, 0xc0, !PT ;  /* 0xfbffffff04047812 */ /* 0x000fe200078ec0ff */
[----:B------:R-:W1:Y:S01]  /*f79d0*/  LDCU UR68, c[0x0][0x398] ;  /* 0x00007300ff4477ac */ /* 0x000e620008000800 */
[----:B------:R-:W-:-:S05]  /*f79e0*/  LOP3.LUT R3, R3, 0xfffffffe, RZ, 0xc0, !PT ;  /* 0xfffffffe03037812 */ /* 0x000fca00078ec0ff */
[----:B------:R-:W-:Y:S02]  /*f79f0*/  @P1 LOP3.LUT R4, R4, 0x4000000, RZ, 0xfc, !PT ;  /* 0x0400000004041812 */ /* 0x000fe400078efcff */
[----:B------:R-:W-:Y:S02]  /*f7a00*/  @P2 LOP3.LUT R3, R3, 0x1, RZ, 0xfc, !PT ;  /* 0x0000000103032812 */ /* 0x000fe400078efcff */
[----:B------:R-:W-:Y:S01]  /*f7a10*/  ISETP.LT.AND P2, PT, R111, UR67, !P0 ;  /* 0x000000436f007c0c */ /* 0x000fe2000c741270 */
[----:B--2---:R-:W-:Y:S01]  /*f7a20*/  STL.64 [R1+0x370], R40 ;  /* 0x0003702801007387 */ /* 0x004fe20000100a00 */
[----:B------:R-:W-:Y:S01]  /*f7a30*/  LOP3.LUT R4, R4, 0xdfffffff, RZ, 0xc0, !PT ;  /* 0xdfffffff04047812 */ /* 0x000fe200078ec0ff */
[----:B------:R-:W2:Y:S03]  /*f7a40*/  LDCU UR67, c[0x0][0x398] ;  /* 0x00007300ff4377ac */ /* 0x000ea60008000800 */
[----:B------:R-:W-:-:S02]  /*f7a50*/  @P3 LOP3.LUT R4, R4, 0x20000000, RZ, 0xfc, !PT ;  /* 0x2000000004043812 */ /* 0x000fc400078efcff */
[----:B------:R-:W-:Y:S01]  /*f7a60*/  ISETP.LT.AND P1, PT, R110, UR66, !P0 ;  /* 0x000000426e007c0c */ /* 0x000fe2000c721270 */
[----:B------:R-:W-:Y:S01]  /*f7a70*/  STL.64 [R1+0x378], R42 ;  /* 0x0003782a01007387 */ /* 0x000fe20000100a00 */
[----:B------:R-:W-:Y:S01]  /*f7a80*/  LOP3.LUT R4, R4, 0xefffffff, RZ, 0xc0, !PT ;  /* 0xefffffff04047812 */ /* 0x000fe200078ec0ff */
[----:B------:R-:W1:Y:S03]  /*f7a90*/  LDCU UR66, c[0x0][0x398] ;  /* 0x00007300ff4277ac */ /* 0x000e660008000800 */
[----:B------:R-:W-:Y:S02]  /*f7aa0*/  @P2 LOP3.LUT R4, R4, 0x10000000, RZ, 0xfc, !PT ;  /* 0x1000000004042812 */ /* 0x000fe400078efcff */
[----:B------:R-:W-:Y:S02]  /*f7ab0*/  ISETP.LT.AND P3, PT, R114, UR4, !P0 ;  /* 0x0000000472007c0c */ /* 0x000fe4000c761270 */
        /* <DEDUP_REMOVED lines=10> */
[----:B------:R-:W1:Y:S01]  /*f7b60*/  LDCU.64 UR6, c[0x0][0x398] ;  /* 0x00007300ff0677ac */ /* 0x000e620008000a00 */
[----:B------:R-:W-:-:S04]  /*f7b70*/  LOP3.LUT R4, R4, 0xff7fffff, RZ, 0xc0, !PT ;  /* 0xff7fffff04047812 */ /* 0x000fc800078ec0ff */
[----:B------:R-:W-:-:S04]  /*f7b80*/  @P1 LOP3.LUT R4, R4, 0x800000, RZ, 0xfc, !PT ;  /* 0x0080000004041812 */ /* 0x000fc800078efcff */
[----:B------:R-:W-:-:S04]  /*f7b90*/  LOP3.LUT R4, R4, 0xffbfffff, RZ, 0xc0, !PT ;  /* 0xffbfffff04047812 */ /* 0x000fc800078ec0ff */
[----:B------:R-:W-:Y:S01]  /*f7ba0*/  @P0 LOP3.LUT R4, R4, 0x400000, RZ, 0xfc, !PT ;  /* 0x0040000004040812 */ /* 0x000fe200078efcff */
[----:B---3--:R3:W-:Y:S03]  /*f7bb0*/  STSM.16.M88.4 [R0], R36 ;  /* 0x0000002400007844 */ /* 0x0087e60000000200 */
[----:B------:R-:W-:Y:S01]  /*f7bc0*/  LOP3.LUT R4, R4, 0xfffbffff, RZ, 0xc0, !PT ;  /* 0xfffbffff04047812 */ /* 0x000fe200078ec0ff */
[----:B------:R-:W-:Y:S01]  /*f7bd0*/  NOP ;  /* 0x0000000000007918 */ /* 0x000fe20000000000 */
[----:B------:R-:W1:Y:S01]  /*f7be0*/  LDS.128 R40, [R0] ;  /* 0x0000000000287984 */ /* 0x000e620000000c00 */
[----:B---3--:R-:W-:-:S04]  /*f7bf0*/  IADD3 R36, PT, PT, R105, 0x38, RZ ;  /* 0x0000003869247810 */ /* 0x008fc80007ffe0ff */
[----:B------:R-:W-:Y:S01]  /*f7c00*/  ISETP.GE.AND P0, PT, R36, UR21, PT ;  /* 0x0000001524007c0c */ /* 0x000fe2000bf06270 */
[----:B------:R-:W3:Y:S01]  /*f7c10*/  LDCU UR21, c[0x0][0x398] ;  /* 0x00007300ff1577ac */ /* 0x000ee20008000800 */
[----:B------:R-:W2:Y:S04]  /*f7c20*/  LDL.LU R36, [R1+0x470] ;  /* 0x0004700001247983 */ /* 0x000ea80000300800 */
[----:B------:R-:W2:Y:S04]  /*f7c30*/  LDL.LU R37, [R1+0x478] ;  /* 0x0004780001257983 */ /* 0x000ea80000300800 */
[----:B------:R-:W2:Y:S04]  /*f7c40*/  LDL.LU R38, [R1+0x950] ;  /* 0x0009500001267983 */ /* 0x000ea80000300800 */
[----:B------:R-:W2:Y:S01]  /*f7c50*/  LDL.LU R39, [R1+0x958] ;  /* 0x0009580001277983 */ /* 0x000ea20000300800 */
[----:B------:R-:W-:Y:S01]  /*f7c60*/  ISETP.LT.AND P1, PT, R109, UR8, !P0 ;  /* 0x000000086d007c0c */ /* 0x000fe2000c721270 */
[----:B------:R-:W-:Y:S01]  /*f7c70*/  NOP ;  /* 0x0000000000007918 */ /* 0x000fe20000000000 */
[----:B------:R-:W-:Y:S01]  /*f7c80*/  ISETP.LT.AND P3, PT, R112, UR55, !P0 ;  /* 0x0000003770007c0c */ /* 0x000fe2000c761270 */
[----:B------:R-:W1:Y:S01]  /*f7c90*/  LDCU UR55, c[0x0][0x398] ;  /* 0x00007300ff3777ac */ /* 0x000e620008000800 */
[----:B------:R-:W-:Y:S01]  /*f7ca0*/  ISETP.LT.AND P2, PT, R111, UR54, !P0 ;  /* 0x000000366f007c0c */ /* 0x000fe2000c741270 */
[----:B------:R-:W1:Y:S08]  /*f7cb0*/  LDCU UR54, c[0x0][0x398] ;  /* 0x00007300ff3677ac */ /* 0x000e700008000800 */
[----:B------:R-:W-:-:S04]  /*f7cc0*/  @P1 LOP3.LUT R4, R4, 0x40000, RZ, 0xfc, !PT ;  /* 0x0004000004041812 */ /* 0x000fc800078efcff */
[----:B------:R-:W-:-:S04]  /*f7cd0*/  LOP3.LUT R4, R4, 0xffdfffff, RZ, 0xc0, !PT ;  /* 0xffdfffff04047812 */ /* 0x000fc800078ec0ff */
[----:B------:R-:W-:Y:S02]  /*f7ce0*/  @P3 LOP3.LUT R4, R4, 0x200000, RZ, 0xfc, !PT ;  /* 0x0020000004043812 */ /* 0x000fe400078efcff */
[----:B------:R-:W-:Y:S01]  /*f7cf0*/  ISETP.LT.AND P1, PT, R110, UR53, !P0 ;  /* 0x000000356e007c0c */ /* 0x000fe2000c721270 */
[----:B------:R-:W3:Y:S01]  /*f7d00*/  LDCU UR53, c[0x0][0x398] ;  /* 0x00007300ff3577ac */ /* 0x000ee20008000800 */
[----:B------:R-:W-:-:S04]  /*f7d10*/  LOP3.LUT R4, R4, 0xffefffff, RZ, 0xc0, !PT ;  /* 0xffefffff04047812 */ /* 0x000fc800078ec0ff */
[----:B------:R-:W-:Y:S02]  /*f7d20*/  @P2 LOP3.LUT R4, R4, 0x100000, RZ, 0xfc, !PT ;  /* 0x0010000004042812 */ /* 0x000fe400078efcff */
[----:B------:R-:W-:Y:S01]  /*f7d30*/  ISETP.LT.AND P3, PT, R114, UR56, !P0 ;  /* 0x0000003872007c0c */ /* 0x000fe2000c761270 */
[----:B-1----:R-:W-:Y:S01]  /*f7d40*/  STL.64 [R1+0xc40], R40 ;  /* 0x000c402801007387 */ /* 0x002fe20000100a00 */
[----:B------:R-:W-:Y:S01]  /*f7d50*/  LOP3.LUT R4, R4, 0xfff7ffff, RZ, 0xc0, !PT ;  /* 0xfff7ffff04047812 */ /* 0x000fe200078ec0ff */
[----:B------:R-:W1:Y:S03]  /*f7d60*/  LDCU UR56, c[0x0][0x398] ;  /* 0x00007300ff3877ac */ /* 0x000e660008000800 */
[----:B------:R-:W-:Y:S02]  /*f7d70*/  @P1 LOP3.LUT R4, R4, 0x80000, RZ, 0xfc, !PT ;  /* 0x0008000004041812 */ /* 0x000fe400078efcff */
[----:B------:R-:W-:Y:S01]  /*f7d80*/  ISETP.LT.AND P2, PT, R108, UR55, !P0 ;  /* 0x000000376c007c0c */ /* 0x000fe2000c741270 */
[----:B------:R-:W-:Y:S01]  /*f7d90*/  STL.64 [R1+0xc48], R42 ;  /* 0x000c482a01007387 */ /* 0x000fe20000100a00 */
[----:B------:R-:W-:Y:S01]  /*f7da0*/  LOP3.LUT R4, R4, 0xfffdffff, RZ, 0xc0, !PT ;  /* 0xfffdffff04047812 */ /* 0x000fe200078ec0ff */
[----:B------:R-:W1:Y:S03]  /*f7db0*/  LDCU UR55, c[0x0][0x398] ;  /* 0x00007300ff3777ac */ /* 0x000e660008000800 */
[----:B------:R-:W-:-:S02]  /*f7dc0*/  @P3 LOP3.LUT R4, R4, 0x20000, RZ, 0xfc, !PT ;  /* 0x0002000004043812 */ /* 0x000fc400078efcff */
[----:B------:R-:W-:Y:S01]  /*f7dd0*/  ISETP.LT.AND P1, PT, R107, UR54, !P0 ;  /* 0x000000366b007c0c */ /* 0x000fe2000c721270 */
[----:B------:R-:W1:Y:S01]  /*f7de0*/  LDCU UR54, c[0x0][0x398] ;  /* 0x00007300ff3677ac */ /* 0x000e620008000800 */
[----:B------:R-:W-:-:S04]  /*f7df0*/  LOP3.LUT R4, R4, 0xfffeffff, RZ, 0xc0, !PT ;  /* 0xfffeffff04047812 */ /* 0x000fc800078ec0ff */
[----:B------:R-:W-:Y:S02]  /*f7e00*/  @P2 LOP3.LUT R4, R4, 0x10000, RZ, 0xfc, !PT ;  /* 0x0001000004042812 */ /* 0x000fe400078efcff */
[----:B---3--:R-:W-:Y:S01]  /*f7e10*/  ISETP.LT.AND P0, PT, R106, UR53, !P0 ;  /* 0x000000356a007c0c */ /* 0x008fe2000c701270 */
[----:B------:R-:W3:Y:S01]  /*f7e20*/  LDCU UR53, c[0x0][0x398] ;  /* 0x00007300ff3577ac */ /* 0x000ee20008000800 */
[----:B------:R-:W-:-:S04]  /*f7e30*/  LOP3.LUT R4, R4, 0xffff7fff, RZ, 0xc0, !PT ;  /* 0xffff7fff04047812 */ /* 0x000fc800078ec0ff */
[----:B------:R-:W-:-:S04]  /*f7e40*/  @P1 LOP3.LUT R4, R4, 0x8000, RZ, 0xfc, !PT ;  /* 0x0000800004041812 */ /* 0x000fc800078efcff */
[----:B------:R-:W-:-:S04]  /*f7e50*/  LOP3.LUT R4, R4, 0xffffbfff, RZ, 0xc0, !PT ;  /* 0xffffbfff04047812 */ /* 0x000fc800078ec0ff */
[----:B------:R-:W-:Y:S01]  /*f7e60*/  @P0 LOP3.LUT R4, R4, 0x4000, RZ, 0xfc, !PT ;  /* 0x0000400004040812 */ /* 0x000fe200078efcff */
[----:B--2---:R2:W-:Y:S03]  /*f7e70*/  STSM.16.M88.4 [R0], R36 ;  /* 0x0000002400007844 */ /* 0x0045e60000000200 */
[----:B------:R-:W-:Y:S01]  /*f7e80*/  LOP3.LUT R4, R4, 0xfffffbff, RZ, 0xc0, !PT ;  /* 0xfffffbff04047812 */ /* 0x000fe200078ec0ff */
[----:B------:R-:W-:Y:S01]  /*f7e90*/  NOP ;  /* 0x0000000000007918 */ /* 0x000fe20000000000 */
[----:B------:R-:W3:Y:S01]  /*f7ea0*/  LDS.128 R40, [R0] ;  /* 0x0000000000287984 */ /* 0x000ee20000000c00 */
[----:B--2---:R-:W-:-:S05]  /*f7eb0*/  VIADD R36, R105, 0x37 ;  /* 0x0000003769247836 */ /* 0x004fca0000000000 */
[----:B------:R-:W-:Y:S01]  /*f7ec0*/  ISETP.GE.AND P0, PT, R36, UR11, PT ;  /* 0x0000000b24007c0c */ /* 0x000fe2000bf06270 */
[----:B------:R-:W2:Y:S01]  /*f7ed0*/  LDCU UR11, c[0x0][0x398] ;  /* 0x00007300ff0b77ac */ /* 0x000ea20008000800 */
[----:B------:R-:W2:Y:S04]  /*f7ee0*/  LDL.LU R36, [R1+0x400] ;  /* 0x0004000001247983 */ /* 0x000ea80000300800 */
[----:B------:R-:W2:Y:S04]  /*f7ef0*/  LDL.LU R37, [R1+0x408] ;  /* 0x0004080001257983 */ /* 0x000ea80000300800 */
[----:B------:R-:W2:Y:S04]  /*f7f00*/  LDL.LU R38, [R1+0x8e0] ;  /* 0x0008e00001267983 */ /* 0x000ea80000300800 */
[----:B------:R-:W2:Y:S01]  /*f7f10*/  LDL.LU R39, [R1+0x8e8] ;  /* 0x0008e80001277983 */ /* 0x000ea20000300800 */
[----:B------:R-:W-:Y:S01]  /*f7f20*/  ISETP.LT.AND P1, PT, R109, UR6, !P0 ;  /* 0x000000066d007c0c */ /* 0x000fe2000c721270 */
[----:B------:R-:W-:Y:S01]  /*f7f30*/  NOP ;  /* 0x0000000000007918 */ /* 0x000fe20000000000 */
[----:B-1----:R-:W-:Y:S01]  /*f7f40*/  ISETP.LT.AND P3, PT, R112, UR56, !P0 ;  /* 0x0000003870007c0c */ /* 0x002fe2000c761270 */
[----:B------:R-:W1:Y:S01]  /*f7f50*/  LDCU UR56, c[0x0][0x398] ;  /* 0x00007300ff3877ac */ /* 0x000e620008000800 */
[----:B------:R-:W-:Y:S01]  /*f7f60*/  ISETP.LT.AND P2, PT, R111, UR55, !P0 ;  /* 0x000000376f007c0c */ /* 0x000fe2000c741270 */
[----:B---3--:R-:W-:Y:S08]  /*f7f70*/  STL.64 [R1+0xc30], R40 ;  /* 0x000c302801007387 */ /* 0x008ff00000100a00 */
[----:B------:R-:W-:Y:S01]  /*f7f80*/  @P1 LOP3.LUT R4, R4, 0x400, RZ, 0xfc, !PT ;  /* 0x0000040004041812 */ /* 0x000fe200078efcff */
[----:B------:R-:W3:Y:S03]  /*f7f90*/  LDCU UR55, c[0x0][0x398] ;  /* 0x00007300ff3777ac */ /* 0x000ee60008000800 */
[----:B------:R-:W-:Y:S01]  /*f7fa0*/  LOP3.LUT R4, R4, 0xffffdfff, RZ, 0xc0, !PT ;  /* 0xffffdfff04047812 */ /* 0x000fe200078ec0ff */
[----:B------:R-:W1:Y:S03]  /*f7fb0*/  LDCU UR6, c[0x0][0x398] ;  /* 0x00007300ff0677ac */ /* 0x000e660008000800 */
[----:B------:R-:W-:-:S02]  /*f7fc0*/  @P3 LOP3.LUT R4, R4, 0x2000, RZ, 0xfc, !PT ;  /* 0x0000200004043812 */ /* 0x000fc400078efcff */
[----:B------:R-:W-:Y:S01]  /*f7fd0*/  ISETP.LT.AND P1, PT, R110, UR54, !P0 ;  /* 0x000000366e007c0c */ /* 0x000fe2000c721270 */
[----:B------:R-:W-:Y:S01]  /*f7fe0*/  STL.64 [R1+0xc38], R42 ;  /* 0x000c382a01007387 */ /* 0x000fe20000100a00 */
[----:B------:R-:W-:Y:S01]  /*f7ff0*/  LOP3.LUT R4, R4, 0xffffefff, RZ, 0xc0, !PT ;  /* 0xffffefff04047812 */ /* 0x000fe200078ec0ff */
[----:B------:R-:W1:Y:S03]  /*f8000*/  LDCU UR54, c[0x0][0x398] ;  /* 0x00007300ff3677ac */ /* 0x000e660008000800 */
        /* <DEDUP_REMOVED lines=25> */
[----:B------:R-:W2:Y:S01]  /*f81a0*/  LDCU.64 UR8, c[0x0][0x398] ;  /* 0x00007300ff0877ac */ /* 0x000ea20008000a00 */
        /* <DEDUP_REMOVED lines=9> */
[----:B------:R-:W1:Y:S08]  /*f8240*/  LDCU UR53, c[0x0][0x398] ;  /* 0x00007300ff3577ac */ /* 0x000e700008000800 */
[----:B------:R-:W-:Y:S01]  /*f8250*/  @P3 LOP3.LUT R4, R4, 0x4, RZ, 0xfc, !PT ;  /* 0x0000000404043812 */ /* 0x000fe200078efcff */
[----:B---3--:R-:W-:Y:S01]  /*f8260*/  STL.64 [R1+0xc20], R40 ;  /* 0x000c202801007387 */ /* 0x008fe20000100a00 */
[----:B------:R-:W3:Y:S02]  /*f8270*/  LDCU UR4, c[0x0][0x398] ;  /* 0x00007300ff0477ac */ /* 0x000ee40008000800 */
[----:B------:R-:W-:-:S04]  /*f8280*/  LOP3.LUT R4, R4, 0xffffffdf, RZ, 0xc0, !PT ;  /* 0xffffffdf04047812 */ /* 0x000fc800078ec0ff */
[----:B------:R-:W-:-:S04]  /*f8290*/  @P2 LOP3.LUT R4, R4, 0x20, RZ, 0xfc, !PT ;  /* 0x0000002004042812 */ /* 0x000fc800078efcff */
[----:B------:R-:W-:-:S04]  /*f82a0*/  LOP3.LUT R4, R4, 0xffffffef, RZ, 0xc0, !PT ;  /* 0xffffffef04047812 */ /* 0x000fc800078ec0ff */
[----:B------:R-:W-:Y:S02]  /*f82b0*/  @P1 LOP3.LUT R4, R4, 0x10, RZ, 0xfc, !PT ;  /* 0x0000001004041812 */ /* 0x000fe400078efcff */
[----:B------:R-:W-:Y:S02]  /*f82c0*/  ISETP.LT.AND P1, PT, R110, UR56, !P0 ;  /* 0x000000386e007c0c */ /* 0x000fe4000c721270 */
[----:B------:R-:W-:Y:S01]  /*f82d0*/  ISETP.LT.AND P3, PT, R114, UR55, !P0 ;  /* 0x0000003772007c0c */ /* 0x000fe2000c761270 */
[----:B------:R-:W-:Y:S01]  /*f82e0*/  STL.64 [R1+0xc28], R42 ;  /* 0x000c282a01007387 */ /* 0x000fe20000100a00 */
[----:B------:R-:W-:Y:S01]  /*f82f0*/  LOP3.LUT R4, R4, 0xfffffff7, RZ, 0xc0, !PT ;  /* 0xfffffff704047812 */ /* 0x000fe200078ec0ff */
[----:B------:R-:W2:Y:S01]  /*f8300*/  LDCU UR56, c[0x0][0x398] ;  /* 0x00007300ff3877ac */ /* 0x000ea20008000800 */
[----:B-1----:R-:W-:Y:S01]  /*f8310*/  ISETP.LT.AND P2, PT, R108, UR54, !P0 ;  /* 0x000000366c007c0c */ /* 0x002fe2000c741270 */
[----:B------:R-:W1:Y:S06]  /*f8320*/  LDCU UR55, c[0x0][0x398] ;  /* 0x00007300ff3777ac */ /* 0x000e6c0008000800 */
[----:B------:R-:W-:Y:S01]  /*f8330*/  @P1 LOP3.LUT R4, R4, 0x8, RZ, 0xfc, !PT ;  /* 0x0000000804041812 */ /* 0x000fe200078efcff */
[----:B------:R-:W1:Y:S01]  /*f8340*/  LDCU UR54, c[0x0][0x398] ;  /* 0x00007300ff3677ac */ /* 0x000e620008000800 */
[----:B------:R-:W-:-:S02]  /*f8350*/  ISETP.LT.AND P1, PT, R107, UR53, !P0 ;  /* 0x000000356b007c0c */ /* 0x000fc4000c721270 */
[----:B------:R-:W-:Y:S01]  /*f8360*/  ISETP.LT.AND P0, PT, R106, UR59, !P0 ;  /* 0x0000003b6a007c0c */ /* 0x000fe2000c701270 */
[----:B------:R-:W1:Y:S01]  /*f8370*/  LDCU UR53, c[0x0][0x398] ;  /* 0x00007300ff3577ac */ /* 0x000e620008000800 */
[----:B------:R-:W-:Y:S01]  /*f8380*/  LOP3.LUT R4, R4, 0xfffffffd, RZ, 0xc0, !PT ;  /* 0xfffffffd04047812 */ /* 0x000fe200078ec0ff */
[----:B------:R-:W1:Y:S08]  /*f8390*/  LDCU UR59, c[0x0][0x398] ;  /* 0x00007300ff3b77ac */ /* 0x000e700008000800 */
[----:B------:R-:W-:-:S04]  /*f83a0*/  @P1 LOP3.LUT R5, R5, 0x80000000, RZ, 0xfc, !PT ;  /* 0x8000000005051812 */ /* 0x000fc800078efcff */
[----:B------:R-:W-:-:S04]  /*f83b0*/  LOP3.LUT R5, R5, 0xbfffffff, RZ, 0xc0, !PT ;  /* 0xbfffffff05057812 */ /* 0x000fc800078ec0ff */
[----:B------:R-:W-:Y:S01]  /*f83c0*/  @P0 LOP3.LUT R5, R5, 0x40000000, RZ, 0xfc, !PT ;  /* 0x4000000005050812 */ /* 0x000fe200078efcff */
[----:B--2---:R2:W-:Y:S01]  /*f83d0*/  STSM.16.M88.4 [R0], R36 ;  /* 0x0000002400007844 */ /* 0x0045e20000000200 */
[----:B------:R-:W-:Y:S01]  /*f83e0*/  @P3 LOP3.LUT R4, R4, 0x2, RZ, 0xfc, !PT ;  /* 0x0000000204043812 */ /* 0x000fe200078efcff */
[----:B------:R-:W-:Y:S01]  /*f83f0*/  NOP ;  /* 0x0000000000007918 */ /* 0x000fe20000000000 */
[----:B--2---:R-:W-:Y:S01]  /*f8400*/  IADD3 R36, PT, PT, R105, 0x35, RZ ;  /* 0x0000003569247810 */ /* 0x004fe20007ffe0ff */
[----:B------:R-:W2:Y:S03]  /*f8410*/  LDS.128 R40, [R0] ;  /* 0x0000000000287984 */ /* 0x000ea60000000c00 */
[----:B------:R-:W-:Y:S01]  /*f8420*/  ISETP.GE.AND P0, PT, R36, UR7, PT ;  /* 0x0000000724007c0c */ /* 0x000fe2000bf06270 */
[----:B------:R-:W1:Y:S01]  /*f8430*/  LDCU UR7, c[0x0][0x398] ;  /* 0x00007300ff0777ac */ /* 0x000e620008000800 */
[----:B------:R-:W3:Y:S04]  /*f8440*/  LDL.LU R36, [R1+0xa0] ;  /* 0x0000a00001247983 */ /* 0x000ee80000300800 */
[----:B------:R-:W3:Y:S04]  /*f8450*/  LDL.LU R37, [R1+0xa8] ;  /* 0x0000a80001257983 */ /* 0x000ee80000300800 */
[----:B------:R-:W3:Y:S04]  /*f8460*/  LDL.LU R38, [R1+0x13d0] ;  /* 0x0013d00001267983 */ /* 0x000ee80000300800 */
[----:B------:R-:W3:Y:S01]  /*f8470*/  LDL.LU R39, [R1+0x13d8] ;  /* 0x0013d80001277983 */ /* 0x000ee20000300800 */
[----:B------:R-:W-:Y:S01]  /*f8480*/  ISETP.LT.AND P1, PT, R109, UR8, !P0 ;  /* 0x000000086d007c0c */ /* 0x000fe2000c721270 */
[----:B------:R-:W-:Y:S01]  /*f8490*/  NOP ;  /* 0x0000000000007918 */ /* 0x000fe20000000000 */
[----:B------:R-:W-:Y:S01]  /*f84a0*/  ISETP.LT.AND P3, PT, R112, UR56, !P0 ;  /* 0x0000003870007c0c */ /* 0x000fe2000c761270 */
[----:B------:R-:W2:Y:S01]  /*f84b0*/  LDCU UR56, c[0x0][0x398] ;  /* 0x00007300ff3877ac */ /* 0x000ea20008000800 */
[----:B------:R-:W-:-:S02]  /*f84c0*/  LOP3.LUT R5, R5, 0xfbffffff, RZ, 0xc0, !PT ;  /* 0xfbffffff05057812 */ /* 0x000fc400078ec0ff */
[----:B------:R-:W-:Y:S01]  /*f84d0*/  LOP3.LUT R4, R4, 0xfffffffe, RZ, 0xc0, !PT ;  /* 0xfffffffe04047812 */ /* 0x000fe200078ec0ff */
[----:B------:R-:W2:Y:S06]  /*f84e0*/  LDCU UR8, c[0x0][0x398] ;  /* 0x00007300ff0877ac */ /* 0x000eac0008000800 */
[----:B------:R-:W-:Y:S02]  /*f84f0*/  @P1 LOP3.LUT R5, R5, 0x4000000, RZ, 0xfc, !PT ;  /* 0x0400000005051812 */ /* 0x000fe400078efcff */
[----:B------:R-:W-:Y:S02]  /*f8500*/  @P2 LOP3.LUT R4, R4, 0x1, RZ, 0xfc, !PT ;  /* 0x0000000104042812 */ /* 0x000fe400078efcff */
[----:B-1----:R-:W-:Y:S01]  /*f8510*/  ISETP.LT.AND P2, PT, R111, UR55, !P0 ;  /* 0x000000376f007c0c */ /* 0x002fe2000c741270 */
[----:B------:R-:W1:Y:S01]  /*f8520*/  LDCU UR55, c[0x0][0x398] ;  /* 0x00007300ff3777ac */ /* 0x000e620008000800 */
[----:B------:R-:W-:-:S04]  /*f8530*/  LOP3.LUT R5, R5, 0xdfffffff, RZ, 0xc0, !PT ;  /* 0xdfffffff05057812 */ /* 0x000fc800078ec0ff */
[----:B------:R-:W-:Y:S02]  /*f8540*/  @P3 LOP3.LUT R5, R5, 0x20000000, RZ, 0xfc, !PT ;  /* 0x2000000005053812 */ /* 0x000fe400078efcff */
[----:B------:R-:W-:Y:S01]  /*f8550*/  ISETP.LT.AND P1, PT, R110, UR54, !P0 ;  /* 0x000000366e007c0c */ /* 0x000fe2000c721270 */
[----:B--2---:R-:W-:Y:S01]  /*f8560*/  STL.64 [R1+0xb60], R40 ;  /* 0x000b602801007387 */ /* 0x004fe20000100a00 */
[----:B------:R-:W-:Y:S01]  /*f8570*/  LOP3.LUT R5, R5, 0xefffffff, RZ, 0xc0, !PT ;  /* 0xefffffff05057812 */ /* 0x000fe200078ec0ff */
[----:B------:R-:W2:Y:S03]  /*f8580*/  LDCU UR54, c[0x0][0x398] ;  /* 0x00007300ff3677ac */ /* 0x000ea60008000800 */
        /* <DEDUP_REMOVED lines=23> */
[----:B------:R-:W2:Y:S01]  /*f8700*/  LDS.128 R40, [R0] ;  /* 0x0000000000287984 */ /* 0x000ea20000000c00 */
        /* <DEDUP_REMOVED lines=9> */
[----:B------:R-:W-:Y:S01]  /*f87a0*/  ISETP.LT.AND P3, PT, R112, UR68, !P0 ;  /* 0x0000004470007c0c */ /* 0x000fe2000c761270 */
[----:B------:R-:W1:Y:S01]  /*f87b0*/  LDCU UR68, c[0x0][0x398] ;  /* 0x00007300ff4477ac */ /* 0x000e620008000800 */
[----:B------:R-:W-:Y:S01]  /*f87c0*/  ISETP.LT.AND P2, PT, R111, UR10, !P0 ;  /* 0x0000000a6f007c0c */ /* 0x000fe2000c741270 */
[----:B--2---:R-:W-:Y:S08]  /*f87d0*/  STL.64 [R1+0xaf0], R40 ;  /* 0x000af02801007387 */ /* 0x004ff00000100a00 */
[----:B------:R-:W-:Y:S01]  /*f87e0*/  @P1 LOP3.LUT R5, R5, 0x40000, RZ, 0xfc, !PT ;  /* 0x0004000005051812 */ /* 0x000fe200078efcff */
[----:B------:R-:W2:Y:S03]  /*f87f0*/  LDCU UR10, c[0x0][0x398] ;  /* 0x00007300ff0a77ac */ /* 0x000ea60008000800 */
        /* <DEDUP_REMOVED lines=25> */
[----:B---3--:R3:W-:Y:S01]  /*f8990*/  STSM.16.M88.4 [R0], R36 ;  /* 0x0000002400007844 */ /* 0x0087e20000000200 */
[----:B------:R-:W-:-:S03]  /*f89a0*/  NOP ;  /* 0x0000000000007918 */ /* 0x000fc60000000000 */
[----:B------:R-:W1:Y:S01]  /*f89b0*/  LDS.128 R40, [R0] ;  /* 0x0000000000287984 */ /* 0x000e620000000c00 */
[----:B---3--:R-:W-:-:S05]  /*f89c0*/  VIADD R36, R105, 0x33 ;  /* 0x0000003369247836 */ /* 0x008fca0000000000 */
[----:B------:R-:W-:Y:S01]  /*f89d0*/  ISETP.GE.AND P0, PT, R36, UR9, PT ;  /* 0x0000000924007c0c */ /* 0x000fe2000bf06270 */
[----:B------:R-:W3:Y:S01]  /*f89e0*/  LDCU UR9, c[0x0][0x398] ;  /* 0x00007300ff0977ac */ /* 0x000ee20008000800 */
[----:B------:R-:W3:Y:S04]  /*f89f0*/  LDL.LU R36, [R1+0xab0] ;  /* 0x000ab00001247983 */ /* 0x000ee80000300800 */
[----:B------:R-:W3:Y:S04]  /*f8a00*/  LDL.LU R37, [R1+0xab8] ;  /* 0x000ab80001257983 */ /* 0x000ee80000300800 */
[----:B------:R-:W3:Y:S04]  /*f8a10*/  LDL.LU R38, [R1+0x1240] ;  /* 0x0012400001267983 */ /* 0x000ee80000300800 */
[----:B------:R-:W3:Y:S01]  /*f8a20*/  LDL.LU R39, [R1+0x1248] ;  /* 0x0012480001277983 */ /* 0x000ee20000300800 */
[----:B------:R-:W-:-:S03]  /*f8a30*/  NOP ;  /* 0x0000000000007918 */ /* 0x000fc60000000000 */
[----:B-1----:R-:W-:Y:S04]  /*f8a40*/  STL.64 [R1+0xae0], R40 ;  /* 0x000ae02801007387 */ /* 0x002fe80000100a00 */
[----:B------:R-:W-:Y:S01]  /*f8a50*/  STL.64 [R1+0xae8], R42 ;  /* 0x000ae82a01007387 */ /* 0x000fe20000100a00 */
[----:B------:R-:W-:Y:S01]  /*f8a60*/  ISETP.LT.AND P2, PT, R109, UR36, !P0 ;  /* 0x000000246d007c0c */ /* 0x000fe2000c741270 */
[----:B------:R-:W1:Y:S01]  /*f8a70*/  LDCU UR36, c[0x0][0x398] ;  /* 0x00007300ff2477ac */ /* 0x000e620008000800 */
[----:B------:R-:W-:Y:S02]  /*f8a80*/  ISETP.LT.AND P1, PT, R112, UR41, !P0 ;  /* 0x0000002970007c0c */ /* 0x000fe4000c721270 */
[----:B------:R-:W-:Y:S01]  /*f8a90*/  LOP3.LUT R5, R5, 0xfffffbff, RZ, 0xc0, !PT ;  /* 0xfffffbff05057812 */ /* 0x000fe200078ec0ff */
[----:B------:R-:W1:Y:S08]  /*f8aa0*/  LDCU UR41, c[0x0][0x398] ;  /* 0x00007300ff2977ac */ /* 0x000e700008000800 */
[----:B------:R-:W-:-:S02]  /*f8ab0*/  @P2 LOP3.LUT R5, R5, 0x400, RZ, 0xfc, !PT ;  /* 0x0000040005052812 */ /* 0x000fc400078efcff */
[----:B------:R-:W-:Y:S01]  /*f8ac0*/  ISETP.LT.AND P2, PT, R111, UR67, !P0 ;  /* 0x000000436f007c0c */ /* 0x000fe2000c741270 */
[----:B------:R-:W1:Y:S01]  /*f8ad0*/  LDCU UR67, c[0x0][0x398] ;  /* 0x00007300ff4377ac */ /* 0x000e620008000800 */
[----:B------:R-:W-:-:S04]  /*f8ae0*/  LOP3.LUT R5, R5, 0xffffdfff, RZ, 0xc0, !PT ;  /* 0xffffdfff05057812 */ /* 0x000fc800078ec0ff */
[----:B------:R-:W-:Y:S02]  /*f8af0*/  @P1 LOP3.LUT R5, R5, 0x2000, RZ, 0xfc, !PT ;  /* 0x0000200005051812 */ /* 0x000fe400078efcff */
[----:B------:R-:W-:Y:S01]  /*f8b00*/  ISETP.LT.AND P1, PT, R110, UR68, !P0 ;  /* 0x000000446e007c0c */ /* 0x000fe2000c721270 */
[----:B------:R-:W3:Y:S01]  /*f8b10*/  LDCU UR68, c[0x0][0x398] ;  /* 0x00007300ff4477ac */ /* 0x000ee20008000800 */
[----:B------:R-:W-:-:S04]  /*f8b20*/  LOP3.LUT R5, R5, 0xffffefff, RZ, 0xc0, !PT ;  /* 0xffffefff05057812 */ /* 0x000fc800078ec0ff */
[----:B------:R-:W-:Y:S02]  /*f8b30*/  @P2 LOP3.LUT R5, R5, 0x1000, RZ, 0xfc, !PT ;  /* 0x0000100005052812 */ /* 0x000fe400078efcff */
[----:B--2---:R-:W-:Y:S01]  /*f8b40*/  ISETP.LT.AND P3, PT, R114, UR10, !P0 ;  /* 0x0000000a72007c0c */ /* 0x004fe2000c761270 */
[----:B------:R-:W2:Y:S01]  /*f8b50*/  LDCU UR10, c[0x0][0x398] ;  /* 0x00007300ff0a77ac */ /* 0x000ea20008000800 */
[----:B------:R-:W-:-:S04]  /*f8b60*/  LOP3.LUT R5, R5, 0xfffff7ff, RZ, 0xc0, !PT ;  /* 0xfffff7ff05057812 */ /* 0x000fc800078ec0ff */
[----:B------:R-:W-:Y:S02]  /*f8b70*/  @P1 LOP3.LUT R5, R5, 0x800, RZ, 0xfc, !PT ;  /* 0x0000080005051812 */ /* 0x000fe400078efcff */
[----:B-1----:R-:W-:Y:S02]  /*f8b80*/  ISETP.LT.AND P2, PT, R108, UR41, !P0 ;  /* 0x000000296c007c0c */ /* 0x002fe4000c741270 */
[----:B------:R-:W-:-:S04]  /*f8b90*/  LOP3.LUT R5, R5, 0xfffffdff, RZ, 0xc0, !PT ;  /* 0xfffffdff05057812 */ /* 0x000fc800078ec0ff */
[----:B------:R-:W-:Y:S02]  /*f8ba0*/  @P3 LOP3.LUT R5, R5, 0x200, RZ, 0xfc, !PT ;  /* 0x0000020005053812 */ /* 0x000fe400078efcff */
[----:B------:R-:W-:Y:S01]  /*f8bb0*/  ISETP.LT.AND P1, PT, R107, UR75, !P0 ;  /* 0x0000004b6b007c0c */ /* 0x000fe2000c721270 */
[----:B------:R-:W1:Y:S01]  /*f8bc0*/  LDCU UR75, c[0x0][0x398] ;  /* 0x00007300ff4b77ac */ /* 0x000e620008000800 */
[----:B------:R-:W-:Y:S02]  /*f8bd0*/  LOP3.LUT R5, R5, 0xfffffeff, RZ, 0xc0, !PT ;  /* 0xfffffeff05057812 */ /* 0x000fe400078ec0ff */
[----:B------:R-:W-:Y:S01]  /*f8be0*/  ISETP.LT.AND P0, PT, R106, UR40, !P0 ;  /* 0x000000286a007c0c */ /* 0x000fe2000c701270 */
[----:B------:R-:W1:Y:S01]  /*f8bf0*/  LDCU.64 UR40, c[0x0][0x398] ;  /* 0x00007300ff2877ac */ /* 0x000e620008000a00 */
[----:B------:R-:W-:Y:S01]  /*f8c00*/  @P2 LOP3.LUT R5, R5, 0x100, RZ, 0xfc, !PT ;  /* 0x0000010005052812 */ /* 0x000fe200078efcff */
[----:B---3--:R3:W-:Y:S03]  /*f8c10*/  STSM.16.M88.4 [R0], R36 ;  /* 0x0000002400007844 */ /* 0x0087e60000000200 */
[----:B------:R-:W-:Y:S01]  /*f8c20*/  LOP3.LUT R5, R5, 0xffffff7f, RZ, 0xc0, !PT ;  /* 0xffffff7f05057812 */ /* 0x000fe200078ec0ff */
[----:B------:R-:W-:Y:S01]  /*f8c30*/  NOP ;  /* 0x0000000000007918 */ /* 0x000fe20000000000 */
[----:B---3--:R-:W3:Y:S04]  /*f8c40*/  LDL.LU R38, [R1+0x11a0] ;  /* 0x0011a00001267983 */ /* 0x008ee80000300800 */
[----:B------:R-:W3:Y:S01]  /*f8c50*/  LDL.LU R39, [R1+0x11a8] ;  /* 0x0011a80001277983 */ /* 0x000ee20000300800 */
[----:B------:R-:W-:-:S02]  /*f8c60*/  @P1 LOP3.LUT R5, R5, 0x80, RZ, 0xfc, !PT ;  /* 0x0000008005051812 */ /* 0x000fc400078efcff */
[----:B------:R-:W-:Y:S01]  /*f8c70*/  IADD3 R36, PT, PT, R105, 0x32, RZ ;  /* 0x0000003269247810 */ /* 0x000fe20007ffe0ff */
[----:B------:R-:W-:Y:S01]  /*f8c80*/  IMAD.MOV.U32 R37, RZ, RZ, R174 ;  /* 0x000000ffff257224 */ /* 0x000fe200078e00ae */
[----:B------:R-:W-:Y:S01]  /*f8c90*/  LOP3.LUT R5, R5, 0xffffffbf, RZ, 0xc0, !PT ;  /* 0xffffffbf05057812 */ /* 0x000fe200078ec0ff */
[----:B------:R-:W2:Y:S03]  /*f8ca0*/  LDS.128 R40, [R0] ;  /* 0x0000000000287984 */ /* 0x000ea60000000c00 */
[----:B------:R-:W-:Y:S02]  /*f8cb0*/  @P0 LOP3.LUT R5, R5, 0x40, RZ, 0xfc, !PT ;  /* 0x0000004005050812 */ /* 0x000fe400078efcff */
[----:B------:R-:W-:-:S04]  /*f8cc0*/  ISETP.GE.AND P0, PT, R36, UR39, PT ;  /* 0x0000002724007c0c */ /* 0x000fc8000bf06270 */
[----:B-1----:R-:W-:Y:S02]  /*f8cd0*/  ISETP.LT.AND P1, PT, R109, UR40, !P0 ;  /* 0x000000286d007c0c */ /* 0x002fe4000c721270 */
[----:B------:R-:W-:Y:S01]  /*f8ce0*/  LOP3.LUT R5, R5, 0xfffffffb, RZ, 0xc0, !PT ;  /* 0xfffffffb05057812 */ /* 0x000fe200078ec0ff */
[----:B------:R-:W-:Y:S01]  /*f8cf0*/  IMAD.MOV.U32 R36, RZ, RZ, R172 ;  /* 0x000000ffff247224 */ /* 0x000fe200078e00ac */
[----:B------:R-:W-:Y:S01]  /*f8d00*/  ISETP.LT.AND P3, PT, R112, UR36, !P0 ;  /* 0x0000002470007c0c */ /* 0x000fe2000c761270 */
[----:B------:R-:W-:Y:S01]  /*f8d10*/  NOP ;  /* 0x0000000000007918 */ /* 0x000fe20000000000 */
[----:B------:R-:W-:Y:S01]  /*f8d20*/  ISETP.LT.AND P2, PT, R111, UR38, !P0 ;  /* 0x000000266f007c0c */ /* 0x000fe2000c741270 */
[----:B------:R-:W1:Y:S06]  /*f8d30*/  LDCU.64 UR38, c[0x0][0x398] ;  /* 0x00007300ff2677ac */ /* 0x000e6c0008000a00 */
        /* <DEDUP_REMOVED lines=8> */
[----:B------:R-:W-:-:S04]  /*f8dc0*/  @P2 LOP3.LUT R5, R5, 0x10, RZ, 0xfc, !PT ;  /* 0x0000001005052812 */ /* 0x000fc800078efcff */
[----:B------:R-:W-:-:S04]  /*f8dd0*/  LOP3.LUT R5, R5, 0xfffffff7, RZ, 0xc0, !PT ;  /* 0xfffffff705057812 */ /* 0x000fc800078ec0ff */
[----:B------:R-:W-:Y:S02]  /*f8de0*/  @P1 LOP3.LUT R5, R5, 0x8, RZ, 0xfc, !PT ;  /* 0x0000000805051812 */ /* 0x000fe400078efcff */
[----:B------:R-:W-:Y:S01]  /*f8df0*/  ISETP.LT.AND P1, PT, R107, UR73, !P0 ;  /* 0x000000496b007c0c */ /* 0x000fe2000c721270 */
[----:B--2---:R2:W-:Y:S01]  /*f8e00*/  STL.64 [R1+0xaa0], R40 ;  /* 0x000aa02801007387 */ /* 0x0045e20000100a00 */
[----:B------:R-:W-:Y:S01]  /*f8e10*/  ISETP.LT.AND P3, PT, R114, UR66, !P0 ;  /* 0x0000004272007c0c */ /* 0x000fe2000c761270 */
[----:B------:R-:W1:Y:S01]  /*f8e20*/  LDCU UR66, c[0x0][0x398] ;  /* 0x00007300ff4277ac */ /* 0x000e620008000800 */
[----:B------:R-:W-:Y:S02]  /*f8e30*/  ISETP.LT.AND P2, PT, R108, UR74, !P0 ;  /* 0x0000004a6c007c0c */ /* 0x000fe4000c741270 */
[----:B------:R-:W-:Y:S01]  /*f8e40*/  ISETP.LT.AND P0, PT, R106, UR71, !P0 ;  /* 0x000000476a007c0c */ /* 0x000fe2000c701270 */
[----:B------:R-:W1:Y:S06]  /*f8e50*/  LDCU UR73, c[0x0][0x398] ;  /* 0x00007300ff4977ac */ /* 0x000e6c0008000800 */
[----:B------:R-:W-:-:S02]  /*f8e60*/  @P1 LOP3.LUT R6, R6, 0x80000000, RZ, 0xfc, !PT ;  /* 0x8000000006061812 */ /* 0x000fc400078efcff */
[----:B------:R-:W-:Y:S01]  /*f8e70*/  LOP3.LUT R5, R5, 0xfffffffd, RZ, 0xc0, !PT ;  /* 0xfffffffd05057812 */ /* 0x000fe200078ec0ff */
[----:B------:R-:W-:Y:S01]  /*f8e80*/  STL.64 [R1+0xaa8], R42 ;  /* 0x000aa82a01007387 */ /* 0x000fe20000100a00 */
[----:B------:R-:W-:-:S03]  /*f8e90*/  LOP3.LUT R6, R6, 0xbfffffff, RZ, 0xc0, !PT ;  /* 0xbfffffff06067812 */ /* 0x000fc600078ec0ff */
[----:B---3--:R3:W-:Y:S01]  /*f8ea0*/  STSM.16.M88.4 [R0], R36 ;  /* 0x0000002400007844 */ /* 0x0087e20000000200 */
[----:B------:R-:W-:Y:S01]  /*f8eb0*/  @P0 LOP3.LUT R6, R6, 0x40000000, RZ, 0xfc, !PT ;  /* 0x4000000006060812 */ /* 0x000fe200078efcff */
[C---:B--2---:R-:W-:Y:S01]  /*f8ec0*/  VIADD R40, R105.reuse, 0x2f ;  /* 0x0000002f69287836 */ /* 0x044fe20000000000 */
[----:B------:R-:W-:Y:S01]  /*f8ed0*/  LOP3.LUT R8, R8, 0x7fffffff, RZ, 0xc0, !PT ;  /* 0x7fffffff08087812 */ /* 0x000fe200078ec0ff */
[----:B------:R-:W2:Y:S01]  /*f8ee0*/  LDCU UR74, c[0x0][0x398] ;  /* 0x00007300ff4a77ac */ /* 0x000ea20008000800 */
[----:B------:R-:W1:Y:S01]  /*f8ef0*/  LDCU UR71, c[0x0][0x398] ;  /* 0x00007300ff4777ac */ /* 0x000e620008000800 */
[----:B---3--:R-:W-:-:S04]  /*f8f00*/  IADD3 R36, PT, PT, R105, 0x31, RZ ;  /* 0x0000003169247810 */ /* 0x008fc80007ffe0ff */
[----:B------:R-:W-:Y:S01]  /*f8f10*/  ISETP.GE.AND P0, PT, R36, UR37, PT ;  /* 0x0000002524007c0c */ /* 0x000fe2000bf06270 */
[----:B------:R-:W3:Y:S01]  /*f8f20*/  LDCU UR37, c[0x0][0x398] ;  /* 0x00007300ff2577ac */ /* 0x000ee20008000800 */
[----:B------:R-:W-:Y:S01]  /*f8f30*/  @P3 LOP3.LUT R5, R5, 0x2, RZ, 0xfc, !PT ;  /* 0x0000000205053812 */ /* 0x000fe200078efcff */
[----:B------:R-:W-:Y:S01]  /*f8f40*/  VIADD R38, R105, 0x30 ;  /* 0x0000003069267836 */ /* 0x000fe20000000000 */
[----:B-1----:R-:W-:Y:S01]  /*f8f50*/  ISETP.LT.AND P1, PT, R109, UR38, !P0 ;  /* 0x000000266d007c0c */ /* 0x002fe2000c721270 */
[----:B------:R-:W1:Y:S01]  /*f8f60*/  LDCU UR38, c[0x0][0x398] ;  /* 0x00007300ff2677ac */ /* 0x000e620008000800 */
[----:B------:R-:W-:Y:S01]  /*f8f70*/  LOP3.LUT R6, R6, 0xfbffffff, RZ, 0xc0, !PT ;  /* 0xfbffffff06067812 */ /* 0x000fe200078ec0ff */
[----:B------:R-:W2:Y:S01]  /*f8f80*/  LDL.LU R36, [R1+0x174] ;  /* 0x0001740001247983 */ /* 0x000ea20000300800 */
[----:B------:R-:W-:-:S03]  /*f8f90*/  LOP3.LUT R5, R5, 0xfffffffe, RZ, 0xc0, !PT ;  /* 0xfffffffe05057812 */ /* 0x000fc600078ec0ff */
[----:B------:R-:W2:Y:S01]  /*f8fa0*/  LDL.LU R37, [R1+0x17c] ;  /* 0x00017c0001257983 */ /* 0x000ea20000300800 */
[----:B------:R-:W-:-:S05]  /*f8fb0*/  @P2 LOP3.LUT R5, R5, 0x1, RZ, 0xfc, !PT ;  /* 0x0000000105052812 */ /* 0x000fca00078efcff */
[----:B------:R-:W-:Y:S02]  /*f8fc0*/  @P1 LOP3.LUT R6, R6, 0x4000000, RZ, 0xfc, !PT ;  /* 0x0400000006061812 */ /* 0x000fe400078efcff */
[----:B-1----:R-:W-:Y:S01]  /*f8fd0*/  ISETP.LT.AND P3, PT, R112, UR38, !P0 ;  /* 0x0000002670007c0c */ /* 0x002fe2000c761270 */
[----:B------:R-:W1:Y:S01]  /*f8fe0*/  LDCU UR38, c[0x0][0x398] ;  /* 0x00007300ff2677ac */ /* 0x000e620008000800 */
[----:B---3--:R-:W-:Y:S02]  /*f8ff0*/  ISETP.LT.AND P2, PT, R111, UR37, !P0 ;  /* 0x000000256f007c0c */ /* 0x008fe4000c741270 */
[----:B------:R-:W-:Y:S02]  /*f9000*/  LOP3.LUT R6, R6, 0xdfffffff, RZ, 0xc0, !PT ;  /* 0xdfffffff06067812 */ /* 0x000fe400078ec0ff */
[----:B------:R-:W-:Y:S01]  /*f9010*/  ISETP.LT.AND P1, PT, R110, UR40, !P0 ;  /* 0x000000286e007c0c */ /* 0x000fe2000c721270 */
[----:B------:R-:W3:Y:S06]  /*f9020*/  LDCU UR40, c[0x0][0x398] ;  /* 0x00007300ff2877ac */ /* 0x000eec0008000800 */
[----:B------:R-:W-:-:S04]  /*f9030*/  @P3 LOP3.LUT R6, R6, 0x20000000, RZ, 0xfc, !PT ;  /* 0x2000000006063812 */ /* 0x000fc800078efcff */
[----:B------:R-:W-:-:S04]  /*f9040*/  LOP3.LUT R6, R6, 0xefffffff, RZ, 0xc0, !PT ;  /* 0xefffffff06067812 */ /* 0x000fc800078ec0ff */
[----:B------:R-:W-:Y:S02]  /*f9050*/  @P2 LOP3.LUT R6, R6, 0x10000000, RZ, 0xfc, !PT ;  /* 0x1000000006062812 */ /* 0x000fe400078efcff */
[----:B------:R-:W-:Y:S01]  /*f9060*/  ISETP.LT.AND P3, PT, R114, UR36, !P0 ;  /* 0x0000002472007c0c */ /* 0x000fe2000c761270 */
[----:B------:R-:W1:Y:S01]  /*f9070*/  LDCU.64 UR36, c[0x0][0x398] ;  /* 0x00007300ff2477ac */ /* 0x000e620008000a00 */
[----:B------:R-:W-:-:S04]  /*f9080*/  LOP3.LUT R6, R6, 0xf7ffffff, RZ, 0xc0, !PT ;  /* 0xf7ffffff06067812 */ /* 0x000fc800078ec0ff */
[----:B------:R-:W-:Y:S02]  /*f9090*/  @P1 LOP3.LUT R6, R6, 0x8000000, RZ, 0xfc, !PT ;  /* 0x0800000006061812 */ /* 0x000fe400078efcff */
[----:B------:R-:W-:Y:S01]  /*f90a0*/  ISETP.LT.AND P2, PT, R108, UR63, !P0 ;  /* 0x0000003f6c007c0c */ /* 0x000fe2000c741270 */
[----:B------:R-:W1:Y:S01]  /*f90b0*/  LDCU UR63, c[0x0][0x398] ;  /* 0x00007300ff3f77ac */ /* 0x000e620008000800 */
[----:B------:R-:W-:-:S04]  /*f90c0*/  LOP3.LUT R6, R6, 0xfdffffff, RZ, 0xc0, !PT ;  /* 0xfdffffff06067812 */ /* 0x000fc800078ec0ff */
[----:B------:R-:W-:Y:S02]  /*f90d0*/  @P3 LOP3.LUT R6, R6, 0x2000000, RZ, 0xfc, !PT ;  /* 0x0200000006063812 */ /* 0x000fe400078efcff */
[----:B----4-:R-:W-:Y:S01]  /*f90e0*/  ISETP.LT.AND P1, PT, R107, UR64, !P0 ;  /* 0x000000406b007c0c */ /* 0x010fe2000c721270 */
[----:B------:R-:W4:Y:S01]  /*f90f0*/  LDCU UR64, c[0x0][0x398] ;  /* 0x00007300ff4077ac */ /* 0x000f220008000800 */
[----:B------:R-:W-:-:S04]  /*f9100*/  LOP3.LUT R6, R6, 0xfeffffff, RZ, 0xc0, !PT ;  /* 0xfeffffff06067812 */ /* 0x000fc800078ec0ff */
[----:B------:R-:W-:Y:S02]  /*f9110*/  @P2 LOP3.LUT R6, R6, 0x1000000, RZ, 0xfc, !PT ;  /* 0x0100000006062812 */ /* 0x000fe400078efcff */
[----:B------:R-:W-:Y:S02]  /*f9120*/  ISETP.LT.AND P0, PT, R106, UR65, !P0 ;  /* 0x000000416a007c0c */ /* 0x000fe4000c701270 */
[----:B------:R-:W-:-:S04]  /*f9130*/  LOP3.LUT R6, R6, 0xff7fffff, RZ, 0xc0, !PT ;  /* 0xff7fffff06067812 */ /* 0x000fc800078ec0ff */
[----:B------:R-:W-:-:S04]  /*f9140*/  @P1 LOP3.LUT R6, R6, 0x800000, RZ, 0xfc, !PT ;  /* 0x0080000006061812 */ /* 0x000fc800078efcff */
[----:B------:R-:W-:-:S04]  /*f9150*/  LOP3.LUT R6, R6, 0xffbfffff, RZ, 0xc0, !PT ;  /* 0xffbfffff06067812 */ /* 0x000fc800078ec0ff */
[----:B------:R-:W-:Y:S02]  /*f9160*/  @P0 LOP3.LUT R6, R6, 0x400000, RZ, 0xfc, !PT ;  /* 0x0040000006060812 */ /* 0x000fe400078efcff */
[----:B------:R-:W-:Y:S02]  /*f9170*/  ISETP.GE.AND P0, PT, R38, UR41, PT ;  /* 0x0000002926007c0c */ /* 0x000fe4000bf06270 */
[----:B------:R-:W2:Y:S04]  /*f9180*/  LDL.LU R38, [R1+0x984] ;  /* 0x0009840001267983 */ /* 0x000ea80000300800 */
[----:B------:R-:W2:Y:S01]  /*f9190*/  LDL.LU R39, [R1+0x98c] ;  /* 0x00098c0001277983 */ /* 0x000ea20000300800 */
[----:B-1----:R-:W-:Y:S01]  /*f91a0*/  ISETP.LT.AND P1, PT, R109, UR36, !P0 ;  /* 0x000000246d007c0c */ /* 0x002fe2000c721270 */
[----:B------:R-:W-:Y:S01]  /*f91b0*/  NOP ;  /* 0x0000000000007918 */ /* 0x000fe20000000000 */
[----:B------:R-:W-:Y:S01]  /*f91c0*/  ISETP.LT.AND P3, PT, R112, UR38, !P0 ;  /* 0x0000002670007c0c */ /* 0x000fe2000c761270 */
[----:B------:R-:W1:Y:S01]  /*f91d0*/  LDCU UR36, c[0x0][0x398] ;  /* 0x00007300ff2477ac */ /* 0x000e620008000800 */
[----:B------:R-:W-:-:S09]  /*f91e0*/  LOP3.LUT R6, R6, 0xfffbffff, RZ, 0xc0, !PT ;  /* 0xfffbffff06067812 */ /* 0x000fd200078ec0ff */
[----:B------:R-:W-:Y:S02]  /*f91f0*/  @P1 LOP3.LUT R6, R6, 0x40000, RZ, 0xfc, !PT ;  /* 0x0004000006061812 */ /* 0x000fe400078efcff */
[----:B---3--:R-:W-:Y:S01]  /*f9200*/  ISETP.LT.AND P2, PT, R111, UR40, !P0 ;  /* 0x000000286f007c0c */ /* 0x008fe2000c741270 */
[----:B------:R-:W3:Y:S01]  /*f9210*/  LDCU.64 UR40, c[0x0][0x398] ;  /* 0x00007300ff2877ac */ /* 0x000ee20008000a00 */
        /* <DEDUP_REMOVED lines=26> */
[----:B------:R-:W-:Y:S01]  /*f93c0*/  LOP3.LUT R6, R6, 0xfffffbff, RZ, 0xc0, !PT ;  /* 0xfffffbff06067812 */ /* 0x000fe200078ec0ff */
[----:B------:R-:W1:Y:S01]  /*f93d0*/  LDS.128 R40, [R0] ;  /* 0x0000000000287984 */ /* 0x000e620000000c00 */
[----:B---3--:R-:W-:Y:S01]  /*f93e0*/  ISETP.LT.AND P1, PT, R109, UR40, !P0 ;  /* 0x000000286d007c0c */ /* 0x008fe2000c721270 */
[----:B------:R-:W-:Y:S01]  /*f93f0*/  NOP ;  /* 0x0000000000007918 */ /* 0x000fe20000000000 */
[----:B------:R-:W-:Y:S01]  /*f9400*/  ISETP.LT.AND P3, PT, R112, UR43, !P0 ;  /* 0x0000002b70007c0c */ /* 0x000fe2000c761270 */
[----:B------:R-:W3:Y:S01]  /*f9410*/  LDCU UR40, c[0x0][0x398] ;  /* 0x00007300ff2877ac */ /* 0x000ee20008000800 */
[----:B------:R-:W-:-:S02]  /*f9420*/  ISETP.LT.AND P2, PT, R111, UR44, !P0 ;  /* 0x0000002c6f007c0c */ /* 0x000fc4000c741270 */
[----:B------:R-:W-:Y:S01]  /*f9430*/  LOP3.LUT R9, R9, 0x7fffffff, RZ, 0xc0, !PT ;  /* 0x7fffffff09097812 */ /* 0x000fe200078ec0ff */
[----:B------:R-:W1:Y:S06]  /*f9440*/  LDCU UR43, c[0x0][0x398] ;  /* 0x00007300ff2b77ac */ /* 0x000e6c0008000800 */
[----:B------:R-:W-:Y:S02]  /*f9450*/  @P1 LOP3.LUT R6, R6, 0x400, RZ, 0xfc, !PT ;  /* 0x0000040006061812 */ /* 0x000fe400078efcff */
[----:B------:R-:W-:Y:S01]  /*f9460*/  LOP3.LUT R10, R10, 0x7fffffff, RZ, 0xc0, !PT ;  /* 0x7fffffff0a0a7812 */ /* 0x000fe200078ec0ff */
[----:B------:R-:W1:Y:S01]  /*f9470*/  LDCU UR44, c[0x0][0x398] ;  /* 0x00007300ff2c77ac */ /* 0x000e620008000800 */
[----:B------:R-:W-:-:S04]  /*f9480*/  LOP3.LUT R6, R6, 0xffffdfff, RZ, 0xc0, !PT ;  /* 0xffffdfff06067812 */ /* 0x000fc800078ec0ff */
[----:B------:R-:W-:Y:S02]  /*f9490*/  @P3 LOP3.LUT R6, R6, 0x2000, RZ, 0xfc, !PT ;  /* 0x0000200006063812 */ /* 0x000fe400078efcff */
[----:B------:R-:W-:Y:S01]  /*f94a0*/  ISETP.LT.AND P1, PT, R110, UR45, !P0 ;  /* 0x0000002d6e007c0c */ /* 0x000fe2000c721270 */
[----:B------:R-:W2:Y:S01]  /*f94b0*/  LDCU UR45, c[0x0][0x398] ;  /* 0x00007300ff2d77ac */ /* 0x000ea20008000800 */
[----:B------:R-:W-:-:S04]  /*f94c0*/  LOP3.LUT R6, R6, 0xffffefff, RZ, 0xc0, !PT ;  /* 0xffffefff06067812 */ /* 0x000fc800078ec0ff */
[----:B------:R-:W-:Y:S02]  /*f94d0*/  @P2 LOP3.LUT R6, R6, 0x1000, RZ, 0xfc, !PT ;  /* 0x0000100006062812 */ /* 0x000fe400078efcff */
[----:B------:R-:W-:Y:S01]  /*f94e0*/  ISETP.LT.AND P3, PT, R114, UR46, !P0 ;  /* 0x0000002e72007c0c */ /* 0x000fe2000c761270 */
[----:B------:R-:W2:Y:S01]  /*f94f0*/  LDCU UR46, c[0x0][0x398] ;  /* 0x00007300ff2e77ac */ /* 0x000ea20008000800 */
[----:B------:R-:W-:-:S04]  /*f9500*/  LOP3.LUT R6, R6, 0xfffff7ff, RZ, 0xc0, !PT ;  /* 0xfffff7ff06067812 */ /* 0x000fc800078ec0ff */
[----:B------:R-:W-:Y:S02]  /*f9510*/  @P1 LOP3.LUT R6, R6, 0x800, RZ, 0xfc, !PT ;  /* 0x0000080006061812 */ /* 0x000fe400078efcff */
[----:B------:R-:W-:Y:S01]  /*f9520*/  ISETP.LT.AND P2, PT, R108, UR47, !P0 ;  /* 0x0000002f6c007c0c */ /* 0x000fe2000c741270 */
[----:B-1----:R1:W-:Y:S01]  /*f9530*/  STL.64 [R1+0xa90], R40 ;  /* 0x000a902801007387 */ /* 0x0023e20000100a00 */
        /* <DEDUP_REMOVED lines=9> */
[----:B--2---:R2:W-:Y:S01]  /*f95d0*/  STSM.16.M88.4 [R0], R36 ;  /* 0x0000002400007844 */ /* 0x0045e20000000200 */
[----:B------:R-:W-:Y:S01]  /*f95e0*/  LOP3.LUT R6, R6, 0xffffff7f, RZ, 0xc0, !PT ;  /* 0xffffff7f06067812 */ /* 0x000fe200078ec0ff */
[----:B-1----:R-:W-:Y:S01]  /*f95f0*/  VIADD R40, R105, 0x2c ;  /* 0x0000002c69287836 */ /* 0x002fe20000000000 */
[----:B------:R-:W1:Y:S02]  /*f9600*/  LDCU UR49, c[0x0][0x398] ;  /* 0x00007300ff3177ac */ /* 0x000e640008000800 */
[----:B------:R-:W-:-:S04]  /*f9610*/  @P1 LOP3.LUT R6, R6, 0x80, RZ, 0xfc, !PT ;  /* 0x0000008006061812 */ /* 0x000fc800078efcff */
[----:B------:R-:W-:-:S04]  /*f9620*/  LOP3.LUT R6, R6, 0xffffffbf, RZ, 0xc0, !PT ;  /* 0xffffffbf06067812 */ /* 0x000fc800078ec0ff */
[----:B------:R-:W-:Y:S02]  /*f9630*/  @P0 LOP3.LUT R6, R6, 0x40, RZ, 0xfc, !PT ;  /* 0x0000004006060812 */ /* 0x000fe400078efcff */
[----:B--2---:R-:W-:-:S04]  /*f9640*/  IADD3 R36, PT, PT, R105, 0x2e, RZ ;  /* 0x0000002e69247810 */ /* 0x004fc80007ffe0ff */
[----:B------:R-:W-:Y:S01]  /*f9650*/  ISETP.GE.AND P0, PT, R36, UR37, PT ;  /* 0x0000002524007c0c */ /* 0x000fe2000bf06270 */
[----:B------:R-:W-:Y:S01]  /*f9660*/  VIADD R38, R105, 0x2d ;  /* 0x0000002d69267836 */ /* 0x000fe20000000000 */
[----:B------:R-:W-:Y:S01]  /*f9670*/  LOP3.LUT R6, R6, 0xfffffffb, RZ, 0xc0, !PT ;  /* 0xfffffffb06067812 */ /* 0x000fe200078ec0ff */
[----:B------:R-:W2:Y:S01]  /*f9680*/  LDL.LU R36, [R1+0x474] ;  /* 0x0004740001247983 */ /* 0x000ea20000300800 */
[----:B------:R-:W-:Y:S01]  /*f9690*/  ISETP.LT.AND P1, PT, R109, UR38, !P0 ;  /* 0x000000266d007c0c */ /* 0x000fe2000c721270 */
[----:B------:R-:W1:Y:S01]  /*f96a0*/  LDCU UR38, c[0x0][0x398] ;  /* 0x00007300ff2677ac */ /* 0x000e620008000800 */
[----:B------:R-:W-:Y:S01]  /*f96b0*/  ISETP.LT.AND P3, PT, R112, UR23, !P0 ;  /* 0x0000001770007c0c */ /* 0x000fe2000c761270 */
[----:B------:R-:W2:Y:S01]  /*f96c0*/  LDL.LU R37, [R1+0x47c] ;  /* 0x00047c0001257983 */ /* 0x000ea20000300800 */
[----:B------:R-:W-:Y:S01]  /*f96d0*/  ISETP.LT.AND P2, PT, R111, UR24, !P0 ;  /* 0x000000186f007c0c */ /* 0x000fe2000c741270 */
[----:B------:R-:W1:Y:S01]  /*f96e0*/  LDCU UR37, c[0x0][0x398] ;  /* 0x00007300ff2577ac */ /* 0x000e620008000800 */
[----:B------:R-:W-:Y:S01]  /*f96f0*/  LOP3.LUT R11, R11, 0x7fffffff, RZ, 0xc0, !PT ;  /* 0x7fffffff0b0b7812 */ /* 0x000fe200078ec0ff */
[----:B------:R-:W1:Y:S06]  /*f9700*/  LDCU UR23, c[0x0][0x398] ;  /* 0x00007300ff1777ac */ /* 0x000e6c0008000800 */
[----:B------:R-:W-:-:S04]  /*f9710*/  @P1 LOP3.LUT R6, R6, 0x4, RZ, 0xfc, !PT ;  /* 0x0000000406061812 */ /* 0x000fc800078efcff */
[----:B------:R-:W-:-:S04]  /*f9720*/  LOP3.LUT R6, R6, 0xffffffdf, RZ, 0xc0, !PT ;  /* 0xffffffdf06067812 */ /* 0x000fc800078ec0ff */
[----:B------:R-:W-:Y:S02]  /*f9730*/  @P3 LOP3.LUT R6, R6, 0x20, RZ, 0xfc, !PT ;  /* 0x0000002006063812 */ /* 0x000fe400078efcff */
[----:B------:R-:W-:Y:S01]  /*f9740*/  ISETP.LT.AND P1, PT, R110, UR25, !P0 ;  /* 0x000000196e007c0c */ /* 0x000fe2000c721270 */
[----:B------:R-:W1:Y:S01]  /*f9750*/  LDCU.64 UR24, c[0x0][0x398] ;  /* 0x00007300ff1877ac */ /* 0x000e620008000a00 */
        /* <DEDUP_REMOVED lines=16> */
[----:B------:R-:W-:Y:S01]  /*f9860*/  ISETP.GE.AND P0, PT, R38, UR41, PT ;  /* 0x0000002926007c0c */ /* 0x000fe2000bf06270 */
[----:B------:R-:W2:Y:S01]  /*f9870*/  LDCU UR41, c[0x0][0x398] ;  /* 0x00007300ff2977ac */ /* 0x000ea20008000800 */
[----:B------:R-:W2:Y:S04]  /*f9880*/  LDL.LU R38, [R1+0x954] ;  /* 0x0009540001267983 */ /* 0x000ea80000300800 */
[----:B------:R-:W2:Y:S01]  /*f9890*/  LDL.LU R39, [R1+0x95c] ;  /* 0x00095c0001277983 */ /* 0x000ea20000300800 */
[----:B-1----:R-:W-:Y:S01]  /*f98a0*/  ISETP.LT.AND P1, PT, R109, UR24, !P0 ;  /* 0x000000186d007c0c */ /* 0x002fe2000c721270 */
[----:B------:R-:W-:Y:S01]  /*f98b0*/  NOP ;  /* 0x0000000000007918 */ /* 0x000fe20000000000 */
[----:B------:R-:W-:Y:S01]  /*f98c0*/  @P3 LOP3.LUT R6, R6, 0x2, RZ, 0xfc, !PT ;  /* 0x0000000206063812 */ /* 0x000fe200078efcff */
[----:B------:R-:W1:Y:S01]  /*f98d0*/  LDCU UR24, c[0x0][0x398] ;  /* 0x00007300ff1877ac */ /* 0x000e620008000800 */
[----:B------:R-:W-:-:S02]  /*f98e0*/  ISETP.LT.AND P3, PT, R112, UR13, !P0 ;  /* 0x0000000d70007c0c */ /* 0x000fc4000c761270 */
[----:B------:R-:W-:Y:S02]  /*f98f0*/  LOP3.LUT R7, R7, 0xfbffffff, RZ, 0xc0, !PT ;  /* 0xfbffffff07077812 */ /* 0x000fe400078ec0ff */
[----:B------:R-:W-:-:S05]  /*f9900*/  LOP3.LUT R6, R6, 0xfffffffe, RZ, 0xc0, !PT ;  /* 0xfffffffe06067812 */ /* 0x000fca00078ec0ff */
[----:B------:R-:W-:Y:S02]  /*f9910*/  @P1 LOP3.LUT R7, R7, 0x4000000, RZ, 0xfc, !PT ;  /* 0x0400000007071812 */ /* 0x000fe400078efcff */
        /* <DEDUP_REMOVED lines=16> */
[----:B------:R-:W-:Y:S02]  /*f9a20*/  ISETP.LT.AND P1, PT, R107, UR19, !P0 ;  /* 0x000000136b007c0c */ /* 0x000fe4000c721270 */
[----:B------:R-:W-:-:S04]  /*f9a30*/  LOP3.LUT R7, R7, 0xfeffffff, RZ, 0xc0, !PT ;  /* 0xfeffffff07077812 */ /* 0x000fc800078ec0ff */
[----:B------:R-:W-:Y:S02]  /*f9a40*/  @P2 LOP3.LUT R7, R7, 0x1000000, RZ, 0xfc, !PT ;  /* 0x0100000007072812 */ /* 0x000fe400078efcff */
[----:B------:R-:W-:Y:S02]  /*f9a50*/  ISETP.LT.AND P0, PT, R106, UR21, !P0 ;  /* 0x000000156a007c0c */ /* 0x000fe4000c701270 */
[----:B------:R-:W-:-:S04]  /*f9a60*/  LOP3.LUT R7, R7, 0xff7fffff, RZ, 0xc0, !PT ;  /* 0xff7fffff07077812 */ /* 0x000fc800078ec0ff */
[----:B------:R-:W-:-:S04]  /*f9a70*/  @P1 LOP3.LUT R7, R7, 0x800000, RZ, 0xfc, !PT ;  /* 0x0080000007071812 */ /* 0x000fc800078efcff */
[----:B------:R-:W-:-:S04]  /*f9a80*/  LOP3.LUT R7, R7, 0xffbfffff, RZ, 0xc0, !PT ;  /* 0xffbfffff07077812 */ /* 0x000fc800078ec0ff */
[----:B------:R-:W-:Y:S02]  /*f9a90*/  @P0 LOP3.LUT R7, R7, 0x400000, RZ, 0xfc, !PT ;  /* 0x0040000007070812 */ /* 0x000fe400078efcff */
[----:B------:R-:W-:Y:S01]  /*f9aa0*/  ISETP.GE.AND P0, PT, R40, UR39, PT ;  /* 0x0000002728007c0c */ /* 0x000fe2000bf06270 */
[----:B------:R-:W2:Y:S01]  /*f9ab0*/  LDCU UR39, c[0x0][0x398] ;  /* 0x00007300ff2777ac */ /* 0x000ea20008000800 */
[----:B------:R-:W-:Y:S01]  /*f9ac0*/  LOP3.LUT R7, R7, 0xfffbffff, RZ, 0xc0, !PT ;  /* 0xfffbffff07077812 */ /* 0x000fe200078ec0ff */
[----:B------:R-:W3:Y:S01]  /*f9ad0*/  LDS.128 R40, [R0] ;  /* 0x0000000000287984 */ /* 0x000ee20000000c00 */
[----:B-1----:R-:W-:Y:S01]  /*f9ae0*/  ISETP.LT.AND P1, PT, R109, UR12, !P0 ;  /* 0x0000000c6d007c0c */ /* 0x002fe2000c721270 */
[----:B------:R-:W-:Y:S01]  /*f9af0*/  NOP ;  /* 0x0000000000007918 */ /* 0x000fe20000000000 */
[----:B------:R-:W-:Y:S01]  /*f9b00*/  ISETP.LT.AND P3, PT, R112, UR20, !P0 ;  /* 0x0000001470007c0c */ /* 0x000fe2000c761270 */
[----:B------:R-:W1:Y:S01]  /*f9b10*/  LDCU.64 UR20, c[0x0][0x398] ;  /* 0x00007300ff1477ac */ /* 0x000e620008000a00 */
[----:B------:R-:W-:Y:S01]  /*f9b20*/  ISETP.LT.AND P2, PT, R111, UR18, !P0 ;  /* 0x000000126f007c0c */ /* 0x000fe2000c741270 */
[----:B------:R-:W1:Y:S08]  /*f9b30*/  LDCU.64 UR18, c[0x0][0x398] ;  /* 0x00007300ff1277ac */ /* 0x000e700008000a00 */
[----:B------:R-:W-:-:S04]  /*f9b40*/  @P1 LOP3.LUT R7, R7, 0x40000, RZ, 0xfc, !PT ;  /* 0x0004000007071812 */ /* 0x000fc800078efcff */
        /* <DEDUP_REMOVED lines=10> */
[----:B---3--:R3:W-:Y:S01]  /*f9bf0*/  STL.64 [R1+0xa80], R40 ;  /* 0x000a802801007387 */ /* 0x0087e20000100a00 */
[----:B------:R-:W-:-:S03]  /*f9c00*/  LOP3.LUT R7, R7, 0xfffdffff, RZ, 0xc0, !PT ;  /* 0xfffdffff07077812 */ /* 0x000fc600078ec0ff */
[----:B--2---:R2:W-:Y:S01]  /*f9c10*/  STSM.16.M88.4 [R0], R36 ;  /* 0x0000002400007844 */ /* 0x0045e20000000200 */
[----:B------:R-:W-:Y:S01]  /*f9c20*/  @P3 LOP3.LUT R7, R7, 0x20000, RZ, 0xfc, !PT ;  /* 0x0002000007073812 */ /* 0x000fe200078efcff */
[----:B-1----:R-:W-:Y:S01]  /*f9c30*/  IMAD.U32 R44, RZ, RZ, UR21 ;  /* 0x00000015ff2c7e24 */ /* 0x002fe2000f8e00ff */
[----:B------:R-:W-:Y:S01]  /*f9c40*/  ISETP.LT.AND P1, PT, R107, UR31, !P0 ;  /* 0x0000001f6b007c0c */ /* 0x000fe2000c721270 */
[----:B------:R-:W-:Y:S01]  /*f9c50*/  STL.64 [R1+0xa88], R42 ;  /* 0x000a882a01007387 */ /* 0x000fe20000100a00 */
[----:B------:R-:W-:Y:S01]  /*f9c60*/  LOP3.LUT R7, R7, 0xfffeffff, RZ, 0xc0, !PT ;  /* 0xfffeffff07077812 */ /* 0x000fe200078ec0ff */
[----:B---3--:R-:W-:Y:S01]  /*f9c70*/  VIADD R40, R105, 0x29 ;  /* 0x0000002969287836 */ /* 0x008fe20000000000 */
[----:B------:R-:W1:Y:S02]  /*f9c80*/  LDCU UR30, c[0x0][0x398] ;  /* 0x00007300ff1e77ac */ /* 0x000e640008000800 */
[----:B------:R-:W-:Y:S02]  /*f9c90*/  @P2 LOP3.LUT R7, R7, 0x10000, RZ, 0xfc, !PT ;  /* 0x0001000007072812 */ /* 0x000fe400078efcff */
[----:B------:R-:W-:Y:S01]  /*f9ca0*/  ISETP.LT.AND P0, PT, R106, UR32, !P0 ;  /* 0x000000206a007c0c */ /* 0x000fe2000c701270 */
[----:B------:R-:W3:Y:S01]  /*f9cb0*/  LDCU UR32, c[0x0][0x398] ;  /* 0x00007300ff2077ac */ /* 0x000ee20008000800 */
[----:B------:R-:W-:-:S02]  /*f9cc0*/  LOP3.LUT R7, R7, 0xffff7fff, RZ, 0xc0, !PT ;  /* 0xffff7fff07077812 */ /* 0x000fc400078ec0ff */
[C---:B--2---:R-:W-:Y:S01]  /*f9cd0*/  IADD3 R36, PT, PT, R105.reuse, 0x2b, RZ ;  /* 0x0000002b69247810 */ /* 0x044fe20007ffe0ff */
[----:B------:R-:W-:Y:S01]  /*f9ce0*/  VIADD R38, R105, 0x2a ;  /* 0x0000002a69267836 */ /* 0x000fe20000000000 */
[----:B------:R-:W-:Y:S01]  /*f9cf0*/  @P1 LOP3.LUT R7, R7, 0x8000, RZ, 0xfc, !PT ;  /* 0x0000800007071812 */ /* 0x000fe200078efcff */
[----:B------:R-:W2:Y:S03]  /*f9d00*/  LDCU UR31, c[0x0][0x398] ;  /* 0x00007300ff1f77ac */ /* 0x000ea60008000800 */
[----:B------:R-:W-:-:S04]  /*f9d10*/  LOP3.LUT R7, R7, 0xffffbfff, RZ, 0xc0, !PT ;  /* 0xffffbfff07077812 */ /* 0x000fc800078ec0ff */
[----:B------:R-:W-:Y:S02]  /*f9d20*/  @P0 LOP3.LUT R7, R7, 0x4000, RZ, 0xfc, !PT ;  /* 0x0000400007070812 */ /* 0x000fe400078efcff */
[----:B------:R-:W-:Y:S01]  /*f9d30*/  ISETP.GE.AND P0, PT, R36, UR25, PT ;  /* 0x0000001924007c0c */ /* 0x000fe2000bf06270 */
[----:B------:R-:W1:Y:S01]  /*f9d40*/  LDCU UR25, c[0x0][0x398] ;  /* 0x00007300ff1977ac */ /* 0x000e620008000800 */
[----:B------:R-:W-:Y:S01]  /*f9d50*/  LOP3.LUT R7, R7, 0xfffffbff, RZ, 0xc0, !PT ;  /* 0xfffffbff07077812 */ /* 0x000fe200078ec0ff */
[----:B------:R-:W2:Y:S01]  /*f9d60*/  LDL.LU R36, [R1+0x404] ;  /* 0x0004040001247983 */ /* 0x000ea20000300800 */
[----:B------:R-:W-:Y:S02]  /*f9d70*/  ISETP.LT.AND P1, PT, R109, UR14, !P0 ;  /* 0x0000000e6d007c0c */ /* 0x000fe4000c721270 */
[----:B------:R-:W-:Y:S01]  /*f9d80*/  ISETP.LT.AND P3, PT, R112, UR33, !P0 ;  /* 0x0000002170007c0c */ /* 0x000fe2000c761270 */
[----:B------:R-:W2:Y:S01]  /*f9d90*/  LDL.LU R37, [R1+0x40c] ;  /* 0x00040c0001257983 */ /* 0x000ea20000300800 */
[----:B------:R-:W-:Y:S01]  /*f9da0*/  ISETP.LT.AND P2, PT, R111, UR34, !P0 ;  /* 0x000000226f007c0c */ /* 0x000fe2000c741270 */
[----:B------:R-:W1:Y:S01]  /*f9db0*/  LDCU UR33, c[0x0][0x398] ;  /* 0x00007300ff2177ac */ /* 0x000e620008000800 */
[----:B------:R-:W1:Y:S07]  /*f9dc0*/  LDCU UR34, c[0x0][0x398] ;  /* 0x00007300ff2277ac */ /* 0x000e6e0008000800 */
[----:B------:R-:W-:-:S04]  /*f9dd0*/  @P1 LOP3.LUT R7, R7, 0x400, RZ, 0xfc, !PT ;  /* 0x0000040007071812 */ /* 0x000fc800078efcff */
        /* <DEDUP_REMOVED lines=24> */
[----:B------:R-:W1:Y:S01]  /*f9f60*/  LDCU.64 UR12, c[0x0][0x398] ;  /* 0x00007300ff0c77ac */ /* 0x000e620008000a00 */
[----:B------:R-:W2:Y:S04]  /*f9f70*/  LDL.LU R38, [R1+0x8e4] ;  /* 0x0008e40001267983 */ /* 0x000ea80000300800 */
[----:B------:R-:W2:Y:S01]  /*f9f80*/  LDL.LU R39, [R1+0x8ec] ;  /* 0x0008ec0001277983 */ /* 0x000ea20000300800 */
[----:B------:R-:W-:Y:S01]  /*f9f90*/  ISETP.LT.AND P1, PT, R109, UR16, !P0 ;  /* 0x000000106d007c0c */ /* 0x000fe2000c721270 */
[----:B------:R-:W-:Y:S01]  /*f9fa0*/  NOP ;  /* 0x0000000000007918 */ /* 0x000fe20000000000 */
[----:B------:R-:W-:Y:S01]  /*f9fb0*/  ISETP.LT.AND P3, PT, R112, UR50, !P0 ;  /* 0x0000003270007c0c */ /* 0x000fe2000c761270 */
[----:B------:R-:W1:Y:S01]  /*f9fc0*/  LDCU UR50, c[0x0][0x398] ;  /* 0x00007300ff3277ac */ /* 0x000e620008000800 */
[----:B------:R-:W-:-:S09]  /*f9fd0*/  LOP3.LUT R7, R7, 0xfffffffb, RZ, 0xc0, !PT ;  /* 0xfffffffb07077812 */ /* 0x000fd200078ec0ff */
        /* <DEDUP_REMOVED lines=15> */
[----:B------:R-:W1:Y:S01]  /*fa0d0*/  LDCU.64 UR56, c[0x0][0x398] ;  /* 0x00007300ff3877ac */ /* 0x000e620008000a00 */
        /* <DEDUP_REMOVED lines=8> */
[----:B------:R-:W2:Y:S01]  /*fa160*/  LDCU.64 UR14, c[0x0][0x398] ;  /* 0x00007300ff0e77ac */ /* 0x000ea20008000a00 */
[----:B------:R-:W-:Y:S01]  /*fa170*/  @P3 LOP3.LUT R7, R7, 0x2, RZ, 0xfc, !PT ;  /* 0x0000000207073812 */ /* 0x000fe200078efcff */
[----:B------:R-:W3:Y:S01]  /*fa180*/  LDS.128 R40, [R0] ;  /* 0x0000000000287984 */ /* 0x000ee20000000c00 */
[----:B-1----:R-:W-:Y:S01]  /*fa190*/  ISETP.LT.AND P1, PT, R109, UR12, !P0 ;  /* 0x0000000c6d007c0c */ /* 0x002fe2000c721270 */
[----:B------:R-:W-:Y:S01]  /*fa1a0*/  NOP ;  /* 0x0000000000007918 */ /* 0x000fe20000000000 */
[----:B------:R-:W-:Y:S02]  /*fa1b0*/  ISETP.LT.AND P3, PT, R112, UR5, !P0 ;  /* 0x0000000570007c0c */ /* 0x000fe4000c761270 */
[----:B------:R-:W-:-:S02]  /*fa1c0*/  LOP3.LUT R8, R8, 0xfbffffff, RZ, 0xc0, !PT ;  /* 0xfbffffff08087812 */ /* 0x000fc400078ec0ff */
[----:B------:R-:W-:-:S07]  /*fa1d0*/  LOP3.LUT R7, R7, 0xfffffffe, RZ, 0xc0, !PT ;  /* 0xfffffffe07077812 */ /* 0x000fce00078ec0ff */
[----:B------:R-:W-:Y:S02]  /*fa1e0*/  @P1 LOP3.LUT R8, R8, 0x4000000, RZ, 0xfc, !PT ;  /* 0x0400000008081812 */ /* 0x000fe400078efcff */
[----:B------:R-:W-:Y:S02]  /*fa1f0*/  @P2 LOP3.LUT R7, R7, 0x1, RZ, 0xfc, !PT ;  /* 0x0000000107072812 */ /* 0x000fe400078efcff */
[----:B------:R-:W-:Y:S02]  /*fa200*/  ISETP.LT.AND P2, PT, R111, UR6, !P0 ;  /* 0x000000066f007c0c */ /* 0x000fe4000c741270 */
[----:B------:R-:W-:-:S04]  /*fa210*/  LOP3.LUT R8, R8, 0xdfffffff, RZ, 0xc0, !PT ;  /* 0xdfffffff08087812 */ /* 0x000fc800078ec0ff */
[----:B------:R-:W-:Y:S02]  /*fa220*/  @P3 LOP3.LUT R8, R8, 0x20000000, RZ, 0xfc, !PT ;  /* 0x2000000008083812 */ /* 0x000fe400078efcff */
[----:B------:R-:W-:Y:S01]  /*fa230*/  ISETP.LT.AND P1, PT, R110, UR7, !P0 ;  /* 0x000000076e007c0c */ /* 0x000fe2000c721270 */
[----:B------:R-:W-:Y:S01]  /*fa240*/  UMOV UR5, UR20 ;  /* 0x0000001400057c82 */ /* 0x000fe20008000000 */
[----:B------:R-:W-:Y:S01]  /*fa250*/  LOP3.LUT R8, R8, 0xefffffff, RZ, 0xc0, !PT ;  /* 0xefffffff08087812 */ /* 0x000fe200078ec0ff */
[----:B------:R-:W1:Y:S03]  /*fa260*/  LDCU.64 UR6, c[0x0][0x398] ;  /* 0x00007300ff0677ac */ /* 0x000e660008000a00 */
[----:B------:R-:W-:Y:S01]  /*fa270*/  @P2 LOP3.LUT R8, R8, 0x10000000, RZ, 0xfc, !PT ;  /* 0x1000000008082812 */ /* 0x000fe200078efcff */
[----:B------:R-:W1:Y:S01]  /*fa280*/  LDCU.64 UR20, c[0x0][0x398] ;  /* 0x00007300ff1477ac */ /* 0x000e620008000a00 */
[----:B------:R-:W-:-:S02]  /*fa290*/  ISETP.LT.AND P3, PT, R114, UR8, !P0 ;  /* 0x0000000872007c0c */ /* 0x000fc4000c761270 */
[----:B------:R-:W-:Y:S01]  /*fa2a0*/  LOP3.LUT R8, R8, 0xf7ffffff, RZ, 0xc0, !PT ;  /* 0xf7ffffff08087812 */ /* 0x000fe200078ec0ff */
[----:B------:R-:W1:Y:S03]  /*fa2b0*/  LDCU UR8, c[0x0][0x398] ;  /* 0x00007300ff0877ac */ /* 0x000e660008000800 */
[----:B------:R-:W-:Y:S02]  /*fa2c0*/  @P1 LOP3.LUT R8, R8, 0x8000000, RZ, 0xfc, !PT ;  /* 0x0800000008081812 */ /* 0x000fe400078efcff */
[----:B------:R-:W-:Y:S01]  /*fa2d0*/  ISETP.LT.AND P2, PT, R108, UR9, !P0 ;  /* 0x000000096c007c0c */ /* 0x000fe2000c741270 */
[----:B---3--:R3:W-:Y:S01]  /*fa2e0*/  STL.64 [R1+0x980], R40 ;  /* 0x0009802801007387 */ /* 0x0087e20000100a00 */
[----:B------:R-:W-:Y:S01]  /*fa2f0*/  LOP3.LUT R8, R8, 0xfdffffff, RZ, 0xc0, !PT ;  /* 0xfdffffff08087812 */ /* 0x000fe200078ec0ff */
[----:B------:R-:W1:Y:S03]  /*fa300*/  LDCU UR9, c[0x0][0x398] ;  /* 0x00007300ff0977ac */ /* 0x000e660008000800 */
[----:B------:R-:W-:-:S02]  /*fa310*/  @P3 LOP3.LUT R8, R8, 0x2000000, RZ, 0xfc, !PT ;  /* 0x0200000008083812 */ /* 0x000fc400078efcff */
[----:B------:R-:W-:Y:S01]  /*fa320*/  ISETP.LT.AND P1, PT, R107, UR10, !P0 ;  /* 0x0000000a6b007c0c */ /* 0x000fe2000c721270 */
[----:B------:R1:W-:Y:S01]  /*fa330*/  STL.64 [R1+0x988], R42 ;  /* 0x0009882a01007387 */ /* 0x0003e20000100a00 */
[----:B------:R-:W-:Y:S01]  /*fa340*/  LOP3.LUT R8, R8, 0xfeffffff, RZ, 0xc0, !PT ;  /* 0xfeffffff08087812 */ /* 0x000fe200078ec0ff */
[----:B------:R-:W1:Y:S03]  /*fa350*/  LDCU UR10, c[0x0][0x398] ;  /* 0x00007300ff0a77ac */ /* 0x000e660008000800 */
[----:B------:R-:W-:Y:S02]  /*fa360*/  @P2 LOP3.LUT R8, R8, 0x1000000, RZ, 0xfc, !PT ;  /* 0x0100000008082812 */ /* 0x000fe400078efcff */
[----:B------:R-:W-:Y:S01]  /*fa370*/  ISETP.LT.AND P0, PT, R106, UR11, !P0 ;  /* 0x0000000b6a007c0c */ /* 0x000fe2000c701270 */
[----:B--2---:R2:W-:Y:S01]  /*fa380*/  STSM.16.M88.4 [R0], R36 ;  /* 0x0000002400007844 */ /* 0x0045e20000000200 */
[----:B------:R-:W-:Y:S01]  /*fa390*/  LOP3.LUT R8, R8, 0xff7fffff, RZ, 0xc0, !PT ;  /* 0xff7fffff08087812 */ /* 0x000fe200078ec0ff */
[----:B---3--:R-:W-:Y:S01]  /*fa3a0*/  VIADD R40, R105, 0x26 ;  /* 0x0000002669287836 */ /* 0x008fe20000000000 */
[----:B------:R-:W-:-:S02]  /*fa3b0*/  NOP ;  /* 0x0000000000007918 */ /* 0x000fc40000000000 */
[----:B------:R-:W-:Y:S01]  /*fa3c0*/  @P1 LOP3.LUT R8, R8, 0x800000, RZ, 0xfc, !PT ;  /* 0x0080000008081812 */ /* 0x000fe200078efcff */
[----:B------:R-:W3:Y:S01]  /*fa3d0*/  LDS.128 R48, [R0] ;  /* 0x0000000000307984 */ /* 0x000ee20000000c00 */
[----:B-1----:R-:W-:Y:S01]  /*fa3e0*/  MOV R42, UR7 ;  /* 0x00000007002a7c02 */ /* 0x002fe20008000f00 */
[----:B------:R-:W1:Y:S01]  /*fa3f0*/  LDCU UR7, c[0x0][0x398] ;  /* 0x00007300ff0777ac */ /* 0x000e620008000800 */
[----:B------:R-:W-:Y:S02]  /*fa400*/  LOP3.LUT R8, R8, 0xffbfffff, RZ, 0xc0, !PT ;  /* 0xffbfffff08087812 */ /* 0x000fe400078ec0ff */
[C---:B--2---:R-:W-:Y:S01]  /*fa410*/  IADD3 R36, PT, PT, R105.reuse, 0x28, RZ ;  /* 0x0000002869247810 */ /* 0x044fe20007ffe0ff */
[----:B------:R-:W2:Y:S01]  /*fa420*/  LDCU UR11, c[0x0][0x398] ;  /* 0x00007300ff0b77ac */ /* 0x000ea20008000800 */
[----:B------:R-:W-:Y:S02]  /*fa430*/  @P0 LOP3.LUT R8, R8, 0x400000, RZ, 0xfc, !PT ;  /* 0x0040000008080812 */ /* 0x000fe400078efcff */
[----:B------:R-:W-:Y:S01]  /*fa440*/  ISETP.GE.AND P0, PT, R36, UR17, PT ;  /* 0x0000001124007c0c */ /* 0x000fe2000bf06270 */
[----:B------:R-:W-:Y:S01]  /*fa450*/  VIADD R38, R105, 0x27 ;  /* 0x0000002769267836 */ /* 0x000fe20000000000 */
[----:B------:R-:W-:Y:S01]  /*fa460*/  LOP3.LUT R8, R8, 0xfffbffff, RZ, 0xc0, !PT ;  /* 0xfffbffff08087812 */ /* 0x000fe200078ec0ff */
[----:B------:R-:W2:Y:S01]  /*fa470*/  LDL.LU R36, [R1+0x394] ;  /* 0x0003940001247983 */ /* 0x000ea20000300800 */
[----:B------:R-:W-:Y:S01]  /*fa480*/  ISETP.LT.AND P1, PT, R109, UR18, !P0 ;  /* 0x000000126d007c0c */ /* 0x000fe2000c721270 */
[----:B------:R-:W1:Y:S01]  /*fa490*/  LDCU.64 UR16, c[0x0][0x398] ;  /* 0x00007300ff1077ac */ /* 0x000e620008000a00 */
[----:B------:R-:W-:Y:S01]  /*fa4a0*/  ISETP.LT.AND P3, PT, R112, UR70, !P0 ;  /* 0x0000004670007c0c */ /* 0x000fe2000c761270 */
[----:B------:R-:W2:Y:S01]  /*fa4b0*/  LDL.LU R37, [R1+0x39c] ;  /* 0x00039c0001257983 */ /* 0x000ea20000300800 */
        /* <DEDUP_REMOVED lines=35> */
[----:B----4-:R-:W-:Y:S01]  /*fa6f0*/  ISETP.LT.AND P3, PT, R112, UR64, !P0 ;  /* 0x0000004070007c0c */ /* 0x010fe2000c761270 */
[----:B------:R-:W4:Y:S01]  /*fa700*/  LDCU.64 UR64, c[0x0][0x398] ;  /* 0x00007300ff4077ac */ /* 0x000f220008000a00 */
[----:B------:R-:W-:-:S02]  /*fa710*/  LOP3.LUT R8, R8, 0xfffffbff, RZ, 0xc0, !PT ;  /* 0xfffffbff08087812 */ /* 0x000fc400078ec0ff */
[----:B------:R-:W-:Y:S01]  /*fa720*/  ISETP.LT.AND P2, PT, R111, UR75, !P0 ;  /* 0x0000004b6f007c0c */ /* 0x000fe2000c741270 */
[----:B---3--:R-:W-:Y:S06]  /*fa730*/  STL.64 [R1+0x960], R48 ;  /* 0x0009603001007387 */ /* 0x008fec0000100a00 */
        /* <DEDUP_REMOVED lines=28> */
[----:B------:R-:W-:Y:S02]  /*fa900*/  ISETP.GE.AND P0, PT, R40, UR19, PT ;  /* 0x0000001328007c0c */ /* 0x000fe4000bf06270 */
[----:B------:R-:W-:Y:S01]  /*fa910*/  LOP3.LUT R8, R8, 0xfffffffb, RZ, 0xc0, !PT ;  /* 0xfffffffb08087812 */ /* 0x000fe200078ec0ff */
[----:B--2---:R2:W-:Y:S01]  /*fa920*/  STSM.16.M88.4 [R0], R36 ;  /* 0x0000002400007844 */ /* 0x0045e20000000200 */
[----:B-1----:R-:W-:Y:S01]  /*fa930*/  ISETP.LT.AND P3, PT, R109, UR12, !P0 ;  /* 0x0000000c6d007c0c */ /* 0x002fe2000c761270 */
[----:B------:R-:W-:Y:S01]  /*fa940*/  VIADD R40, R105, 0x23 ;  /* 0x0000002369287836 */ /* 0x000fe20000000000 */
[----:B------:R-:W-:Y:S01]  /*fa950*/  ISETP.LT.AND P2, PT, R112, UR47, !P0 ;  /* 0x0000002f70007c0c */ /* 0x000fe2000c741270 */
[----:B------:R-:W1:Y:S01]  /*fa960*/  LDCU UR47, c[0x0][0x398] ;  /* 0x00007300ff2f77ac */ /* 0x000e620008000800 */
[----:B------:R-:W-:Y:S01]  /*fa970*/  ISETP.LT.AND P1, PT, R111, UR46, !P0 ;  /* 0x0000002e6f007c0c */ /* 0x000fe2000c721270 */
[----:B------:R-:W-:Y:S01]  /*fa980*/  NOP ;  /* 0x0000000000007918 */ /* 0x000fe20000000000 */
[----:B------:R-:W1:Y:S01]  /*fa990*/  LDCU UR46, c[0x0][0x398] ;  /* 0x00007300ff2e77ac */ /* 0x000e620008000800 */
[----:B------:R-:W3:Y:S06]  /*fa9a0*/  LDS.128 R48, [R0] ;  /* 0x0000000000307984 */ /* 0x000eec0000000c00 */
[----:B------:R-:W-:Y:S01]  /*fa9b0*/  @P3 LOP3.LUT R8, R8, 0x4, RZ, 0xfc, !PT ;  /* 0x0000000408083812 */ /* 0x000fe200078efcff */
[----:B------:R-:W1:Y:S03]  /*fa9c0*/  LDCU UR19, c[0x0][0x398] ;  /* 0x00007300ff1377ac */ /* 0x000e660008000800 */
[----:B------:R-:W-:-:S04]  /*fa9d0*/  LOP3.LUT R8, R8, 0xffffffdf, RZ, 0xc0, !PT ;  /* 0xffffffdf08087812 */ /* 0x000fc800078ec0ff */
[----:B------:R-:W-:-:S04]  /*fa9e0*/  @P2 LOP3.LUT R8, R8, 0x20, RZ, 0xfc, !PT ;  /* 0x0000002008082812 */ /* 0x000fc800078efcff */
[----:B------:R-:W-:-:S04]  /*fa9f0*/  LOP3.LUT R8, R8, 0xffffffef, RZ, 0xc0, !PT ;  /* 0xffffffef08087812 */ /* 0x000fc800078ec0ff */
[----:B------:R-:W-:Y:S02]  /*faa00*/  @P1 LOP3.LUT R8, R8, 0x10, RZ, 0xfc, !PT ;  /* 0x0000001008081812 */ /* 0x000fe400078efcff */
[----:B------:R-:W-:Y:S01]  /*faa10*/  ISETP.LT.AND P1, PT, R110, UR41, !P0 ;  /* 0x000000296e007c0c */ /* 0x000fe2000c721270 */
[C---:B--2---:R-:W-:Y:S01]  /*faa20*/  VIADD R36, R105.reuse, 0x25 ;  /* 0x0000002569247836 */ /* 0x044fe20000000000 */
[----:B------:R-:W-:Y:S01]  /*faa30*/  LOP3.LUT R8, R8, 0xfffffff7, RZ, 0xc0, !PT ;  /* 0xfffffff708087812 */ /* 0x000fe200078ec0ff */
[----:B------:R-:W2:Y:S01]  /*faa40*/  LDCU UR41, c[0x0][0x398] ;  /* 0x00007300ff2977ac */ /* 0x000ea20008000800 */
[----:B------:R-:W-:Y:S02]  /*faa50*/  ISETP.LT.AND P3, PT, R114, UR26, !P0 ;  /* 0x0000001a72007c0c */ /* 0x000fe4000c761270 */
[----:B-1----:R-:W-:Y:S01]  /*faa60*/  ISETP.LT.AND P2, PT, R108, UR47, !P0 ;  /* 0x0000002f6c007c0c */ /* 0x002fe2000c741270 */
[----:B------:R-:W1:Y:S01]  /*faa70*/  LDCU UR47, c[0x0][0x398] ;  /* 0x00007300ff2f77ac */ /* 0x000e620008000800 */
[----:B------:R-:W-:Y:S01]  /*faa80*/  IADD3 R38, PT, PT, R105, 0x24, RZ ;  /* 0x0000002469267810 */ /* 0x000fe20007ffe0ff */
[----:B------:R-:W1:Y:S04]  /*faa90*/  LDCU UR26, c[0x0][0x398] ;  /* 0x00007300ff1a77ac */ /* 0x000e680008000800 */
[----:B------:R-:W-:-:S02]  /*faaa0*/  @P1 LOP3.LUT R8, R8, 0x8, RZ, 0xfc, !PT ;  /* 0x0000000808081812 */ /* 0x000fc400078efcff */
[----:B------:R-:W-:Y:S01]  /*faab0*/  ISETP.LT.AND P1, PT, R107, UR46, !P0 ;  /* 0x0000002e6b007c0c */ /* 0x000fe2000c721270 */
[----:B------:R-:W1:Y:S01]  /*faac0*/  LDCU UR46, c[0x0][0x398] ;  /* 0x00007300ff2e77ac */ /* 0x000e620008000800 */
[----:B----4-:R-:W-:Y:S02]  /*faad0*/  ISETP.LT.AND P0, PT, R106, UR64, !P0 ;  /* 0x000000406a007c0c */ /* 0x010fe4000c701270 */
[----:B------:R-:W-:Y:S01]  /*faae0*/  LOP3.LUT R8, R8, 0xfffffffd, RZ, 0xc0, !PT ;  /* 0xfffffffd08087812 */ /* 0x000fe200078ec0ff */
[----:B------:R-:W4:Y:S08]  /*faaf0*/  LDCU UR64, c[0x0][0x398] ;  /* 0x00007300ff4077ac */ /* 0x000f300008000800 */
[----:B------:R-:W-:-:S04]  /*fab00*/  @P1 LOP3.LUT R9, R9, 0x80000000, RZ, 0xfc, !PT ;  /* 0x8000000009091812 */ /* 0x000fc800078efcff */
[----:B------:R-:W-:-:S04]  /*fab10*/  LOP3.LUT R9, R9, 0xbfffffff, RZ, 0xc0, !PT ;  /* 0xbfffffff09097812 */ /* 0x000fc800078ec0ff */
[----:B------:R-:W-:Y:S02]  /*fab20*/  @P0 LOP3.LUT R9, R9, 0x40000000, RZ, 0xfc, !PT ;  /* 0x4000000009090812 */ /* 0x000fe400078efcff */
[----:B------:R-:W-:Y:S01]  /*fab30*/  ISETP.GE.AND P0, PT, R36, UR15, PT ;  /* 0x0000000f24007c0c */ /* 0x000fe2000bf06270 */
[----:B------:R-:W2:Y:S01]  /*fab40*/  LDCU UR15, c[0x0][0x398] ;  /* 0x00007300ff0f77ac */ /* 0x000ea20008000800 */
[----:B------:R-:W-:Y:S01]  /*fab50*/  @P3 LOP3.LUT R8, R8, 0x2, RZ, 0xfc, !PT ;  /* 0x0000000208083812 */ /* 0x000fe200078efcff */
[----:B------:R-:W4:Y:S01]  /*fab60*/  LDL.LU R36, [R1+0xa4] ;  /* 0x0000a40001247983 */ /* 0x000f220000300800 */
[----:B------:R-:W-:Y:S02]  /*fab70*/  ISETP.LT.AND P3, PT, R109, UR20, !P0 ;  /* 0x000000146d007c0c */ /* 0x000fe4000c761270 */
[----:B------:R-:W-:Y:S01]  /*fab80*/  LOP3.LUT R8, R8, 0xfffffffe, RZ, 0xc0, !PT ;  /* 0xfffffffe08087812 */ /* 0x000fe200078ec0ff */
[----:B------:R-:W4:Y:S01]  /*fab90*/  LDL.LU R37, [R1+0xac] ;  /* 0x0000ac0001257983 */ /* 0x000f220000300800 */
[----:B------:R-:W-:-:S02]  /*faba0*/  LOP3.LUT R9, R9, 0xfbffffff, RZ, 0xc0, !PT ;  /* 0xfbffffff09097812 */ /* 0x000fc400078ec0ff */
[----:B------:R-:W-:Y:S02]  /*fabb0*/  @P2 LOP3.LUT R8, R8, 0x1, RZ, 0xfc, !PT ;  /* 0x0000000108082812 */ /* 0x000fe400078efcff */
[----:B-1----:R-:W-:Y:S01]  /*fabc0*/  ISETP.LT.AND P2, PT, R112, UR47, !P0 ;  /* 0x0000002f70007c0c */ /* 0x002fe2000c741270 */
[----:B------:R-:W1:Y:S01]  /*fabd0*/  LDCU UR47, c[0x0][0x398] ;  /* 0x00007300ff2f77ac */ /* 0x000e620008000800 */
[----:B------:R-:W-:-:S03]  /*fabe0*/  ISETP.LT.AND P1, PT, R111, UR46, !P0 ;  /* 0x0000002e6f007c0c */ /* 0x000fc6000c721270 */
[----:B------:R-:W-:Y:S01]  /*fabf0*/  @P3 LOP3.LUT R9, R9, 0x4000000, RZ, 0xfc, !PT ;  /* 0x0400000009093812 */ /* 0x000fe200078efcff */
[----:B------:R-:W1:Y:S03]  /*fac00*/  LDCU UR46, c[0x0][0x398] ;  /* 0x00007300ff2e77ac */ /* 0x000e660008000800 */
[----:B------:R-:W-:-:S04]  /*fac10*/  LOP3.LUT R9, R9, 0xdfffffff, RZ, 0xc0, !PT ;  /* 0xdfffffff09097812 */ /* 0x000fc800078ec0ff */
[----:B------:R-:W-:-:S04]  /*fac20*/  @P2 LOP3.LUT R9, R9, 0x20000000, RZ, 0xfc, !PT ;  /* 0x2000000009092812 */ /* 0x000fc800078efcff */
[----:B------:R-:W-:-:S04]  /*fac30*/  LOP3.LUT R9, R9, 0xefffffff, RZ, 0xc0, !PT ;  /* 0xefffffff09097812 */ /* 0x000fc800078ec0ff */
[----:B------:R-:W-:Y:S02]  /*fac40*/  @P1 LOP3.LUT R9, R9, 0x10000000, RZ, 0xfc, !PT ;  /* 0x1000000009091812 */ /* 0x000fe400078efcff */
[----:B------:R-:W-:Y:S01]  /*fac50*/  ISETP.LT.AND P1, PT, R110, UR32, !P0 ;  /* 0x000000206e007c0c */ /* 0x000fe2000c721270 */
[----:B------:R-:W3:Y:S01]  /*fac60*/  LDCU UR32, c[0x0][0x398] ;  /* 0x00007300ff2077ac */ /* 0x000ee20008000800 */
[----:B--2---:R-:W-:Y:S02]  /*fac70*/  ISETP.LT.AND P3, PT, R114, UR41, !P0 ;  /* 0x0000002972007c0c */ /* 0x004fe4000c761270 */
[----:B------:R-:W-:Y:S01]  /*fac80*/  LOP3.LUT R9, R9, 0xf7ffffff, RZ, 0xc0, !PT ;  /* 0xf7ffffff09097812 */ /* 0x000fe200078ec0ff */
[----:B------:R-:W2:Y:S01]  /*fac90*/  LDCU UR41, c[0x0][0x398] ;  /* 0x00007300ff2977ac */ /* 0x000ea20008000800 */
[----:B-1----:R-:W-:-:S07]  /*faca0*/  ISETP.LT.AND P2, PT, R108, UR47, !P0 ;  /* 0x0000002f6c007c0c */ /* 0x002fce000c741270 */
        /* <DEDUP_REMOVED lines=15> */
[----:B------:R-:W4:Y:S04]  /*fada0*/  LDL.LU R38, [R1+0x13d4] ;  /* 0x0013d40001267983 */ /* 0x000f280000300800 */
[----:B------:R-:W4:Y:S01]  /*fadb0*/  LDL.LU R39, [R1+0x13dc] ;  /* 0x0013dc0001277983 */ /* 0x000f220000300800 */
[----:B------:R-:W-:Y:S01]  /*fadc0*/  ISETP.LT.AND P2, PT, R109, UR16, !P0 ;  /* 0x000000106d007c0c */ /* 0x000fe2000c741270 */
[----:B------:R-:W-:Y:S01]  /*fadd0*/  NOP ;  /* 0x0000000000007918 */ /* 0x000fe20000000000 */
[----:B--2---:R-:W-:Y:S01]  /*fade0*/  ISETP.LT.AND P1, PT, R112, UR41, !P0 ;  /* 0x0000002970007c0c */ /* 0x004fe2000c721270 */
[----:B------:R-:W2:Y:S01]  /*fadf0*/  LDCU UR41, c[0x0][0x398] ;  /* 0x00007300ff2977ac */ /* 0x000ea20008000800 */
        /* <DEDUP_REMOVED lines=10> */
[----:B---3--:R-:W-:Y:S01]  /*faea0*/  ISETP.LT.AND P3, PT, R114, UR32, !P0 ;  /* 0x0000002072007c0c */ /* 0x008fe2000c761270 */
[----:B------:R-:W3:Y:S01]  /*faeb0*/  LDCU UR32, c[0x0][0x398] ;  /* 0x00007300ff2077ac */ /* 0x000ee20008000800 */
[----:B------:R-:W-:-:S04]  /*faec0*/  LOP3.LUT R9, R9, 0xfff7ffff, RZ, 0xc0, !PT ;  /* 0xfff7ffff09097812 */ /* 0x000fc800078ec0ff */
[----:B------:R-:W-:Y:S02]  /*faed0*/  @P1 LOP3.LUT R9, R9, 0x80000, RZ, 0xfc, !PT ;  /* 0x0008000009091812 */ /* 0x000fe400078efcff */
[----:B--2---:R-:W-:Y:S02]  /*faee0*/  ISETP.LT.AND P2, PT, R108, UR41, !P0 ;  /* 0x000000296c007c0c */ /* 0x004fe4000c741270 */
[----:B------:R-:W-:-:S04]  /*faef0*/  LOP3.LUT R9, R9, 0xfffdffff, RZ, 0xc0, !PT ;  /* 0xfffdffff09097812 */ /* 0x000fc800078ec0ff */
[----:B------:R-:W-:Y:S02]  /*faf00*/  @P3 LOP3.LUT R9, R9, 0x20000, RZ, 0xfc, !PT ;  /* 0x0002000009093812 */ /* 0x000fe400078efcff */
[----:B------:R-:W-:Y:S01]  /*faf10*/  ISETP.LT.AND P1, PT, R107, UR40, !P0 ;  /* 0x000000286b007c0c */ /* 0x000fe2000c721270 */
[----:B------:R-:W2:Y:S01]  /*faf20*/  LDCU.64 UR40, c[0x0][0x398] ;  /* 0x00007300ff2877ac */ /* 0x000ea20008000a00 */
[----:B------:R-:W-:-:S04]  /*faf30*/  LOP3.LUT R9, R9, 0xfffeffff, RZ, 0xc0, !PT ;  /* 0xfffeffff09097812 */ /* 0x000fc800078ec0ff */
[----:B------:R-:W-:Y:S02]  /*faf40*/  @P2 LOP3.LUT R9, R9, 0x10000, RZ, 0xfc, !PT ;  /* 0x0001000009092812 */ /* 0x000fe400078efcff */
[----:B-1----:R-:W-:Y:S01]  /*faf50*/  ISETP.LT.AND P0, PT, R106, UR46, !P0 ;  /* 0x0000002e6a007c0c */ /* 0x002fe2000c701270 */
[----:B------:R-:W-:Y:S01]  /*faf60*/  STL.64 [R1+0x950], R48 ;  /* 0x0009503001007387 */ /* 0x000fe20000100a00 */
[----:B------:R-:W-:Y:S01]  /*faf70*/  LOP3.LUT R9, R9, 0xffff7fff, RZ, 0xc0, !PT ;  /* 0xffff7fff09097812 */ /* 0x000fe200078ec0ff */
[----:B------:R-:W1:Y:S03]  /*faf80*/  LDCU UR46, c[0x0][0x398] ;  /* 0x00007300ff2e77ac */ /* 0x000e660008000800 */
[----:B------:R-:W-:-:S04]  /*faf90*/  @P1 LOP3.LUT R9, R9, 0x8000, RZ, 0xfc, !PT ;  /* 0x0000800009091812 */ /* 0x000fc800078efcff */
[----:B------:R-:W-:-:S04]  /*fafa0*/  LOP3.LUT R9, R9, 0xffffbfff, RZ, 0xc0, !PT ;  /* 0xffffbfff09097812 */ /* 0x000fc800078ec0ff */
[----:B------:R-:W-:Y:S02]  /*fafb0*/  @P0 LOP3.LUT R9, R9, 0x4000, RZ, 0xfc, !PT ;  /* 0x0000400009090812 */ /* 0x000fe400078efcff */
[----:B------:R-:W-:Y:S01]  /*fafc0*/  ISETP.GE.AND P0, PT, R40, UR21, PT ;  /* 0x0000001528007c0c */ /* 0x000fe2000bf06270 */
[----:B------:R-:W1:Y:S03]  /*fafd0*/  LDCU.64 UR20, c[0x0][0x398] ;  /* 0x00007300ff1477ac */ /* 0x000e660008000a00 */
[----:B------:R-:W-:Y:S02]  /*fafe0*/  ISETP.LT.AND P1, PT, R109, UR12, !P0 ;  /* 0x0000000c6d007c0c */ /* 0x000fe4000c721270 */
[----:B------:R-:W-:Y:S02]  /*faff0*/  ISETP.LT.AND P3, PT, R112, UR33, !P0 ;  /* 0x0000002170007c0c */ /* 0x000fe4000c761270 */
[----:B------:R-:W-:-:S02]  /*fb000*/  LOP3.LUT R9, R9, 0xfffffbff, RZ, 0xc0, !PT ;  /* 0xfffffbff09097812 */ /* 0x000fc400078ec0ff */
[----:B------:R-:W-:Y:S01]  /*fb010*/  ISETP.LT.AND P2, PT, R111, UR25, !P0 ;  /* 0x000000196f007c0c */ /* 0x000fe2000c741270 */
[----:B------:R-:W1:Y:S06]  /*fb020*/  LDCU UR25, c[0x0][0x398] ;  /* 0x00007300ff1977ac */ /* 0x000e6c0008000800 */
[----:B------:R-:W-:-:S04]  /*fb030*/  @P1 LOP3.LUT R9, R9, 0x400, RZ, 0xfc, !PT ;  /* 0x0000040009091812 */ /* 0x000fc800078efcff */
[----:B------:R-:W-:-:S04]  /*fb040*/  LOP3.LUT R9, R9, 0xffffdfff, RZ, 0xc0, !PT ;  /* 0xffffdfff09097812 */ /* 0x000fc800078ec0ff */
[----:B------:R-:W-:Y:S02]  /*fb050*/  @P3 LOP3.LUT R9, R9, 0x2000, RZ, 0xfc, !PT ;  /* 0x0000200009093812 */ /* 0x000fe400078efcff */
[----:B---3--:R-:W-:Y:S01]  /*fb060*/  ISETP.LT.AND P1, PT, R110, UR32, !P0 ;  /* 0x000000206e007c0c */ /* 0x008fe2000c721270 */
[----:B------:R-:W3:Y:S01]  /*fb070*/  LDCU.64 UR32, c[0x0][0x398] ;  /* 0x00007300ff2077ac */ /* 0x000ee20008000a00 */
[----:B------:R-:W-:-:S04]  /*fb080*/  LOP3.LUT R9, R9, 0xffffefff, RZ, 0xc0, !PT ;  /* 0xffffefff09097812 */ /* 0x000fc800078ec0ff */
[----:B------:R-:W-:Y:S02]  /*fb090*/  @P2 LOP3.LUT R9, R9, 0x1000, RZ, 0xfc, !PT ;  /* 0x0000100009092812 */ /* 0x000fe400078efcff */
[----:B------:R-:W-:Y:S01]  /*fb0a0*/  ISETP.LT.AND P3, PT, R114, UR62, !P0 ;  /* 0x0000003e72007c0c */ /* 0x000fe2000c761270 */
[----:B------:R-:W-:Y:S01]  /*fb0b0*/  STL.64 [R1+0x958], R50 ;  /* 0x0009583201007387 */ /* 0x000fe20000100a00 */
[----:B------:R-:W-:-:S03]  /*fb0c0*/  LOP3.LUT R9, R9, 0xfffff7ff, RZ, 0xc0, !PT ;  /* 0xfffff7ff09097812 */ /* 0x000fc600078ec0ff */
[----:B----4-:R4:W-:Y:S01]  /*fb0d0*/  STSM.16.M88.4 [R0], R36 ;  /* 0x0000002400007844 */ /* 0x0109e20000000200 */
[----:B------:R-:W-:Y:S01]  /*fb0e0*/  @P1 LOP3.LUT R9, R9, 0x800, RZ, 0xfc, !PT ;  /* 0x0000080009091812 */ /* 0x000fe200078efcff */
[----:B------:R-:W-:Y:S01]  /*fb0f0*/  VIADD R40, R105, 0x20 ;  /* 0x0000002069287836 */ /* 0x000fe20000000000 */
[----:B------:R-:W-:Y:S01]  /*fb100*/  ISETP.LT.AND P2, PT, R108, UR61, !P0 ;  /* 0x0000003d6c007c0c */ /* 0x000fe2000c741270 */
[----:B------:R-:W-:Y:S01]  /*fb110*/  NOP ;  /* 0x0000000000007918 */ /* 0x000fe20000000000 */
[----:B------:R-:W-:Y:S01]  /*fb120*/  LOP3.LUT R9, R9, 0xfffffdff, RZ, 0xc0, !PT ;  /* 0xfffffdff09097812 */ /* 0x000fe200078ec0ff */
[----:B------:R-:W3:Y:S01]  /*fb130*/  LDS.128 R48, [R0] ;  /* 0x0000000000307984 */ /* 0x000ee20000000c00 */
[----:B------:R-:W-:Y:S01]  /*fb140*/  ISETP.LT.AND P1, PT, R107, UR60, !P0 ;  /* 0x0000003c6b007c0c */ /* 0x000fe2000c721270 */
[----:B------:R-:W1:Y:S01]  /*fb150*/  LDCU UR62, c[0x0][0x398] ;  /* 0x00007300ff3e77ac */ /* 0x000e620008000800 */
[----:B------:R-:W-:Y:S01]  /*fb160*/  @P3 LOP3.LUT R9, R9, 0x200, RZ, 0xfc, !PT ;  /* 0x0000020009093812 */ /* 0x000fe200078efcff */
[C---:B----4-:R-:W-:Y:S01]  /*fb170*/  VIADD R36, R105.reuse, 0x22 ;  /* 0x0000002269247836 */ /* 0x050fe20000000000 */
[----:B------:R-:W-:Y:S01]  /*fb180*/  IADD3 R38, PT, PT, R105, 0x21, RZ ;  /* 0x0000002169267810 */ /* 0x000fe20007ffe0ff */
[----:B------:R-:W4:Y:S01]  /*fb190*/  LDCU UR61, c[0x0][0x398] ;  /* 0x00007300ff3d77ac */ /* 0x000f220008000800 */
[----:B------:R-:W-:-:S02]  /*fb1a0*/  LOP3.LUT R9, R9, 0xfffffeff, RZ, 0xc0, !PT ;  /* 0xfffffeff09097812 */ /* 0x000fc400078ec0ff */
[----:B------:R-:W-:Y:S01]  /*fb1b0*/  LOP3.LUT R12, R12, 0x7fffffff, RZ, 0xc0, !PT ;  /* 0x7fffffff0c0c7812 */ /* 0x000fe200078ec0ff */
[----:B------:R-:W1:Y:S01]  /*fb1c0*/  LDCU UR60, c[0x0][0x398] ;  /* 0x00007300ff3c77ac */ /* 0x000e620008000800 */
[----:B------:R-:W-:Y:S02]  /*fb1d0*/  @P2 LOP3.LUT R9, R9, 0x100, RZ, 0xfc, !PT ;  /* 0x0000010009092812 */ /* 0x000fe400078efcff */
[----:B--2---:R-:W-:Y:S01]  /*fb1e0*/  ISETP.LT.AND P0, PT, R106, UR40, !P0 ;  /* 0x000000286a007c0c */ /* 0x004fe2000c701270 */
[----:B------:R-:W2:Y:S01]  /*fb1f0*/  LDCU UR40, c[0x0][0x398] ;  /* 0x00007300ff2877ac */ /* 0x000ea20008000800 */
[----:B------:R-:W-:-:S04]  /*fb200*/  LOP3.LUT R9, R9, 0xffffff7f, RZ, 0xc0, !PT ;  /* 0xffffff7f09097812 */ /* 0x000fc800078ec0ff */
[----:B------:R-:W-:-:S04]  /*fb210*/  @P1 LOP3.LUT R9, R9, 0x80, RZ, 0xfc, !PT ;  /* 0x0000008009091812 */ /* 0x000fc800078efcff */
[----:B------:R-:W-:-:S04]  /*fb220*/  LOP3.LUT R9, R9, 0xffffffbf, RZ, 0xc0, !PT ;  /* 0xffffffbf09097812 */ /* 0x000fc800078ec0ff */
[----:B------:R-:W-:Y:S02]  /*fb230*/  @P0 LOP3.LUT R9, R9, 0x40, RZ, 0xfc, !PT ;  /* 0x0000004009090812 */ /* 0x000fe400078efcff */
[----:B------:R-:W-:Y:S01]  /*fb240*/  ISETP.GE.AND P0, PT, R36, UR17, PT ;  /* 0x0000001124007c0c */ /* 0x000fe2000bf06270 */
[----:B------:R-:W2:Y:S01]  /*fb250*/  LDCU.64 UR16, c[0x0][0x398] ;  /* 0x00007300ff1077ac */ /* 0x000ea20008000a00 */
[----:B------:R-:W-:Y:S01]  /*fb260*/  LOP3.LUT R9, R9, 0xfffffffb, RZ, 0xc0, !PT ;  /* 0xfffffffb09097812 */ /* 0x000fe200078ec0ff */
[----:B------:R-:W4:Y:S01]  /*fb270*/  LDL.LU R36, [R1+0xb74] ;  /* 0x000b740001247983 */ /* 0x000f220000300800 */
[----:B-1----:R-:W-:Y:S02]  /*fb280*/  ISETP.LT.AND P1, PT, R109, UR20, !P0 ;  /* 0x000000146d007c0c */ /* 0x002fe4000c721270 */
[----:B------:R-:W-:Y:S01]  /*fb290*/  ISETP.LT.AND P3, PT, R112, UR70, !P0 ;  /* 0x0000004670007c0c */ /* 0x000fe2000c761270 */
[----:B------:R-:W4:Y:S01]  /*fb2a0*/  LDL.LU R37, [R1+0xb7c] ;  /* 0x000b7c0001257983 */ /* 0x000f220000300800 */
        /* <DEDUP_REMOVED lines=12> */
[----:B------:R-:W-:Y:S02]  /*fb370*/  ISETP.LT.AND P1, PT, R107, UR28, !P0 ;  /* 0x0000001c6b007c0c */ /* 0x000fe4000c721270 */
[----:B------:R-:W-:Y:S02]  /*fb380*/  ISETP.LT.AND P3, PT, R114, UR43, !P0 ;  /* 0x0000002b72007c0c */ /* 0x000fe4000c761270 */
[----:B------:R-:W-:Y:S01]  /*fb390*/  ISETP.LT.AND P2, PT, R108, UR29, !P0 ;  /* 0x0000001d6c007c0c */ /* 0x000fe2000c741270 */
[----:B------:R-:W1:Y:S01]  /*fb3a0*/  LDCU.64 UR28, c[0x0][0x398] ;  /* 0x00007300ff1c77ac */ /* 0x000e620008000a00 */
[----:B---3--:R-:W-:Y:S02]  /*fb3b0*/  ISETP.LT.AND P0, PT, R106, UR32, !P0 ;  /* 0x000000206a007c0c */ /* 0x008fe4000c701270 */
[----:B------:R-:W-:Y:S01]  /*fb3c0*/  LOP3.LUT R9, R9, 0xfffffffd, RZ, 0xc0, !PT ;  /* 0xfffffffd09097812 */ /* 0x000fe200078ec0ff */
[----:B------:R-:W3:Y:S04]  /*fb3d0*/  LDCU UR32, c[0x0][0x398] ;  /* 0x00007300ff2077ac */ /* 0x000ee80008000800 */
[----:B------:R-:W-:-:S04]  /*fb3e0*/  @P1 LOP3.LUT R10, R10, 0x80000000, RZ, 0xfc, !PT ;  /* 0x800000000a0a1812 */ /* 0x000fc800078efcff */
[----:B------:R-:W-:-:S04]  /*fb3f0*/  LOP3.LUT R10, R10, 0xbfffffff, RZ, 0xc0, !PT ;  /* 0xbfffffff0a0a7812 */ /* 0x000fc800078ec0ff */
[----:B------:R-:W-:Y:S02]  /*fb400*/  @P0 LOP3.LUT R10, R10, 0x40000000, RZ, 0xfc, !PT ;  /* 0x400000000a0a0812 */ /* 0x000fe400078efcff */
[----:B------:R-:W-:Y:S01]  /*fb410*/  ISETP.GE.AND P0, PT, R38, UR13, PT ;  /* 0x0000000d26007c0c */ /* 0x000fe2000bf06270 */
[----:B------:R-:W1:Y:S01]  /*fb420*/  LDCU.64 UR12, c[0x0][0x398] ;  /* 0x00007300ff0c77ac */ /* 0x000e620008000a00 */
[----:B------:R-:W4:Y:S04]  /*fb430*/  LDL.LU R38, [R1+0x12f4] ;  /* 0x0012f40001267983 */ /* 0x000f280000300800 */
[----:B------:R-:W4:Y:S01]  /*fb440*/  LDL.LU R39, [R1+0x12fc] ;  /* 0x0012fc0001277983 */ /* 0x000f220000300800 */
[----:B--2---:R-:W-:Y:S01]  /*fb450*/  ISETP.LT.AND P1, PT, R109, UR16, !P0 ;  /* 0x000000106d007c0c */ /* 0x004fe2000c721270 */
[----:B------:R-:W-:Y:S01]  /*fb460*/  NOP ;  /* 0x0000000000007918 */ /* 0x000fe20000000000 */
[----:B------:R-:W-:-:S02]  /*fb470*/  @P3 LOP3.LUT R9, R9, 0x2, RZ, 0xfc, !PT ;  /* 0x0000000209093812 */ /* 0x000fc400078efcff */
[----:B------:R-:W-:Y:S01]  /*fb480*/  ISETP.LT.AND P3, PT, R112, UR69, !P0 ;  /* 0x0000004570007c0c */ /* 0x000fe2000c761270 */
[----:B------:R-:W2:Y:S01]  /*fb490*/  LDCU UR69, c[0x0][0x398] ;  /* 0x00007300ff4577ac */ /* 0x000ea20008000800 */
[----:B------:R-:W-:Y:S02]  /*fb4a0*/  LOP3.LUT R10, R10, 0xfbffffff, RZ, 0xc0, !PT ;  /* 0xfbffffff0a0a7812 */ /* 0x000fe400078ec0ff */
[----:B------:R-:W-:-:S05]  /*fb4b0*/  LOP3.LUT R9, R9, 0xfffffffe, RZ, 0xc0, !PT ;  /* 0xfffffffe09097812 */ /* 0x000fca00078ec0ff */
[----:B------:R-:W-:Y:S02]  /*fb4c0*/  @P1 LOP3.LUT R10, R10, 0x4000000, RZ, 0xfc, !PT ;  /* 0x040000000a0a1812 */ /* 0x000fe400078efcff */
[----:B------:R-:W-:Y:S02]  /*fb4d0*/  @P2 LOP3.LUT R9, R9, 0x1, RZ, 0xfc, !PT ;  /* 0x0000000109092812 */ /* 0x000fe400078efcff */
[----:B-1----:R-:W-:Y:S01]  /*fb4e0*/  ISETP.LT.AND P2, PT, R111, UR70, !P0 ;  /* 0x000000466f007c0c */ /* 0x002fe2000c741270 */
        /* <DEDUP_REMOVED lines=18> */
[----:B------:R-:W-:Y:S01]  /*fb610*/  STL.64 [R1+0x8e0], R48 ;  /* 0x0008e03001007387 */ /* 0x000fe20000100a00 */
[----:B------:R-:W-:Y:S01]  /*fb620*/  LOP3.LUT R10, R10, 0xff7fffff, RZ, 0xc0, !PT ;  /* 0xff7fffff0a0a7812 */ /* 0x000fe200078ec0ff */
[----:B------:R-:W1:Y:S03]  /*fb630*/  LDCU UR28, c[0x0][0x398] ;  /* 0x00007300ff1c77ac */ /* 0x000e660008000800 */
[----:B------:R-:W-:-:S04]  /*fb640*/  @P1 LOP3.LUT R10, R10, 0x800000, RZ, 0xfc, !PT ;  /* 0x008000000a0a1812 */ /* 0x000fc800078efcff */
[----:B------:R-:W-:-:S04]  /*fb650*/  LOP3.LUT R10, R10, 0xffbfffff, RZ, 0xc0, !PT ;  /* 0xffbfffff0a0a7812 */ /* 0x000fc800078ec0ff */
[----:B------:R-:W-:Y:S02]  /*fb660*/  @P0 LOP3.LUT R10, R10, 0x400000, RZ, 0xfc, !PT ;  /* 0x004000000a0a0812 */ /* 0x000fe400078efcff */
[----:B------:R-:W-:Y:S01]  /*fb670*/  ISETP.GE.AND P0, PT, R40, UR21, PT ;  /* 0x0000001528007c0c */ /* 0x000fe2000bf06270 */
[----:B------:R-:W2:Y:S03]  /*fb680*/  LDCU.64 UR20, c[0x0][0x398] ;  /* 0x00007300ff1477ac */ /* 0x000ea60008000a00 */
[----:B------:R-:W-:Y:S02]  /*fb690*/  ISETP.LT.AND P2, PT, R109, UR12, !P0 ;  /* 0x0000000c6d007c0c */ /* 0x000fe4000c741270 */
[----:B-1----:R-:W-:Y:S01]  /*fb6a0*/  ISETP.LT.AND P1, PT, R112, UR42, !P0 ;  /* 0x0000002a70007c0c */ /* 0x002fe2000c721270 */
[----:B------:R-:W1:Y:S01]  /*fb6b0*/  LDCU UR42, c[0x0][0x398] ;  /* 0x00007300ff2a77ac */ /* 0x000e620008000800 */
[----:B------:R-:W-:-:S09]  /*fb6c0*/  LOP3.LUT R10, R10, 0xfffbffff, RZ, 0xc0, !PT ;  /* 0xfffbffff0a0a7812 */ /* 0x000fd200078ec0ff */
[----:B------:R-:W-:Y:S02]  /*fb6d0*/  @P2 LOP3.LUT R10, R10, 0x40000, RZ, 0xfc, !PT ;  /* 0x000400000a0a2812 */ /* 0x000fe400078efcff */
[----:B------:R-:W-:Y:S01]  /*fb6e0*/  ISETP.LT.AND P2, PT, R111, UR68, !P0 ;  /* 0x000000446f007c0c */ /* 0x000fe2000c741270 */
[----:B------:R-:W1:Y:S01]  /*fb6f0*/  LDCU UR68, c[0x0][0x398] ;  /* 0x00007300ff4477ac */ /* 0x000e620008000800 */
[----:B------:R-:W-:-:S04]  /*fb700*/  LOP3.LUT R10, R10, 0xffdfffff, RZ, 0xc0, !PT ;  /* 0xffdfffff0a0a7812 */ /* 0x000fc800078ec0ff */
[----:B------:R-:W-:Y:S02]  /*fb710*/  @P1 LOP3.LUT R10, R10, 0x200000, RZ, 0xfc, !PT ;  /* 0x002000000a0a1812 */ /* 0x000fe400078efcff */
[----:B--2---:R-:W-:Y:S01]  /*fb720*/  ISETP.LT.AND P1, PT, R110, UR69, !P0 ;  /* 0x000000456e007c0c */ /* 0x004fe2000c721270 */
[----:B------:R-:W2:Y:S01]  /*fb730*/  LDCU UR69, c[0x0][0x398] ;  /* 0x00007300ff4577ac */ /* 0x000ea20008000800 */
[----:B------:R-:W-:-:S04]  /*fb740*/  LOP3.LUT R10, R10, 0xffefffff, RZ, 0xc0, !PT ;  /* 0xffefffff0a0a7812 */ /* 0x000fc800078ec0ff */
[----:B------:R-:W-:Y:S02]  /*fb750*/  @P2 LOP3.LUT R10, R10, 0x100000, RZ, 0xfc, !PT ;  /* 0x001000000a0a2812 */ /* 0x000fe400078efcff */
[----:B------:R-:W-:Y:S01]  /*fb760*/  ISETP.LT.AND P3, PT, R114, UR70, !P0 ;  /* 0x0000004672007c0c */ /* 0x000fe2000c761270 */
[----:B------:R-:W2:Y:S01]  /*fb770*/  LDCU UR70, c[0x0][0x398] ;  /* 0x00007300ff4677ac */ /* 0x000ea20008000800 */
[----:B------:R-:W-:-:S04]  /*fb780*/  LOP3.LUT R10, R10, 0xfff7ffff, RZ, 0xc0, !PT ;  /* 0xfff7ffff0a0a7812 */ /* 0x000fc800078ec0ff */
[----:B------:R-:W-:Y:S02]  /*fb790*/  @P1 LOP3.LUT R10, R10, 0x80000, RZ, 0xfc, !PT ;  /* 0x000800000a0a1812 */ /* 0x000fe400078efcff */
[----:B-1----:R-:W-:Y:S01]  /*fb7a0*/  ISETP.LT.AND P2, PT, R108, UR42, !P0 ;  /* 0x0000002a6c007c0c */ /* 0x002fe2000c741270 */
[----:B------:R-:W1:Y:S01]  /*fb7b0*/  LDCU.64 UR42, c[0x0][0x398] ;  /* 0x00007300ff2a77ac */ /* 0x000e620008000a00 */
[----:B------:R-:W-:-:S04]  /*fb7c0*/  LOP3.LUT R10, R10, 0xfffdffff, RZ, 0xc0, !PT ;  /* 0xfffdffff0a0a7812 */ /* 0x000fc800078ec0ff */
[----:B------:R-:W-:Y:S02]  /*fb7d0*/  @P3 LOP3.LUT R10, R10, 0x20000, RZ, 0xfc, !PT ;  /* 0x000200000a0a3812 */ /* 0x000fe400078efcff */
[----:B------:R-:W-:Y:S01]  /*fb7e0*/  ISETP.LT.AND P1, PT, R107, UR38, !P0 ;  /* 0x000000266b007c0c */ /* 0x000fe2000c721270 */
[----:B------:R-:W-:Y:S01]  /*fb7f0*/  STL.64 [R1+0x8e8], R50 ;  /* 0x0008e83201007387 */ /* 0x000fe20000100a00 */
[----:B------:R-:W-:Y:S01]  /*fb800*/  LOP3.LUT R10, R10, 0xfffeffff, RZ, 0xc0, !PT ;  /* 0xfffeffff0a0a7812 */ /* 0x000fe200078ec0ff */
[----:B------:R-:W1:Y:S03]  /*fb810*/  LDCU.64 UR38, c[0x0][0x398] ;  /* 0x00007300ff2677ac */ /* 0x000e660008000a00 */
[----:B------:R-:W-:Y:S02]  /*fb820*/  @P2 LOP3.LUT R10, R10, 0x10000, RZ, 0xfc, !PT ;  /* 0x000100000a0a2812 */ /* 0x000fe400078efcff */
[----:B------:R-:W-:Y:S01]  /*fb830*/  ISETP.LT.AND P0, PT, R106, UR24, !P0 ;  /* 0x000000186a007c0c */ /* 0x000fe2000c701270 */
[----:B----4-:R4:W-:Y:S01]  /*fb840*/  STSM.16.M88.4 [R0], R36 ;  /* 0x0000002400007844 */ /* 0x0109e20000000200 */
[----:B------:R-:W-:Y:S01]  /*fb850*/  LOP3.LUT R10, R10, 0xffff7fff, RZ, 0xc0, !PT ;  /* 0xffff7fff0a0a7812 */ /* 0x000fe200078ec0ff */
[----:B------:R-:W-:Y:S01]  /*fb860*/  VIADD R40, R105, 0x1d ;  /* 0x0000001d69287836 */ /* 0x000fe20000000000 */
[----:B------:R-:W-:-:S02]  /*fb870*/  NOP ;  /* 0x0000000000007918 */ /* 0x000fc40000000000 */
[----:B------:R-:W-:Y:S01]  /*fb880*/  @P1 LOP3.LUT R10, R10, 0x8000, RZ, 0xfc, !PT ;  /* 0x000080000a0a1812 */ /* 0x000fe200078efcff */
[----:B------:R-:W3:Y:S01]  /*fb890*/  LDS.128 R48, [R0] ;  /* 0x0000000000307984 */ /* 0x000ee20000000c00 */
[----:B------:R-:W-:Y:S01]  /*fb8a0*/  LOP3.LUT R13, R13, 0x7fffffff, RZ, 0xc0, !PT ;  /* 0x7fffffff0d0d7812 */ /* 0x000fe200078ec0ff */
[----:B------:R-:W2:Y:S01]  /*fb8b0*/  LDCU UR24, c[0x0][0x398] ;  /* 0x00007300ff1877ac */ /* 0x000ea20008000800 */
[----:B------:R-:W-:Y:S01]  /*fb8c0*/  LOP3.LUT R10, R10, 0xffffbfff, RZ, 0xc0, !PT ;  /* 0xffffbfff0a0a7812 */ /* 0x000fe200078ec0ff */
[----:B----4-:R-:W-:-:S03]  /*fb8d0*/  VIADD R36, R105, 0x1f ;  /* 0x0000001f69247836 */ /* 0x010fc60000000000 */
[----:B------:R-:W-:Y:S02]  /*fb8e0*/  @P0 LOP3.LUT R10, R10, 0x4000, RZ, 0xfc, !PT ;  /* 0x000040000a0a0812 */ /* 0x000fe400078efcff */
[----:B------:R-:W-:Y:S01]  /*fb8f0*/  ISETP.GE.AND P0, PT, R36, UR17, PT ;  /* 0x0000001124007c0c */ /* 0x000fe2000bf06270 */
[----:B------:R-:W4:Y:S01]  /*fb900*/  LDCU.64 UR16, c[0x0][0x398] ;  /* 0x00007300ff1077ac */ /* 0x000f220008000a00 */
[----:B------:R-:W-:Y:S01]  /*fb910*/  LOP3.LUT R10, R10, 0xfffffbff, RZ, 0xc0, !PT ;  /* 0xfffffbff0a0a7812 */ /* 0x000fe200078ec0ff */
[----:B------:R-:W4:Y:S01]  /*fb920*/  LDL.LU R36, [R1+0xab4] ;  /* 0x000ab40001247983 */ /* 0x000f220000300800 */
[----:B-1----:R-:W-:Y:S01]  /*fb930*/  ISETP.LT.AND P2, PT, R109, UR42, !P0 ;  /* 0x0000002a6d007c0c */ /* 0x002fe2000c741270 */
[----:B------:R-:W1:Y:S01]  /*fb940*/  LDCU UR42, c[0x0][0x398] ;  /* 0x00007300ff2a77ac */ /* 0x000e620008000800 */
[----:B--2---:R-:W-:Y:S01]  /*fb950*/  ISETP.LT.AND P1, PT, R112, UR70, !P0 ;  /* 0x0000004670007c0c */ /* 0x004fe2000c721270 */
[----:B------:R-:W2:Y:S01]  /*fb960*/  LDL.LU R37, [R1+0xabc] ;  /* 0x000abc0001257983 */ /* 0x000ea20000300800 */
[----:B------:R-:W1:Y:S09]  /*fb970*/  LDCU UR70, c[0x0][0x398] ;  /* 0x00007300ff4677ac */ /* 0x000e720008000800 */
[----:B------:R-:W-:-:S02]  /*fb980*/  @P2 LOP3.LUT R10, R10, 0x400, RZ, 0xfc, !PT ;  /* 0x000004000a0a2812 */ /* 0x000fc400078efcff */
[----:B------:R-:W-:Y:S01]  /*fb990*/  ISETP.LT.AND P2, PT, R111, UR67, !P0 ;  /* 0x000000436f007c0c */ /* 0x000fe2000c741270 */
        /* <DEDUP_REMOVED lines=23> */
[----:B------:R-:W-:Y:S02]  /*fbb10*/  IADD3 R38, PT, PT, R105, 0x1e, RZ ;  /* 0x0000001e69267810 */ /* 0x000fe40007ffe0ff */
        /* <DEDUP_REMOVED lines=8> */
[----:B------:R-:W-:-:S02]  /*fbba0*/  ISETP.LT.AND P3, PT, R112, UR36, !P0 ;  /* 0x0000002470007c0c */ /* 0x000fc4000c761270 */
[----:B------:R-:W-:Y:S02]  /*fbbb0*/  LOP3.LUT R10, R10, 0xfffffffb, RZ, 0xc0, !PT ;  /* 0xfffffffb0a0a7812 */ /* 0x000fe400078ec0ff */
[----:B------:R-:W-:Y:S01]  /*fbbc0*/  ISETP.LT.AND P2, PT, R111, UR37, !P0 ;  /* 0x000000256f007c0c */ /* 0x000fe2000c741270 */
[----:B------:R-:W1:Y:S06]  /*fbbd0*/  LDCU.64 UR36, c[0x0][0x398] ;  /* 0x00007300ff2477ac */ /* 0x000e6c0008000a00 */
[----:B------:R-:W-:Y:S01]  /*fbbe0*/  @P1 LOP3.LUT R10, R10, 0x4, RZ, 0xfc, !PT ;  /* 0x000000040a0a1812 */ /* 0x000fe200078efcff */
[----:B---3--:R-:W-:Y:S01]  /*fbbf0*/  STL.64 [R1+0x470], R48 ;  /* 0x0004703001007387 */ /* 0x008fe20000100a00 */
[----:B------:R-:W-:Y:S01]  /*fbc00*/  LOP3.LUT R14, R14, 0x7fffffff, RZ, 0xc0, !PT ;  /* 0x7fffffff0e0e7812 */ /* 0x000fe200078ec0ff */
[----:B------:R-:W3:Y:S01]  /*fbc10*/  LDCU UR38, c[0x0][0x398] ;  /* 0x00007300ff2677ac */ /* 0x000ee20008000800 */
        /* <DEDUP_REMOVED lines=14> */
[----:B----4-:R-:W-:Y:S02]  /*fbd00*/  ISETP.LT.AND P0, PT, R106, UR16, !P0 ;  /* 0x000000106a007c0c */ /* 0x010fe4000c701270 */
[----:B------:R-:W-:Y:S01]  /*fbd10*/  LOP3.LUT R10, R10, 0xfffffffd, RZ, 0xc0, !PT ;  /* 0xfffffffd0a0a7812 */ /* 0x000fe200078ec0ff */
[----:B------:R-:W4:Y:S04]  /*fbd20*/  LDCU UR45, c[0x0][0x398] ;  /* 0x00007300ff2d77ac */ /* 0x000f280008000800 */
[----:B------:R-:W-:Y:S01]  /*fbd30*/  @P1 LOP3.LUT R11, R11, 0x80000000, RZ, 0xfc, !PT ;  /* 0x800000000b0b1812 */ /* 0x000fe200078efcff */
[----:B------:R-:W2:Y:S03]  /*fbd40*/  LDCU UR16, c[0x0][0x398] ;  /* 0x00007300ff1077ac */ /* 0x000ea60008000800 */
[----:B------:R-:W-:-:S04]  /*fbd50*/  LOP3.LUT R11, R11, 0xbfffffff, RZ, 0xc0, !PT ;  /* 0xbfffffff0b0b7812 */ /* 0x000fc800078ec0ff */
[----:B------:R-:W-:Y:S02]  /*fbd60*/  @P0 LOP3.LUT R11, R11, 0x40000000, RZ, 0xfc, !PT ;  /* 0x400000000b0b0812 */ /* 0x000fe400078efcff */
[----:B------:R-:W-:Y:S01]  /*fbd70*/  ISETP.GE.AND P0, PT, R40, UR43, PT ;  /* 0x0000002b28007c0c */ /* 0x000fe2000bf06270 */
[----:B------:R-:W2:Y:S03]  /*fbd80*/  LDCU UR43, c[0x0][0x398] ;  /* 0x00007300ff2b77ac */ /* 0x000ea60008000800 */
[----:B-1----:R-:W-:Y:S02]  /*fbd90*/  ISETP.LT.AND P1, PT, R109, UR36, !P0 ;  /* 0x000000246d007c0c */ /* 0x002fe4000c721270 */
[----:B------:R-:W-:Y:S02]  /*fbda0*/  @P3 LOP3.LUT R10, R10, 0x2, RZ, 0xfc, !PT ;  /* 0x000000020a0a3812 */ /* 0x000fe400078efcff */
[----:B------:R-:W-:Y:S01]  /*fbdb0*/  ISETP.LT.AND P3, PT, R112, UR76, !P0 ;  /* 0x0000004c70007c0c */ /* 0x000fe2000c761270 */
[----:B------:R-:W1:Y:S01]  /*fbdc0*/  LDCU UR76, c[0x0][0x398] ;  /* 0x00007300ff4c77ac */ /* 0x000e620008000800 */
[----:B------:R-:W-:-:S02]  /*fbdd0*/  LOP3.LUT R11, R11, 0xfbffffff, RZ, 0xc0, !PT ;  /* 0xfbffffff0b0b7812 */ /* 0x000fc400078ec0ff */
[----:B------:R-:W-:-:S05]  /*fbde0*/  LOP3.LUT R10, R10, 0xfffffffe, RZ, 0xc0, !PT ;  /* 0xfffffffe0a0a7812 */ /* 0x000fca00078ec0ff */
[----:B------:R-:W-:Y:S02]  /*fbdf0*/  @P1 LOP3.LUT R11, R11, 0x4000000, RZ, 0xfc, !PT ;  /* 0x040000000b0b1812 */ /* 0x000fe400078efcff */
        /* <DEDUP_REMOVED lines=24> */
[----:B------:R-:W-:-:S04]  /*fbf80*/  @P0 LOP3.LUT R11, R11, 0x400000, RZ, 0xfc, !PT ;  /* 0x004000000b0b0812 */ /* 0x000fc800078efcff */
[----:B------:R-:W-:Y:S01]  /*fbf90*/  LOP3.LUT R11, R11, 0xfffbffff, RZ, 0xc0, !PT ;  /* 0xfffbffff0b0b7812 */ /* 0x000fe200078ec0ff */
[----:B--2---:R2:W-:Y:S01]  /*fbfa0*/  STSM.16.M88.4 [R0], R36 ;  /* 0x0000002400007844 */ /* 0x0045e20000000200 */
[C---:B------:R-:W-:Y:S01]  /*fbfb0*/  IADD3 R40, PT, PT, R105.reuse, 0x1a, RZ ;  /* 0x0000001a69287810 */ /* 0x040fe20007ffe0ff */
[----:B------:R-:W-:Y:S02]  /*fbfc0*/  NOP ;  /* 0x0000000000007918 */ /* 0x000fe40000000000 */
[----:B------:R-:W3:Y:S01]  /*fbfd0*/  LDS.128 R48, [R0] ;  /* 0x0000000000307984 */ /* 0x000ee20000000c00 */
[----:B--2---:R-:W-:-:S05]  /*fbfe0*/  VIADD R36, R105, 0x1c ;  /* 0x0000001c69247836 */ /* 0x004fca0000000000 */
[----:B------:R-:W-:Y:S01]  /*fbff0*/  ISETP.GE.AND P0, PT, R36, UR39, PT ;  /* 0x0000002724007c0c */ /* 0x000fe2000bf06270 */
[----:B------:R-:W-:Y:S01]  /*fc000*/  VIADD R38, R105, 0x1b ;  /* 0x0000001b69267836 */ /* 0x000fe20000000000 */
[----:B------:R-:W-:Y:S01]  /*fc010*/  MOV R36, R173 ;  /* 0x000000ad00247202 */ /* 0x000fe20000000f00 */
[----:B------:R-:W-:Y:S01]  /*fc020*/  IMAD.MOV.U32 R37, RZ, RZ, R175 ;  /* 0x000000ffff257224 */ /* 0x000fe200078e00af */
[----:B-1----:R-:W-:Y:S01]  /*fc030*/  ISETP.LT.AND P1, PT, R109, UR30, !P0 ;  /* 0x0000001e6d007c0c */ /* 0x002fe2000c721270 */
[----:B------:R-:W1:Y:S01]  /*fc040*/  LDCU UR39, c[0x0][0x398] ;  /* 0x00007300ff2777ac */ /* 0x000e620008000800 */
[----:B------:R-:W-:Y:S02]  /*fc050*/  ISETP.LT.AND P3, PT, R112, UR4, !P0 ;  /* 0x0000000470007c0c */ /* 0x000fe4000c761270 */
[----:B------:R-:W-:Y:S01]  /*fc060*/  ISETP.LT.AND P2, PT, R111, UR5, !P0 ;  /* 0x000000056f007c0c */ /* 0x000fe2000c741270 */
[----:B------:R-:W2:Y:S08]  /*fc070*/  LDCU.64 UR4, c[0x0][0x398] ;  /* 0x00007300ff0477ac */ /* 0x000eb00008000a00 */
        /* <DEDUP_REMOVED lines=24> */
[----:B------:R-:W2:Y:S01]  /*fc200*/  LDCU.64 UR36, c[0x0][0x398] ;  /* 0x00007300ff2477ac */ /* 0x000ea20008000a00 */
[----:B------:R-:W4:Y:S04]  /*fc210*/  LDL.LU R38, [R1+0x11a4] ;  /* 0x0011a40001267983 */ /* 0x000f280000300800 */
[----:B------:R-:W4:Y:S01]  /*fc220*/  LDL.LU R39, [R1+0x11ac] ;  /* 0x0011ac0001277983 */ /* 0x000f220000300800 */
[----:B-1----:R-:W-:Y:S01]  /*fc230*/  ISETP.LT.AND P1, PT, R109, UR22, !P0 ;  /* 0x000000166d007c0c */ /* 0x002fe2000c721270 */
[----:B------:R-:W-:Y:S01]  /*fc240*/  NOP ;  /* 0x0000000000007918 */ /* 0x000fe20000000000 */
[----:B------:R-:W-:-:S02]  /*fc250*/  ISETP.LT.AND P3, PT, R112, UR6, !P0 ;  /* 0x0000000670007c0c */ /* 0x000fc4000c761270 */
[----:B------:R-:W-:-:S09]  /*fc260*/  LOP3.LUT R11, R11, 0xfffffbff, RZ, 0xc0, !PT ;  /* 0xfffffbff0b0b7812 */ /* 0x000fd200078ec0ff */
        /* <DEDUP_REMOVED lines=16> */
[----:B---3--:R-:W-:Y:S01]  /*fc370*/  STL.64 [R1+0x400], R48 ;  /* 0x0004003001007387 */ /* 0x008fe20000100a00 */
[----:B------:R-:W-:Y:S01]  /*fc380*/  LOP3.LUT R11, R11, 0xfffffeff, RZ, 0xc0, !PT ;  /* 0xfffffeff0b0b7812 */ /* 0x000fe200078ec0ff */
[----:B------:R-:W3:Y:S03]  /*fc390*/  LDCU.64 UR26, c[0x0][0x398] ;  /* 0x00007300ff1a77ac */ /* 0x000ee60008000a00 */
[----:B------:R-:W-:Y:S02]  /*fc3a0*/  @P2 LOP3.LUT R11, R11, 0x100, RZ, 0xfc, !PT ;  /* 0x000001000b0b2812 */ /* 0x000fe400078efcff */
[----:B--2---:R-:W-:Y:S01]  /*fc3b0*/  ISETP.LT.AND P0, PT, R106, UR4, !P0 ;  /* 0x000000046a007c0c */ /* 0x004fe2000c701270 */
[----:B------:R-:W-:Y:S01]  /*fc3c0*/  STL.64 [R1+0x408], R50 ;  /* 0x0004083201007387 */ /* 0x000fe20000100a00 */
[----:B------:R-:W-:Y:S01]  /*fc3d0*/  LOP3.LUT R11, R11, 0xffffff7f, RZ, 0xc0, !PT ;  /* 0xffffff7f0b0b7812 */ /* 0x000fe200078ec0ff */
[----:B------:R-:W2:Y:S03]  /*fc3e0*/  LDCU UR4, c[0x0][0x398] ;  /* 0x00007300ff0477ac */ /* 0x000ea60008000800 */
[----:B------:R-:W-:-:S04]  /*fc3f0*/  @P1 LOP3.LUT R11, R11, 0x80, RZ, 0xfc, !PT ;  /* 0x000000800b0b1812 */ /* 0x000fc800078efcff */
[----:B------:R-:W-:-:S04]  /*fc400*/  LOP3.LUT R11, R11, 0xffffffbf, RZ, 0xc0, !PT ;  /* 0xffffffbf0b0b7812 */ /* 0x000fc800078ec0ff */
[----:B------:R-:W-:Y:S02]  /*fc410*/  @P0 LOP3.LUT R11, R11, 0x40, RZ, 0xfc, !PT ;  /* 0x000000400b0b0812 */ /* 0x000fe400078efcff */
[----:B------:R-:W-:Y:S01]  /*fc420*/  ISETP.GE.AND P0, PT, R40, UR31, PT ;  /* 0x0000001f28007c0c */ /* 0x000fe2000bf06270 */
[----:B------:R-:W2:Y:S03]  /*fc430*/  LDCU.64 UR30, c[0x0][0x398] ;  /* 0x00007300ff1e77ac */ /* 0x000ea60008000a00 */
[----:B-1----:R-:W-:Y:S01]  /*fc440*/  ISETP.LT.AND P1, PT, R109, UR10, !P0 ;  /* 0x0000000a6d007c0c */ /* 0x002fe2000c721270 */
[----:B------:R-:W1:Y:S01]  /*fc450*/  LDCU UR10, c[0x0][0x398] ;  /* 0x00007300ff0a77ac */ /* 0x000e620008000800 */
[----:B------:R-:W-:Y:S02]  /*fc460*/  ISETP.LT.AND P3, PT, R112, UR52, !P0 ;  /* 0x0000003470007c0c */ /* 0x000fe4000c761270 */
[----:B------:R-:W-:Y:S01]  /*fc470*/  LOP3.LUT R11, R11, 0xfffffffb, RZ, 0xc0, !PT ;  /* 0xfffffffb0b0b7812 */ /* 0x000fe200078ec0ff */
[----:B------:R-:W1:Y:S01]  /*fc480*/  LDCU UR52, c[0x0][0x398] ;  /* 0x00007300ff3477ac */ /* 0x000e620008000800 */
[----:B------:R-:W-:Y:S01]  /*fc490*/  ISETP.LT.AND P2, PT, R111, UR51, !P0 ;  /* 0x000000336f007c0c */ /* 0x000fe2000c741270 */
[----:B------:R-:W1:Y:S06]  /*fc4a0*/  LDCU UR51, c[0x0][0x398] ;  /* 0x00007300ff3377ac */ /* 0x000e6c0008000800 */
        /* <DEDUP_REMOVED lines=10> */
[----:B------:R-:W-:Y:S01]  /*fc550*/  ISETP.LT.AND P3, PT, R114, UR14, !P0 ;  /* 0x0000000e72007c0c */ /* 0x000fe2000c761270 */
[----:B------:R-:W1:Y:S01]  /*fc560*/  LDCU.64 UR14, c[0x0][0x398] ;  /* 0x00007300ff0e77ac */ /* 0x000e620008000a00 */
[----:B------:R-:W-:Y:S02]  /*fc570*/  ISETP.LT.AND P2, PT, R108, UR18, !P0 ;  /* 0x000000126c007c0c */ /* 0x000fe4000c741270 */
[----:B------:R-:W-:Y:S01]  /*fc580*/  ISETP.LT.AND P0, PT, R106, UR6, !P0 ;  /* 0x000000066a007c0c */ /* 0x000fe2000c701270 */
[----:B------:R-:W1:Y:S01]  /*fc590*/  LDCU.64 UR18, c[0x0][0x398] ;  /* 0x00007300ff1277ac */ /* 0x000e620008000a00 */
[----:B----4-:R4:W-:Y:S05]  /*fc5a0*/  STSM.16.M88.4 [R0], R36 ;  /* 0x0000002400007844 */ /* 0x0109ea0000000200 */
[----:B------:R-:W-:Y:S01]  /*fc5b0*/  @P1 LOP3.LUT R12, R12, 0x80000000, RZ, 0xfc, !PT ;  /* 0x800000000c0c1812 */ /* 0x000fe200078efcff */
[----:B------:R-:W-:-:S03]  /*fc5c0*/  NOP ;  /* 0x0000000000007918 */ /* 0x000fc60000000000 */
[----:B------:R-:W-:Y:S01]  /*fc5d0*/  LOP3.LUT R12, R12, 0xbfffffff, RZ, 0xc0, !PT ;  /* 0xbfffffff0c0c7812 */ /* 0x000fe200078ec0ff */
[----:B------:R-:W1:Y:S01]  /*fc5e0*/  LDS.128 R48, [R0] ;  /* 0x0000000000307984 */ /* 0x000e620000000c00 */
[----:B------:R-:W-:Y:S01]  /*fc5f0*/  LOP3.LUT R11, R11, 0xfffffffd, RZ, 0xc0, !PT ;  /* 0xfffffffd0b0b7812 */ /* 0x000fe200078ec0ff */
[----:B------:R-:W1:Y:S01]  /*fc600*/  LDCU UR6, c[0x0][0x398] ;  /* 0x00007300ff0677ac */ /* 0x000e620008000800 */
[----:B------:R-:W-:Y:S01]  /*fc610*/  @P0 LOP3.LUT R12, R12, 0x40000000, RZ, 0xfc, !PT ;  /* 0x400000000c0c0812 */ /* 0x000fe200078efcff */
[----:B----4-:R-:W-:-:S05]  /*fc620*/  VIADD R36, R105, 0x19 ;  /* 0x0000001969247836 */ /* 0x010fca0000000000 */
[----:B------:R-:W-:Y:S01]  /*fc630*/  ISETP.GE.AND P0, PT, R36, UR23, PT ;  /* 0x0000001724007c0c */ /* 0x000fe2000bf06270 */
[----:B------:R-:W4:Y:S01]  /*fc640*/  LDCU.64 UR22, c[0x0][0x398] ;  /* 0x00007300ff1677ac */ /* 0x000f220008000a00 */
[----:B------:R-:W2:Y:S04]  /*fc650*/  LDL.LU R36, [R1+0x180] ;  /* 0x0001800001247983 */ /* 0x000ea80000300800 */
[----:B------:R-:W2:Y:S04]  /*fc660*/  LDL.LU R37, [R1+0x188] ;  /* 0x0001880001257983 */ /* 0x000ea80000300800 */
[----:B------:R-:W2:Y:S04]  /*fc670*/  LDL.LU R38, [R1+0x990] ;  /* 0x0009900001267983 */ /* 0x000ea80000300800 */
[----:B------:R-:W2:Y:S01]  /*fc680*/  LDL.LU R39, [R1+0x998] ;  /* 0x0009980001277983 */ /* 0x000ea20000300800 */
[----:B---3--:R-:W-:Y:S01]  /*fc690*/  ISETP.LT.AND P1, PT, R109, UR26, !P0 ;  /* 0x0000001a6d007c0c */ /* 0x008fe2000c721270 */
[----:B------:R-:W-:Y:S01]  /*fc6a0*/  NOP ;  /* 0x0000000000007918 */ /* 0x000fe20000000000 */
[----:B------:R-:W-:-:S02]  /*fc6b0*/  @P3 LOP3.LUT R11, R11, 0x2, RZ, 0xfc, !PT ;  /* 0x000000020b0b3812 */ /* 0x000fc400078efcff */
[----:B------:R-:W-:Y:S01]  /*fc6c0*/  ISETP.LT.AND P3, PT, R112, UR59, !P0 ;  /* 0x0000003b70007c0c */ /* 0x000fe2000c761270 */
[----:B------:R-:W3:Y:S01]  /*fc6d0*/  LDCU UR59, c[0x0][0x398] ;  /* 0x00007300ff3b77ac */ /* 0x000ee20008000800 */
[----:B------:R-:W-:Y:S02]  /*fc6e0*/  LOP3.LUT R12, R12, 0xfbffffff, RZ, 0xc0, !PT ;  /* 0xfbffffff0c0c7812 */ /* 0x000fe400078ec0ff */
[----:B------:R-:W-:-:S05]  /*fc6f0*/  LOP3.LUT R11, R11, 0xfffffffe, RZ, 0xc0, !PT ;  /* 0xfffffffe0b0b7812 */ /* 0x000fca00078ec0ff */
[----:B------:R-:W-:Y:S02]  /*fc700*/  @P1 LOP3.LUT R12, R12, 0x4000000, RZ, 0xfc, !PT ;  /* 0x040000000c0c1812 */ /* 0x000fe400078efcff */
[----:B------:R-:W-:Y:S02]  /*fc710*/  @P2 LOP3.LUT R11, R11, 0x1, RZ, 0xfc, !PT ;  /* 0x000000010b0b2812 */ /* 0x000fe400078efcff */
[----:B------:R-:W-:Y:S02]  /*fc720*/  ISETP.LT.AND P2, PT, R111, UR58, !P0 ;  /* 0x0000003a6f007c0c */ /* 0x000fe4000c741270 */
        /* <DEDUP_REMOVED lines=29> */
[----:B------:R-:W1:Y:S01]  /*fc900*/  LDS.128 R48, [R0] ;  /* 0x0000000000307984 */ /* 0x000e620000000c00 */
        /* <DEDUP_REMOVED lines=9> */
[----:B------:R-:W-:Y:S01]  /*fc9a0*/  ISETP.LT.AND P3, PT, R112, UR48, !P0 ;  /* 0x0000003070007c0c */ /* 0x000fe2000c761270 */
[----:B------:R-:W2:Y:S01]  /*fc9b0*/  LDCU UR48, c[0x0][0x398] ;  /* 0x00007300ff3077ac */ /* 0x000ea20008000800 */
[----:B------:R-:W-:Y:S01]  /*fc9c0*/  ISETP.LT.AND P2, PT, R111, UR64, !P0 ;  /* 0x000000406f007c0c */ /* 0x000fe2000c741270 */
[----:B-1----:R-:W-:Y:S08]  /*fc9d0*/  STL.64 [R1+0xcd0], R48 ;  /* 0x000cd03001007387 */ /* 0x002ff00000100a00 */
[----:B------:R-:W-:Y:S01]  /*fc9e0*/  @P1 LOP3.LUT R12, R12, 0x40000, RZ, 0xfc, !PT ;  /* 0x000400000c0c1812 */ /* 0x000fe200078efcff */
[----:B------:R-:W1:Y:S03]  /*fc9f0*/  LDCU UR64, c[0x0][0x398] ;  /* 0x00007300ff4077ac */ /* 0x000e660008000800 */
[----:B------:R-:W-:-:S04]  /*fca00*/  LOP3.LUT R12, R12, 0xffdfffff, RZ, 0xc0, !PT ;  /* 0xffdfffff0c0c7812 */ /* 0x000fc800078ec0ff */
[----:B------:R-:W-:Y:S02]  /*fca10*/  @P3 LOP3.LUT R12, R12, 0x200000, RZ, 0xfc, !PT ;  /* 0x002000000c0c3812 */ /* 0x000fe400078efcff */
        /* <DEDUP_REMOVED lines=27> */
[----:B--2---:R-:W-:-:S04]  /*fcbd0*/  IADD3 R36, PT, PT, R105, 0x17, RZ ;  /* 0x0000001769247810 */ /* 0x004fc80007ffe0ff */
        /* <DEDUP_REMOVED lines=8> */
[----:B------:R-:W-:-:S02]  /*fcc60*/  ISETP.LT.AND P3, PT, R112, UR34, !P0 ;  /* 0x0000002270007c0c */ /* 0x000fc4000c761270 */
[----:B------:R-:W-:Y:S01]  /*fcc70*/  ISETP.LT.AND P2, PT, R111, UR35, !P0 ;  /* 0x000000236f007c0c */ /* 0x000fe2000c741270 */
[----:B------:R-:W1:Y:S08]  /*fcc80*/  LDCU.64 UR34, c[0x0][0x398] ;  /* 0x00007300ff2277ac */ /* 0x000e700008000a00 */
[----:B------:R-:W-:-:S04]  /*fcc90*/  @P1 LOP3.LUT R12, R12, 0x400, RZ, 0xfc, !PT ;  /* 0x000004000c0c1812 */ /* 0x000fc800078efcff */
        /* <DEDUP_REMOVED lines=38> */
[----:B------:R-:W4:Y:S01]  /*fcf00*/  LDCU UR52, c[0x0][0x398] ;  /* 0x00007300ff3477ac */ /* 0x000f220008000800 */
[----:B---3--:R-:W-:Y:S01]  /*fcf10*/  ISETP.LT.AND P3, PT, R111, UR59, !P0 ;  /* 0x0000003b6f007c0c */ /* 0x008fe2000c761270 */
[----:B------:R-:W-:Y:S01]  /*fcf20*/  NOP ;  /* 0x0000000000007918 */ /* 0x000fe20000000000 */
[----:B------:R-:W-:Y:S01]  /*fcf30*/  ISETP.LT.AND P2, PT, R110, UR51, !P0 ;  /* 0x000000336e007c0c */ /* 0x000fe2000c741270 */
[----:B------:R-:W3:Y:S08]  /*fcf40*/  LDCU.64 UR58, c[0x0][0x398] ;  /* 0x00007300ff3a77ac */ /* 0x000ef00008000a00 */
[----:B------:R-:W-:Y:S01]  /*fcf50*/  @P1 LOP3.LUT R12, R12, 0x20, RZ, 0xfc, !PT ;  /* 0x000000200c0c1812 */ /* 0x000fe200078efcff */
[----:B-1----:R-:W-:Y:S01]  /*fcf60*/  STL.64 [R1+0xcb0], R48 ;  /* 0x000cb03001007387 */ /* 0x002fe20000100a00 */
[----:B------:R-:W-:Y:S01]  /*fcf70*/  IADD3 R40, PT, PT, R105, 0xf, RZ ;  /* 0x0000000f69287810 */ /* 0x000fe20007ffe0ff */
        /* <DEDUP_REMOVED lines=9> */
[----:B------:R-:W-:Y:S01]  /*fd010*/  STL.64 [R1+0xcb8], R50 ;  /* 0x000cb83201007387 */ /* 0x000fe20000100a00 */
[----:B----4-:R-:W-:Y:S01]  /*fd020*/  ISETP.LT.AND P3, PT, R114, UR52, !P0 ;  /* 0x0000003472007c0c */ /* 0x010fe2000c761270 */
[----:B------:R-:W4:Y:S01]  /*fd030*/  LDCU UR52, c[0x0][0x398] ;  /* 0x00007300ff3477ac */ /* 0x000f220008000800 */
[----:B------:R-:W-:Y:S02]  /*fd040*/  ISETP.LT.AND P2, PT, R108, UR74, !P0 ;  /* 0x0000004a6c007c0c */ /* 0x000fe4000c741270 */
[----:B------:R-:W-:Y:S01]  /*fd050*/  ISETP.LT.AND P0, PT, R106, UR26, !P0 ;  /* 0x0000001a6a007c0c */ /* 0x000fe2000c701270 */
[----:B------:R-:W1:Y:S06]  /*fd060*/  LDCU UR73, c[0x0][0x398] ;  /* 0x00007300ff4977ac */ /* 0x000e6c0008000800 */
[----:B------:R-:W-:Y:S01]  /*fd070*/  @P1 LOP3.LUT R13, R13, 0x80000000, RZ, 0xfc, !PT ;  /* 0x800000000d0d1812 */ /* 0x000fe200078efcff */
[----:B------:R-:W1:Y:S03]  /*fd080*/  LDCU UR74, c[0x0][0x398] ;  /* 0x00007300ff4a77ac */ /* 0x000e660008000800 */
[----:B------:R-:W-:-:S04]  /*fd090*/  LOP3.LUT R13, R13, 0xbfffffff, RZ, 0xc0, !PT ;  /* 0xbfffffff0d0d7812 */ /* 0x000fc800078ec0ff */
[----:B------:R-:W-:Y:S01]  /*fd0a0*/  @P0 LOP3.LUT R13, R13, 0x40000000, RZ, 0xfc, !PT ;  /* 0x400000000d0d0812 */ /* 0x000fe200078efcff */
[----:B---3--:R-:W-:Y:S01]  /*fd0b0*/  UMOV UR26, UR58 ;  /* 0x0000003a001a7c82 */ /* 0x008fe20008000000 */
[----:B------:R-:W3:Y:S01]  /*fd0c0*/  LDCU UR58, c[0x0][0x398] ;  /* 0x00007300ff3a77ac */ /* 0x000ee20008000800 */
[----:B------:R-:W-:Y:S01]  /*fd0d0*/  LOP3.LUT R12, R12, 0xfffffffd, RZ, 0xc0, !PT ;  /* 0xfffffffd0c0c7812 */ /* 0x000fe200078ec0ff */
[----:B--2---:R2:W-:Y:S01]  /*fd0e0*/  STSM.16.M88.4 [R0], R36 ;  /* 0x0000002400007844 */ /* 0x0045e20000000200 */
[----:B------:R-:W-:Y:S01]  /*fd0f0*/  MOV R101, UR59 ;  /* 0x0000003b00657c02 */ /* 0x000fe20008000f00 */
[----:B------:R-:W1:Y:S01]  /*fd100*/  LDCU UR59, c[0x0][0x398] ;  /* 0x00007300ff3b77ac */ /* 0x000e620008000800 */
[----:B------:R-:W-:Y:S01]  /*fd110*/  @P3 LOP3.LUT R12, R12, 0x2, RZ, 0xfc, !PT ;  /* 0x000000020c0c3812 */ /* 0x000fe200078efcff */
[----:B------:R-:W-:Y:S01]  /*fd120*/  NOP ;  /* 0x0000000000007918 */ /* 0x000fe20000000000 */
[----:B--2---:R-:W-:Y:S02]  /*fd130*/  VIADD R36, R105, 0x15 ;  /* 0x0000001569247836 */ /* 0x004fe40000000000 */
[----:B------:R-:W-:Y:S01]  /*fd140*/  LOP3.LUT R12, R12, 0xfffffffe, RZ, 0xc0, !PT ;  /* 0xfffffffe0c0c7812 */ /* 0x000fe200078ec0ff */
[----:B------:R-:W2:Y:S02]  /*fd150*/  LDS.128 R48, [R0] ;  /* 0x0000000000307984 */ /* 0x000ea40000000c00 */
[----:B------:R-:W-:Y:S01]  /*fd160*/  ISETP.GE.AND P0, PT, R36, UR37, PT ;  /* 0x0000002524007c0c */ /* 0x000fe2000bf06270 */
[----:B------:R-:W1:Y:S01]  /*fd170*/  LDCU.64 UR36, c[0x0][0x398] ;  /* 0x00007300ff2477ac */ /* 0x000e620008000a00 */
[----:B------:R-:W4:Y:S04]  /*fd180*/  LDL.LU R36, [R1+0xb0] ;  /* 0x0000b00001247983 */ /* 0x000f280000300800 */
[----:B------:R-:W4:Y:S04]  /*fd190*/  LDL.LU R37, [R1+0xb8] ;  /* 0x0000b80001257983 */ /* 0x000f280000300800 */
[----:B------:R-:W4:Y:S04]  /*fd1a0*/  LDL.LU R38, [R1+0x1430] ;  /* 0x0014300001267983 */ /* 0x000f280000300800 */
[----:B------:R-:W4:Y:S01]  /*fd1b0*/  LDL.LU R39, [R1+0x1438] ;  /* 0x0014380001277983 */ /* 0x000f220000300800 */
[----:B------:R-:W-:Y:S01]  /*fd1c0*/  ISETP.LT.AND P3, PT, R109, UR30, !P0 ;  /* 0x0000001e6d007c0c */ /* 0x000fe2000c761270 */
[----:B------:R-:W-:Y:S01]  /*fd1d0*/  NOP ;  /* 0x0000000000007918 */ /* 0x000fe20000000000 */
[----:B------:R-:W-:-:S02]  /*fd1e0*/  @P2 LOP3.LUT R12, R12, 0x1, RZ, 0xfc, !PT ;  /* 0x000000010c0c2812 */ /* 0x000fc400078efcff */
[----:B---3--:R-:W-:Y:S01]  /*fd1f0*/  ISETP.LT.AND P2, PT, R112, UR58, !P0 ;  /* 0x0000003a70007c0c */ /* 0x008fe2000c741270 */
[----:B------:R-:W3:Y:S01]  /*fd200*/  LDCU UR58, c[0x0][0x398] ;  /* 0x00007300ff3a77ac */ /* 0x000ee20008000800 */
[----:B------:R-:W-:-:S07]  /*fd210*/  LOP3.LUT R13, R13, 0xfbffffff, RZ, 0xc0, !PT ;  /* 0xfbffffff0d0d7812 */ /* 0x000fce00078ec0ff */
[----:B------:R-:W-:Y:S02]  /*fd220*/  @P3 LOP3.LUT R13, R13, 0x4000000, RZ, 0xfc, !PT ;  /* 0x040000000d0d3812 */ /* 0x000fe400078efcff */
[----:B-1----:R-:W-:Y:S01]  /*fd230*/  ISETP.LT.AND P1, PT, R111, UR59, !P0 ;  /* 0x0000003b6f007c0c */ /* 0x002fe2000c721270 */
[----:B------:R-:W1:Y:S01]  /*fd240*/  LDCU UR59, c[0x0][0x398] ;  /* 0x00007300ff3b77ac */ /* 0x000e620008000800 */
[----:B------:R-:W-:-:S04]  /*fd250*/  LOP3.LUT R13, R13, 0xdfffffff, RZ, 0xc0, !PT ;  /* 0xdfffffff0d0d7812 */ /* 0x000fc800078ec0ff */
[----:B------:R-:W-:-:S04]  /*fd260*/  @P2 LOP3.LUT R13, R13, 0x20000000, RZ, 0xfc, !PT ;  /* 0x200000000d0d2812 */ /* 0x000fc800078efcff */
[----:B------:R-:W-:-:S04]  /*fd270*/  LOP3.LUT R13, R13, 0xefffffff, RZ, 0xc0, !PT ;  /* 0xefffffff0d0d7812 */ /* 0x000fc800078ec0ff */
[----:B------:R-:W-:Y:S02]  /*fd280*/  @P1 LOP3.LUT R13, R13, 0x10000000, RZ, 0xfc, !PT ;  /* 0x100000000d0d1812 */ /* 0x000fe400078efcff */
[----:B------:R-:W-:Y:S01]  /*fd290*/  ISETP.LT.AND P1, PT, R110, UR64, !P0 ;  /* 0x000000406e007c0c */ /* 0x000fe2000c721270 */
[----:B--2---:R-:W-:Y:S01]  /*fd2a0*/  STL.64 [R1+0xca0], R48 ;  /* 0x000ca03001007387 */ /* 0x004fe20000100a00 */
[----:B------:R-:W-:Y:S01]  /*fd2b0*/  ISETP.LT.AND P3, PT, R114, UR56, !P0 ;  /* 0x0000003872007c0c */ /* 0x000fe2000c761270 */
[----:B------:R-:W-:Y:S01]  /*fd2c0*/  UMOV UR34, UR36 ;  /* 0x0000002400227c82 */ /* 0x000fe20008000000 */
[----:B------:R-:W-:Y:S02]  /*fd2d0*/  LOP3.LUT R13, R13, 0xf7ffffff, RZ, 0xc0, !PT ;  /* 0xf7ffffff0d0d7812 */ /* 0x000fe400078ec0ff */
[----:B---3--:R-:W-:Y:S01]  /*fd2e0*/  ISETP.LT.AND P2, PT, R108, UR58, !P0 ;  /* 0x0000003a6c007c0c */ /* 0x008fe2000c741270 */
[----:B------:R-:W-:Y:S01]  /*fd2f0*/  STL.64 [R1+0xca8], R50 ;  /* 0x000ca83201007387 */ /* 0x000fe20000100a00 */
[----:B------:R-:W2:Y:S01]  /*fd300*/  LDCU UR58, c[0x0][0x398] ;  /* 0x00007300ff3a77ac */ /* 0x000ea20008000800 */
[----:B------:R-:W3:Y:S04]  /*fd310*/  LDCU UR64, c[0x0][0x398] ;  /* 0x00007300ff4077ac */ /* 0x000ee80008000800 */
[----:B------:R-:W-:Y:S01]  /*fd320*/  @P1 LOP3.LUT R13, R13, 0x8000000, RZ, 0xfc, !PT ;  /* 0x080000000d0d1812 */ /* 0x000fe200078efcff */
[----:B------:R-:W2:Y:S03]  /*fd330*/  LDCU UR56, c[0x0][0x398] ;  /* 0x00007300ff3877ac */ /* 0x000ea60008000800 */
[----:B------:R-:W-:-:S04]  /*fd340*/  LOP3.LUT R13, R13, 0xfdffffff, RZ, 0xc0, !PT ;  /* 0xfdffffff0d0d7812 */ /* 0x000fc800078ec0ff */
[----:B------:R-:W-:Y:S02]  /*fd350*/  @P3 LOP3.LUT R13, R13, 0x2000000, RZ, 0xfc, !PT ;  /* 0x020000000d0d3812 */ /* 0x000fe400078efcff */
[----:B-1----:R-:W-:Y:S01]  /*fd360*/  ISETP.LT.AND P1, PT, R107, UR59, !P0 ;  /* 0x0000003b6b007c0c */ /* 0x002fe2000c721270 */
[----:B------:R-:W1:Y:S01]  /*fd370*/  LDCU UR59, c[0x0][0x398] ;  /* 0x00007300ff3b77ac */ /* 0x000e620008000800 */
[----:B------:R-:W-:-:S04]  /*fd380*/  LOP3.LUT R13, R13, 0xfeffffff, RZ, 0xc0, !PT ;  /* 0xfeffffff0d0d7812 */ /* 0x000fc800078ec0ff */
[----:B------:R-:W-:Y:S02]  /*fd390*/  @P2 LOP3.LUT R13, R13, 0x1000000, RZ, 0xfc, !PT ;  /* 0x010000000d0d2812 */ /* 0x000fe400078efcff */
[----:B------:R-:W-:Y:S01]  /*fd3a0*/  ISETP.LT.AND P0, PT, R106, UR26, !P0 ;  /* 0x0000001a6a007c0c */ /* 0x000fe2000c701270 */
[----:B------:R-:W-:Y:S01]  /*fd3b0*/  IMAD.U32 R100, RZ, RZ, UR37 ;  /* 0x00000025ff647e24 */ /* 0x000fe2000f8e00ff */
[----:B------:R-:W-:Y:S01]  /*fd3c0*/  LOP3.LUT R13, R13, 0xff7fffff, RZ, 0xc0, !PT ;  /* 0xff7fffff0d0d7812 */ /* 0x000fe200078ec0ff */
[----:B------:R-:W1:Y:S03]  /*fd3d0*/  LDCU.64 UR36, c[0x0][0x398] ;  /* 0x00007300ff2477ac */ /* 0x000e660008000a00 */
[----:B------:R-:W-:Y:S01]  /*fd3e0*/  @P1 LOP3.LUT R13, R13, 0x800000, RZ, 0xfc, !PT ;  /* 0x008000000d0d1812 */ /* 0x000fe200078efcff */
[----:B------:R-:W1:Y:S03]  /*fd3f0*/  LDCU UR26, c[0x0][0x398] ;  /* 0x00007300ff1a77ac */ /* 0x000e660008000800 */
[----:B------:R-:W-:-:S04]  /*fd400*/  LOP3.LUT R13, R13, 0xffbfffff, RZ, 0xc0, !PT ;  /* 0xffbfffff0d0d7812 */ /* 0x000fc800078ec0ff */
[----:B------:R-:W-:Y:S01]  /*fd410*/  @P0 LOP3.LUT R13, R13, 0x400000, RZ, 0xfc, !PT ;  /* 0x004000000d0d0812 */ /* 0x000fe200078efcff */
[----:B----4-:R4:W-:Y:S03]  /*fd420*/  STSM.16.M88.4 [R0], R36 ;  /* 0x0000002400007844 */ /* 0x0109e60000000200 */
[----:B------:R-:W-:Y:S01]  /*fd430*/  LOP3.LUT R13, R13, 0xfffbffff, RZ, 0xc0, !PT ;  /* 0xfffbffff0d0d7812 */ /* 0x000fe200078ec0ff */
[----:B------:R-:W-:Y:S01]  /*fd440*/  NOP ;  /* 0x0000000000007918 */ /* 0x000fe20000000000 */
[----:B------:R-:W3:Y:S01]  /*fd450*/  LDS.128 R48, [R0] ;  /* 0x0000000000307984 */ /* 0x000ee20000000c00 */
[----:B----4-:R-:W-:-:S05]  /*fd460*/  VIADD R36, R105, 0x14 ;  /* 0x0000001469247836 */ /* 0x010fca0000000000 */
[----:B------:R-:W-:Y:S02]  /*fd470*/  ISETP.GE.AND P0, PT, R36, UR35, PT ;  /* 0x0000002324007c0c */ /* 0x000fe4000bf06270 */
[----:B------:R-:W4:Y:S04]  /*fd480*/  LDL.LU R36, [R1+0xbc0] ;  /* 0x000bc00001247983 */ /* 0x000f280000300800 */
[----:B------:R-:W4:Y:S04]  /*fd490*/  LDL.LU R37, [R1+0xbc8] ;  /* 0x000bc80001257983 */ /* 0x000f280000300800 */
[----:B------:R-:W4:Y:S04]  /*fd4a0*/  LDL.LU R38, [R1+0x1340] ;  /* 0x0013400001267983 */ /* 0x000f280000300800 */
[----:B------:R-:W4:Y:S01]  /*fd4b0*/  LDL.LU R39, [R1+0x1348] ;  /* 0x0013480001277983 */ /* 0x000f220000300800 */
[----:B------:R-:W-:Y:S01]  /*fd4c0*/  ISETP.LT.AND P3, PT, R109, UR34, !P0 ;  /* 0x000000226d007c0c */ /* 0x000fe2000c761270 */
[----:B-1----:R-:W-:Y:S01]  /*fd4d0*/  UMOV UR30, UR36 ;  /* 0x00000024001e7c82 */ /* 0x002fe20008000000 */
[----:B--2---:R-:W-:Y:S01]  /*fd4e0*/  ISETP.LT.AND P2, PT, R112, UR58, !P0 ;  /* 0x0000003a70007c0c */ /* 0x004fe2000c741270 */
[----:B------:R-:W1:Y:S01]  /*fd4f0*/  LDCU UR58, c[0x0][0x398] ;  /* 0x00007300ff3a77ac */ /* 0x000e620008000800 */
[----:B------:R-:W-:Y:S01]  /*fd500*/  ISETP.LT.AND P1, PT, R111, UR59, !P0 ;  /* 0x0000003b6f007c0c */ /* 0x000fe2000c721270 */
[----:B------:R-:W-:Y:S01]  /*fd510*/  NOP ;  /* 0x0000000000007918 */ /* 0x000fe20000000000 */
[----:B------:R-:W2:Y:S07]  /*fd520*/  LDCU UR59, c[0x0][0x398] ;  /* 0x00007300ff3b77ac */ /* 0x000eae0008000800 */
[----:B------:R-:W-:Y:S01]  /*fd530*/  @P3 LOP3.LUT R13, R13, 0x40000, RZ, 0xfc, !PT ;  /* 0x000400000d0d3812 */ /* 0x000fe200078efcff */
[----:B---3--:R-:W-:Y:S01]  /*fd540*/  STL.64 [R1+0xc90], R48 ;  /* 0x000c903001007387 */ /* 0x008fe20000100a00 */
[----:B------:R-:W3:Y:S02]  /*fd550*/  LDCU.64 UR34, c[0x0][0x398] ;  /* 0x00007300ff2277ac */ /* 0x000ee40008000a00 */
        /* <DEDUP_REMOVED lines=10> */
[----:B----4-:R1:W-:Y:S06]  /*fd600*/  STSM.16.M88.4 [R0], R36 ;  /* 0x0000002400007844 */ /* 0x0103ec0000000200 */
[----:B------:R-:W-:Y:S01]  /*fd610*/  @P1 LOP3.LUT R13, R13, 0x80000, RZ, 0xfc, !PT ;  /* 0x000800000d0d1812 */ /* 0x000fe200078efcff */
[----:B------:R-:W-:-:S03]  /*fd620*/  NOP ;  /* 0x0000000000007918 */ /* 0x000fc60000000000 */
[----:B------:R-:W-:Y:S01]  /*fd630*/  LOP3.LUT R13, R13, 0xfffdffff, RZ, 0xc0, !PT ;  /* 0xfffdffff0d0d7812 */ /* 0x000fe200078ec0ff */
[----:B------:R-:W4:Y:S01]  /*fd640*/  LDS.128 R48, [R0] ;  /* 0x0000000000307984 */ /* 0x000f220000000c00 */
[----:B------:R-:W-:Y:S01]  /*fd650*/  MOV R99, UR37 ;  /* 0x0000002500637c02 */ /* 0x000fe20008000f00 */
[----:B------:R-:W1:Y:S01]  /*fd660*/  LDCU.64 UR36, c[0x0][0x398] ;  /* 0x00007300ff2477ac */ /* 0x000e620008000a00 */
[----:B------:R-:W-:Y:S02]  /*fd670*/  @P3 LOP3.LUT R13, R13, 0x20000, RZ, 0xfc, !PT ;  /* 0x000200000d0d3812 */ /* 0x000fe400078efcff */
[----:B--2---:R-:W-:Y:S01]  /*fd680*/  ISETP.LT.AND P1, PT, R107, UR59, !P0 ;  /* 0x0000003b6b007c0c */ /* 0x004fe2000c721270 */
[----:B------:R-:W2:Y:S01]  /*fd690*/  LDCU UR59, c[0x0][0x398] ;  /* 0x00007300ff3b77ac */ /* 0x000ea20008000800 */
[----:B------:R-:W-:Y:S01]  /*fd6a0*/  LOP3.LUT R13, R13, 0xfffeffff, RZ, 0xc0, !PT ;  /* 0xfffeffff0d0d7812 */ /* 0x000fe200078ec0ff */
[----:B---3--:R-:W-:Y:S01]  /*fd6b0*/  IMAD.U32 R98, RZ, RZ, UR35 ;  /* 0x00000023ff627e24 */ /* 0x008fe2000f8e00ff */
[----:B------:R-:W-:Y:S01]  /*fd6c0*/  LOP3.LUT R18, R18, 0x7fffffff, RZ, 0xc0, !PT ;  /* 0x7fffffff12127812 */ /* 0x000fe200078ec0ff */
[----:B------:R-:W3:Y:S01]  /*fd6d0*/  LDCU UR58, c[0x0][0x398] ;  /* 0x00007300ff3a77ac */ /* 0x000ee20008000800 */
[----:B------:R-:W-:-:S02]  /*fd6e0*/  @P2 LOP3.LUT R13, R13, 0x10000, RZ, 0xfc, !PT ;  /* 0x000100000d0d2812 */ /* 0x000fc400078efcff */
[----:B------:R-:W-:Y:S01]  /*fd6f0*/  ISETP.LT.AND P0, PT, R106, UR30, !P0 ;  /* 0x0000001e6a007c0c */ /* 0x000fe2000c701270 */
[----:B------:R-:W2:Y:S01]  /*fd700*/  LDCU UR56, c[0x0][0x398] ;  /* 0x00007300ff3877ac */ /* 0x000ea20008000800 */
[----:B------:R-:W-:-:S04]  /*fd710*/  LOP3.LUT R13, R13, 0xffff7fff, RZ, 0xc0, !PT ;  /* 0xffff7fff0d0d7812 */ /* 0x000fc800078ec0ff */
[----:B------:R-:W-:Y:S01]  /*fd720*/  @P1 LOP3.LUT R13, R13, 0x8000, RZ, 0xfc, !PT ;  /* 0x000080000d0d1812 */ /* 0x000fe200078efcff */
[----:B-1----:R-:W-:-:S03]  /*fd730*/  VIADD R36, R105, 0x13 ;  /* 0x0000001369247836 */ /* 0x002fc60000000000 */
[----:B------:R-:W-:-:S04]  /*fd740*/  LOP3.LUT R13, R13, 0xffffbfff, RZ, 0xc0, !PT ;  /* 0xffffbfff0d0d7812 */ /* 0x000fc800078ec0ff */
[----:B------:R-:W-:Y:S02]  /*fd750*/  @P0 LOP3.LUT R13, R13, 0x4000, RZ, 0xfc, !PT ;  /* 0x000040000d0d0812 */ /* 0x000fe400078efcff */
[----:B------:R-:W-:Y:S02]  /*fd760*/  ISETP.GE.AND P0, PT, R36, UR31, PT ;  /* 0x0000001f24007c0c */ /* 0x000fe4000bf06270 */
[----:B------:R-:W3:Y:S04]  /*fd770*/  LDL.LU R36, [R1+0xac0] ;  /* 0x000ac00001247983 */ /* 0x000ee80000300800 */
[----:B------:R-:W3:Y:S04]  /*fd780*/  LDL.LU R37, [R1+0xac8] ;  /* 0x000ac80001257983 */ /* 0x000ee80000300800 */
[----:B------:R-:W3:Y:S04]  /*fd790*/  LDL.LU R38, [R1+0x1270] ;  /* 0x0012700001267983 */ /* 0x000ee80000300800 */
[----:B------:R-:W3:Y:S01]  /*fd7a0*/  LDL.LU R39, [R1+0x1278] ;  /* 0x0012780001277983 */ /* 0x000ee20000300800 */
[----:B------:R-:W-:-:S03]  /*fd7b0*/  NOP ;  /* 0x0000000000007918 */ /* 0x000fc60000000000 */
[----:B----4-:R-:W-:Y:S04]  /*fd7c0*/  STL.64 [R1+0xc80], R48 ;  /* 0x000c803001007387 */ /* 0x010fe80000100a00 */
[----:B------:R-:W-:Y:S01]  /*fd7d0*/  STL.64 [R1+0xc88], R50 ;  /* 0x000c883201007387 */ /* 0x000fe20000100a00 */
[----:B------:R-:W-:Y:S01]  /*fd7e0*/  ISETP.LT.AND P1, PT, R109, UR34, !P0 ;  /* 0x000000226d007c0c */ /* 0x000fe2000c721270 */
[----:B------:R-:W-:Y:S01]  /*fd7f0*/  UMOV UR30, UR36 ;  /* 0x00000024001e7c82 */ /* 0x000fe20008000000 */
[----:B------:R-:W-:Y:S01]  /*fd800*/  ISETP.LT.AND P3, PT, R112, UR62, !P0 ;  /* 0x0000003e70007c0c */ /* 0x000fe2000c761270 */
[----:B------:R-:W1:Y:S01]  /*fd810*/  LDCU.64 UR34, c[0x0][0x398] ;  /* 0x00007300ff2277ac */ /* 0x000e620008000a00 */
[----:B------:R-:W-:Y:S02]  /*fd820*/  LOP3.LUT R13, R13, 0xfffffbff, RZ, 0xc0, !PT ;  /* 0xfffffbff0d0d7812 */ /* 0x000fe400078ec0ff */
[----:B------:R-:W-:Y:S01]  /*fd830*/  ISETP.LT.AND P2, PT, R111, UR63, !P0 ;  /* 0x0000003f6f007c0c */ /* 0x000fe2000c741270 */
[----:B------:R-:W4:Y:S01]  /*fd840*/  LDCU UR63, c[0x0][0x398] ;  /* 0x00007300ff3f77ac */ /* 0x000f220008000800 */
[----:B------:R-:W-:Y:S01]  /*fd850*/  LOP3.LUT R19, R19, 0x7fffffff, RZ, 0xc0, !PT ;  /* 0x7fffffff13137812 */ /* 0x000fe200078ec0ff */
[----:B------:R-:W1:Y:S04]  /*fd860*/  LDCU UR62, c[0x0][0x398] ;  /* 0x00007300ff3e77ac */ /* 0x000e680008000800 */
        /* <DEDUP_REMOVED lines=12> */
[----:B------:R-:W-:Y:S02]  /*fd930*/  ISETP.LT.AND P2, PT, R108, UR77, !P0 ;  /* 0x0000004d6c007c0c */ /* 0x000fe4000c741270 */
[----:B------:R-:W-:-:S04]  /*fd940*/  LOP3.LUT R13, R13, 0xfffffdff, RZ, 0xc0, !PT ;  /* 0xfffffdff0d0d7812 */ /* 0x000fc800078ec0ff */
[----:B------:R-:W-:Y:S02]  /*fd950*/  @P3 LOP3.LUT R13, R13, 0x200, RZ, 0xfc, !PT ;  /* 0x000002000d0d3812 */ /* 0x000fe400078efcff */
[----:B------:R-:W-:Y:S02]  /*fd960*/  ISETP.LT.AND P1, PT, R107, UR76, !P0 ;  /* 0x0000004c6b007c0c */ /* 0x000fe4000c721270 */
[----:B------:R-:W-:Y:S02]  /*fd970*/  LOP3.LUT R13, R13, 0xfffffeff, RZ, 0xc0, !PT ;  /* 0xfffffeff0d0d7812 */ /* 0x000fe400078ec0ff */
[----:B------:R-:W-:Y:S01]  /*fd980*/  ISETP.LT.AND P0, PT, R106, UR30, !P0 ;  /* 0x0000001e6a007c0c */ /* 0x000fe2000c701270 */
[----:B------:R-:W1:Y:S01]  /*fd990*/  LDCU.64 UR30, c[0x0][0x398] ;  /* 0x00007300ff1e77ac */ /* 0x000e620008000a00 */
[----:B------:R-:W-:-:S04]  /*fd9a0*/  @P2 LOP3.LUT R13, R13, 0x100, RZ, 0xfc, !PT ;  /* 0x000001000d0d2812 */ /* 0x000fc800078efcff */
[----:B------:R-:W-:Y:S01]  /*fd9b0*/  LOP3.LUT R13, R13, 0xffffff7f, RZ, 0xc0, !PT ;  /* 0xffffff7f0d0d7812 */ /* 0x000fe200078ec0ff */
[----:B---3--:R3:W-:Y:S03]  /*fd9c0*/  STSM.16.M88.4 [R0], R36 ;  /* 0x0000002400007844 */ /* 0x0087e60000000200 */
[----:B------:R-:W-:Y:S01]  /*fd9d0*/  @P1 LOP3.LUT R13, R13, 0x80, RZ, 0xfc, !PT ;  /* 0x000000800d0d1812 */ /* 0x000fe200078efcff */
[----:B-1----:R-:W-:Y:S01]  /*fd9e0*/  IMAD.U32 R96, RZ, RZ, UR31 ;  /* 0x0000001fff607e24 */ /* 0x002fe2000f8e00ff */
[----:B------:R-:W-:Y:S01]  /*fd9f0*/  NOP ;  /* 0x0000000000007918 */ /* 0x000fe20000000000 */
[----:B---3--:R-:W3:Y:S04]  /*fda00*/  LDL.LU R38, [R1+0x11c0] ;  /* 0x0011c00001267983 */ /* 0x008ee80000300800 */
[----:B------:R-:W3:Y:S01]  /*fda10*/  LDL.LU R39, [R1+0x11c8] ;  /* 0x0011c80001277983 */ /* 0x000ee20000300800 */
[----:B------:R-:W-:Y:S01]  /*fda20*/  LOP3.LUT R13, R13, 0xffffffbf, RZ, 0xc0, !PT ;  /* 0xffffffbf0d0d7812 */ /* 0x000fe200078ec0ff */
[----:B------:R-:W-:Y:S01]  /*fda30*/  VIADD R36, R105, 0x12 ;  /* 0x0000001269247836 */ /* 0x000fe20000000000 */
[----:B------:R-:W-:Y:S01]  /*fda40*/  UMOV UR31, UR30 ;  /* 0x0000001e001f7c82 */ /* 0x000fe20008000000 */
[----:B------:R-:W-:Y:S01]  /*fda50*/  IMAD.MOV.U32 R37, RZ, RZ, R134 ;  /* 0x000000ffff257224 */ /* 0x000fe200078e0086 */
[----:B------:R-:W-:Y:S01]  /*fda60*/  @P0 LOP3.LUT R13, R13, 0x40, RZ, 0xfc, !PT ;  /* 0x000000400d0d0812 */ /* 0x000fe200078efcff */
[----:B------:R-:W1:Y:S01]  /*fda70*/  LDS.128 R48, [R0] ;  /* 0x0000000000307984 */ /* 0x000e620000000c00 */
[----:B------:R-:W-:-:S04]  /*fda80*/  ISETP.GE.AND P0, PT, R36, UR27, PT ;  /* 0x0000001b24007c0c */ /* 0x000fc8000bf06270 */
[----:B------:R-:W-:Y:S02]  /*fda90*/  ISETP.LT.AND P1, PT, R109, UR31, !P0 ;  /* 0x0000001f6d007c0c */ /* 0x000fe4000c721270 */
[----:B------:R-:W-:Y:S02]  /*fdaa0*/  ISETP.LT.AND P3, PT, R112, UR70, !P0 ;  /* 0x0000004670007c0c */ /* 0x000fe4000c761270 */
[----:B------:R-:W-:Y:S01]  /*fdab0*/  LOP3.LUT R13, R13, 0xfffffffb, RZ, 0xc0, !PT ;  /* 0xfffffffb0d0d7812 */ /* 0x000fe200078ec0ff */
[----:B------:R-:W-:Y:S01]  /*fdac0*/  UMOV UR30, UR34 ;  /* 0x00000022001e7c82 */ /* 0x000fe20008000000 */
[----:B------:R-:W-:Y:S01]  /*fdad0*/  ISETP.LT.AND P2, PT, R111, UR69, !P0 ;  /* 0x000000456f007c0c */ /* 0x000fe2000c741270 */
[----:B------:R-:W-:Y:S01]  /*fdae0*/  IMAD.MOV.U32 R36, RZ, RZ, R132 ;  /* 0x000000ffff247224 */ /* 0x000fe200078e0084 */
[----:B------:R-:W-:-:S05]  /*fdaf0*/  NOP ;  /* 0x0000000000007918 */ /* 0x000fca0000000000 */
[----:B------:R-:W-:Y:S01]  /*fdb00*/  @P1 LOP3.LUT R13, R13, 0x4, RZ, 0xfc, !PT ;  /* 0x000000040d0d1812 */ /* 0x000fe200078efcff */
[----:B------:R-:W1:Y:S03]  /*fdb10*/  LDCU UR70, c[0x0][0x398] ;  /* 0x00007300ff4677ac */ /* 0x000e660008000800 */
[----:B------:R-:W-:Y:S01]  /*fdb20*/  LOP3.LUT R13, R13, 0xffffffdf, RZ, 0xc0, !PT ;  /* 0xffffffdf0d0d7812 */ /* 0x000fe200078ec0ff */
[----:B------:R-:W1:Y:S03]  /*fdb30*/  LDCU UR69, c[0x0][0x398] ;  /* 0x00007300ff4577ac */ /* 0x000e660008000800 */
        /* <DEDUP_REMOVED lines=8> */
[----:B------:R-:W-:Y:S01]  /*fdbc0*/  MOV R95, UR35 ;  /* 0x00000023005f7c02 */ /* 0x000fe20008000f00 */
[----:B------:R-:W2:Y:S01]  /*fdbd0*/  LDCU.64 UR34, c[0x0][0x398] ;  /* 0x00007300ff2277ac */ /* 0x000ea20008000a00 */
[----:B------:R-:W-:Y:S02]  /*fdbe0*/  ISETP.LT.AND P3, PT, R114, UR67, !P0 ;  /* 0x0000004372007c0c */ /* 0x000fe4000c761270 */
[----:B------:R-:W-:Y:S01]  /*fdbf0*/  ISETP.LT.AND P2, PT, R108, UR66, !P0 ;  /* 0x000000426c007c0c */ /* 0x000fe2000c741270 */
[----:B-1----:R-:W-:Y:S01]  /*fdc00*/  STL.64 [R1+0xc70], R48 ;  /* 0x000c703001007387 */ /* 0x002fe20000100a00 */
[----:B------:R-:W-:Y:S01]  /*fdc10*/  ISETP.LT.AND P0, PT, R106, UR30, !P0 ;  /* 0x0000001e6a007c0c */ /* 0x000fe2000c701270 */
[----:B------:R-:W1:Y:S04]  /*fdc20*/  LDCU.64 UR30, c[0x0][0x398] ;  /* 0x00007300ff1e77ac */ /* 0x000e680008000a00 */
[----:B------:R-:W-:Y:S01]  /*fdc30*/  @P1 LOP3.LUT R14, R14, 0x80000000, RZ, 0xfc, !PT ;  /* 0x800000000e0e1812 */ /* 0x000fe200078efcff */
[----:B------:R-:W1:Y:S03]  /*fdc40*/  LDCU UR67, c[0x0][0x398] ;  /* 0x00007300ff4377ac */ /* 0x000e660008000800 */
[----:B------:R-:W-:Y:S01]  /*fdc50*/  LOP3.LUT R14, R14, 0xbfffffff, RZ, 0xc0, !PT ;  /* 0xbfffffff0e0e7812 */ /* 0x000fe200078ec0ff */
[----:B------:R-:W1:Y:S03]  /*fdc60*/  LDCU UR66, c[0x0][0x398] ;  /* 0x00007300ff4277ac */ /* 0x000e660008000800 */
[----:B------:R-:W-:Y:S01]  /*fdc70*/  @P0 LOP3.LUT R14, R14, 0x40000000, RZ, 0xfc, !PT ;  /* 0x400000000e0e0812 */ /* 0x000fe200078efcff */
[----:B------:R-:W1:Y:S01]  /*fdc80*/  LDCU UR46, c[0x0][0x398] ;  /* 0x00007300ff2e77ac */ /* 0x000e620008000800 */
[----:B------:R-:W-:-:S02]  /*fdc90*/  LOP3.LUT R13, R13, 0xfffffffd, RZ, 0xc0, !PT ;  /* 0xfffffffd0d0d7812 */ /* 0x000fc400078ec0ff */
[----:B------:R-:W-:Y:S02]  /*fdca0*/  LOP3.LUT R14, R14, 0xfbffffff, RZ, 0xc0, !PT ;  /* 0xfbffffff0e0e7812 */ /* 0x000fe400078ec0ff */
[----:B------:R-:W-:-:S04]  /*fdcb0*/  @P3 LOP3.LUT R13, R13, 0x2, RZ, 0xfc, !PT ;  /* 0x000000020d0d3812 */ /* 0x000fc800078efcff */
[----:B------:R-:W-:-:S04]  /*fdcc0*/  LOP3.LUT R13, R13, 0xfffffffe, RZ, 0xc0, !PT ;  /* 0xfffffffe0d0d7812 */ /* 0x000fc800078ec0ff */
[----:B------:R-:W-:Y:S01]  /*fdcd0*/  @P2 LOP3.LUT R13, R13, 0x1, RZ, 0xfc, !PT ;  /* 0x000000010d0d2812 */ /* 0x000fe200078efcff */
[----:B--2---:R-:W-:Y:S01]  /*fdce0*/  UMOV UR27, UR34 ;  /* 0x00000022001b7c82 */ /* 0x004fe20008000000 */
[----:B------:R-:W-:Y:S04]  /*fdcf0*/  STL.64 [R1+0xc78], R50 ;  /* 0x000c783201007387 */ /* 0x000fe80000100a00 */
[----:B---3--:R2:W-:Y:S01]  /*fdd00*/  STSM.16.M88.4 [R0], R36 ;  /* 0x0000002400007844 */ /* 0x0085e20000000200 */
[----:B-1----:R-:W-:Y:S01]  /*fdd10*/  IMAD.U32 R94, RZ, RZ, UR31 ;  /* 0x0000001fff5e7e24 */ /* 0x002fe2000f8e00ff */
[----:B------:R-:W-:Y:S01]  /*fdd20*/  NOP ;  /* 0x0000000000007918 */ /* 0x000fe20000000000 */
[----:B------:R-:W-:Y:S01]  /*fdd30*/  IMAD.U32 R93, RZ, RZ, UR35 ;  /* 0x00000023ff5d7e24 */ /* 0x000fe2000f8e00ff */
[----:B------:R-:W1:Y:S01]  /*fdd40*/  LDCU.64 UR34, c[0x0][0x398] ;  /* 0x00007300ff2277ac */ /* 0x000e620008000a00 */
[----:B------:R-:W3:Y:S01]  /*fdd50*/  LDS.128 R48, [R0] ;  /* 0x0000000000307984 */ /* 0x000ee20000000c00 */
[----:B--2---:R-:W-:-:S04]  /*fdd60*/  IADD3 R36, PT, PT, R105, 0x11, RZ ;  /* 0x0000001169247810 */ /* 0x004fc80007ffe0ff */
[----:B------:R-:W-:Y:S01]  /*fdd70*/  ISETP.GE.AND P0, PT, R36, UR23, PT ;  /* 0x0000001724007c0c */ /* 0x000fe2000bf06270 */
[----:B------:R-:W2:Y:S01]  /*fdd80*/  LDCU UR23, c[0x0][0x398] ;  /* 0x00007300ff1777ac */ /* 0x000ea20008000800 */
[----:B------:R-:W-:Y:S01]  /*fdd90*/  IADD3 R38, PT, PT, R105, 0x10, RZ ;  /* 0x0000001069267810 */ /* 0x000fe20007ffe0ff */
[----:B------:R-:W2:Y:S01]  /*fdda0*/  LDL.LU R36, [R1+0x184] ;  /* 0x0001840001247983 */ /* 0x000ea20000300800 */
[----:B------:R-:W-:Y:S01]  /*fddb0*/  ISETP.LT.AND P1, PT, R109, UR30, !P0 ;  /* 0x0000001e6d007c0c */ /* 0x000fe2000c721270 */
[----:B------:R-:W3:Y:S01]  /*fddc0*/  LDCU.64 UR30, c[0x0][0x398] ;  /* 0x00007300ff1e77ac */ /* 0x000ee20008000a00 */
[----:B------:R-:W-:Y:S01]  /*fddd0*/  ISETP.LT.AND P3, PT, R112, UR42, !P0 ;  /* 0x0000002a70007c0c */ /* 0x000fe2000c761270 */
[----:B------:R-:W2:Y:S01]  /*fdde0*/  LDL.LU R37, [R1+0x18c] ;  /* 0x00018c0001257983 */ /* 0x000ea20000300800 */
[----:B------:R-:W-:Y:S01]  /*fddf0*/  ISETP.LT.AND P2, PT, R111, UR43, !P0 ;  /* 0x0000002b6f007c0c */ /* 0x000fe2000c741270 */
[----:B------:R-:W2:Y:S01]  /*fde00*/  LDCU UR42, c[0x0][0x398] ;  /* 0x00007300ff2a77ac */ /* 0x000ea20008000800 */
[----:B-1----:R-:W-:Y:S01]  /*fde10*/  IMAD.U32 R91, RZ, RZ, UR35 ;  /* 0x00000023ff5b7e24 */ /* 0x002fe2000f8e00ff */
[----:B------:R-:W1:Y:S06]  /*fde20*/  LDCU UR35, c[0x0][0x398] ;  /* 0x00007300ff2377ac */ /* 0x000e6c0008000800 */
[----:B------:R-:W-:Y:S01]  /*fde30*/  @P1 LOP3.LUT R14, R14, 0x4000000, RZ, 0xfc, !PT ;  /* 0x040000000e0e1812 */ /* 0x000fe200078efcff */
[----:B------:R-:W1:Y:S03]  /*fde40*/  LDCU UR43, c[0x0][0x398] ;  /* 0x00007300ff2b77ac */ /* 0x000e660008000800 */
[----:B------:R-:W-:-:S04]  /*fde50*/  LOP3.LUT R14, R14, 0xdfffffff, RZ, 0xc0, !PT ;  /* 0xdfffffff0e0e7812 */ /* 0x000fc800078ec0ff */
[----:B------:R-:W-:Y:S02]  /*fde60*/  @P3 LOP3.LUT R14, R14, 0x20000000, RZ, 0xfc, !PT ;  /* 0x200000000e0e3812 */ /* 0x000fe400078efcff */
[----:B------:R-:W-:Y:S01]  /*fde70*/  ISETP.LT.AND P1, PT, R110, UR40, !P0 ;  /* 0x000000286e007c0c */ /* 0x000fe2000c721270 */
[----:B---3--:R-:W-:Y:S01]  /*fde80*/  IMAD.U32 R92, RZ, RZ, UR31 ;  /* 0x0000001fff5c7e24 */ /* 0x008fe2000f8e00ff */
[----:B------:R-:W-:Y:S01]  /*fde90*/  LOP3.LUT R14, R14, 0xefffffff, RZ, 0xc0, !PT ;  /* 0xefffffff0e0e7812 */ /* 0x000fe200078ec0ff */
[----:B------:R-:W3:Y:S03]  /*fdea0*/  LDCU UR40, c[0x0][0x398] ;  /* 0x00007300ff2877ac */ /* 0x000ee60008000800 */
        /* <DEDUP_REMOVED lines=21> */
[----:B------:R-:W-:Y:S01]  /*fe000*/  ISETP.LT.AND P1, PT, R109, UR30, !P0 ;  /* 0x0000001e6d007c0c */ /* 0x000fe2000c721270 */
[----:B------:R-:W-:Y:S01]  /*fe010*/  UMOV UR27, UR34 ;  /* 0x00000022001b7c82 */ /* 0x000fe20008000000 */
[----:B------:R-:W-:Y:S01]  /*fe020*/  ISETP.LT.AND P3, PT, R112, UR16, !P0 ;  /* 0x0000001070007c0c */ /* 0x000fe2000c761270 */
[----:B------:R-:W1:Y:S01]  /*fe030*/  LDCU.64 UR30, c[0x0][0x398] ;  /* 0x00007300ff1e77ac */ /* 0x000e620008000a00 */
[----:B------:R-:W-:Y:S01]  /*fe040*/  LOP3.LUT R14, R14, 0xfffbffff, RZ, 0xc0, !PT ;  /* 0xfffbffff0e0e7812 */ /* 0x000fe200078ec0ff */
[----:B------:R-:W-:Y:S01]  /*fe050*/  NOP ;  /* 0x0000000000007918 */ /* 0x000fe20000000000 */
[----:B------:R-:W-:Y:S01]  /*fe060*/  ISETP.LT.AND P2, PT, R111, UR20, !P0 ;  /* 0x000000146f007c0c */ /* 0x000fe2000c741270 */
[----:B------:R-:W-:Y:S06]  /*fe070*/  STL.64 [R1+0xc60], R48 ;  /* 0x000c603001007387 */ /* 0x000fec0000100a00 */
[----:B------:R-:W-:Y:S01]  /*fe080*/  @P1 LOP3.LUT R14, R14, 0x40000, RZ, 0xfc, !PT ;  /* 0x000400000e0e1812 */ /* 0x000fe200078efcff */
[----:B------:R-:W2:Y:S03]  /*fe090*/  LDCU UR20, c[0x0][0x398] ;  /* 0x00007300ff1477ac */ /* 0x000ea60008000800 */
[----:B------:R-:W-:Y:S01]  /*fe0a0*/  LOP3.LUT R14, R14, 0xffdfffff, RZ, 0xc0, !PT ;  /* 0xffdfffff0e0e7812 */ /* 0x000fe200078ec0ff */
[----:B------:R-:W2:Y:S03]  /*fe0b0*/  LDCU UR34, c[0x0][0x398] ;  /* 0x00007300ff2277ac */ /* 0x000ea60008000800 */
[----:B------:R-:W-:-:S02]  /*fe0c0*/  @P3 LOP3.LUT R14, R14, 0x200000, RZ, 0xfc, !PT ;  /* 0x002000000e0e3812 */ /* 0x000fc400078efcff */
[----:B------:R-:W-:Y:S01]  /*fe0d0*/  ISETP.LT.AND P1, PT, R110, UR24, !P0 ;  /* 0x000000186e007c0c */ /* 0x000fe2000c721270 */
[----:B-1----:R-:W-:Y:S01]  /*fe0e0*/  UMOV UR19, UR30 ;  /* 0x0000001e00137c82 */ /* 0x002fe20008000000 */
[----:B------:R-:W-:Y:S01]  /*fe0f0*/  LOP3.LUT R14, R14, 0xffefffff, RZ, 0xc0, !PT ;  /* 0xffefffff0e0e7812 */ /* 0x000fe200078ec0ff */
[----:B------:R-:W-:Y:S01]  /*fe100*/  IMAD.U32 R90, RZ, RZ, UR31 ;  /* 0x0000001fff5a7e24 */ /* 0x000fe2000f8e00ff */
[----:B------:R-:W-:Y:S01]  /*fe110*/  ISETP.LT.AND P3, PT, R114, UR28, !P0 ;  /* 0x0000001c72007c0c */ /* 0x000fe2000c761270 */
[----:B------:R-:W1:Y:S01]  /*fe120*/  LDCU.64 UR30, c[0x0][0x398] ;  /* 0x00007300ff1e77ac */ /* 0x000e620008000a00 */
[----:B------:R-:W-:Y:S01]  /*fe130*/  @P2 LOP3.LUT R14, R14, 0x100000, RZ, 0xfc, !PT ;  /* 0x001000000e0e2812 */ /* 0x000fe200078efcff */
[----:B------:R-:W-:Y:S01]  /*fe140*/  STL.64 [R1+0xc68], R50 ;  /* 0x000c683201007387 */ /* 0x000fe20000100a00 */
[----:B------:R-:W2:Y:S02]  /*fe150*/  LDCU UR24, c[0x0][0x398] ;  /* 0x00007300ff1877ac */ /* 0x000ea40008000800 */
[----:B------:R-:W-:Y:S01]  /*fe160*/  LOP3.LUT R14, R14, 0xfff7ffff, RZ, 0xc0, !PT ;  /* 0xfff7ffff0e0e7812 */ /* 0x000fe200078ec0ff */
[----:B------:R-:W2:Y:S03]  /*fe170*/  LDCU UR28, c[0x0][0x398] ;  /* 0x00007300ff1c77ac */ /* 0x000ea60008000800 */
[----:B------:R-:W-:-:S02]  /*fe180*/  @P1 LOP3.LUT R14, R14, 0x80000, RZ, 0xfc, !PT ;  /* 0x000800000e0e1812 */ /* 0x000fc400078efcff */
[----:B------:R-:W-:Y:S01]  /*fe190*/  ISETP.LT.AND P2, PT, R108, UR32, !P0 ;  /* 0x000000206c007c0c */ /* 0x000fe2000c741270 */
[----:B------:R-:W2:Y:S01]  /*fe1a0*/  LDCU UR32, c[0x0][0x398] ;  /* 0x00007300ff2077ac */ /* 0x000ea20008000800 */
[----:B------:R-:W-:-:S04]  /*fe1b0*/  LOP3.LUT R14, R14, 0xfffdffff, RZ, 0xc0, !PT ;  /* 0xfffdffff0e0e7812 */ /* 0x000fc800078ec0ff */
[----:B------:R-:W-:Y:S02]  /*fe1c0*/  @P3 LOP3.LUT R14, R14, 0x20000, RZ, 0xfc, !PT ;  /* 0x000200000e0e3812 */ /* 0x000fe400078efcff */
[----:B------:R-:W-:Y:S01]  /*fe1d0*/  ISETP.LT.AND P1, PT, R107, UR38, !P0 ;  /* 0x000000266b007c0c */ /* 0x000fe2000c721270 */
[----:B-1----:R-:W-:Y:S01]  /*fe1e0*/  UMOV UR16, UR30 ;  /* 0x0000001e00107c82 */ /* 0x002fe20008000000 */
[----:B------:R-:W-:Y:S01]  /*fe1f0*/  LOP3.LUT R14, R14, 0xfffeffff, RZ, 0xc0, !PT ;  /* 0xfffeffff0e0e7812 */ /* 0x000fe200078ec0ff */
[----:B------:R-:W1:Y:S03]  /*fe200*/  LDCU UR30, c[0x0][0x398] ;  /* 0x00007300ff1e77ac */ /* 0x000e660008000800 */
[----:B------:R-:W-:Y:S01]  /*fe210*/  @P2 LOP3.LUT R14, R14, 0x10000, RZ, 0xfc, !PT ;  /* 0x000100000e0e2812 */ /* 0x000fe200078efcff */
[----:B--2---:R2:W-:Y:S01]  /*fe220*/  STSM.16.M88.4 [R0], R36 ;  /* 0x0000002400007844 */ /* 0x0045e20000000200 */
[----:B------:R-:W-:Y:S01]  /*fe230*/  ISETP.LT.AND P0, PT, R106, UR27, !P0 ;  /* 0x0000001b6a007c0c */ /* 0x000fe2000c701270 */
[----:B------:R-:W-:Y:S01]  /*fe240*/  NOP ;  /* 0x0000000000007918 */ /* 0x000fe20000000000 */
[----:B------:R-:W-:Y:S01]  /*fe250*/  LOP3.LUT R14, R14, 0xffff7fff, RZ, 0xc0, !PT ;  /* 0xffff7fff0e0e7812 */ /* 0x000fe200078ec0ff */
[----:B------:R-:W1:Y:S01]  /*fe260*/  LDS.128 R48, [R0] ;  /* 0x0000000000307984 */ /* 0x000e620000000c00 */
[----:B------:R-:W1:Y:S02]  /*fe270*/  LDCU UR27, c[0x0][0x398] ;  /* 0x00007300ff1b77ac */ /* 0x000e640008000800 */
[----:B------:R-:W-:Y:S01]  /*fe280*/  @P1 LOP3.LUT R14, R14, 0x8000, RZ, 0xfc, !PT ;  /* 0x000080000e0e1812 */ /* 0x000fe200078efcff */
[----:B------:R-:W-:Y:S01]  /*fe290*/  IMAD.U32 R89, RZ, RZ, UR31 ;  /* 0x0000001fff597e24 */ /* 0x000fe2000f8e00ff */
[----:B------:R-:W1:Y:S02]  /*fe2a0*/  LDCU UR31, c[0x0][0x398] ;  /* 0x00007300ff1f77ac */ /* 0x000e640008000800 */
[----:B------:R-:W-:-:S02]  /*fe2b0*/  LOP3.LUT R14, R14, 0xffffbfff, RZ, 0xc0, !PT ;  /* 0xffffbfff0e0e7812 */ /* 0x000fc400078ec0ff */
[----:B------:R-:W-:Y:S01]  /*fe2c0*/  MOV R97, UR37 ;  /* 0x0000002500617c02 */ /* 0x000fe20008000f00 */
[----:B------:R-:W1:Y:S01]  /*fe2d0*/  LDCU UR37, c[0x0][0x398] ;  /* 0x00007300ff2577ac */ /* 0x000e620008000800 */
[----:B------:R-:W-:Y:S02]  /*fe2e0*/  @P0 LOP3.LUT R14, R14, 0x4000, RZ, 0xfc, !PT ;  /* 0x000040000e0e0812 */ /* 0x000fe400078efcff */
[----:B------:R-:W-:Y:S01]  /*fe2f0*/  ISETP.GE.AND P0, PT, R40, UR15, PT ;  /* 0x0000000f28007c0c */ /* 0x000fe2000bf06270 */
[----:B------:R-:W1:Y:S03]  /*fe300*/  LDCU UR38, c[0x0][0x398] ;  /* 0x00007300ff2677ac */ /* 0x000e660008000800 */
[----:B------:R-:W-:Y:S02]  /*fe310*/  ISETP.LT.AND P1, PT, R109, UR19, !P0 ;  /* 0x000000136d007c0c */ /* 0x000fe4000c721270 */
[----:B------:R-:W-:-:S02]  /*fe320*/  LOP3.LUT R14, R14, 0xfffffbff, RZ, 0xc0, !PT ;  /* 0xfffffbff0e0e7812 */ /* 0x000fc400078ec0ff */
[C---:B--2---:R-:W-:Y:S02]  /*fe330*/  IADD3 R36, PT, PT, R105.reuse, 0xe, RZ ;  /* 0x0000000e69247810 */ /* 0x044fe40007ffe0ff */
[C---:B------:R-:W-:Y:S01]  /*fe340*/  IADD3 R38, PT, PT, R105.reuse, 0xd, RZ ;  /* 0x0000000d69267810 */ /* 0x040fe20007ffe0ff */
[----:B------:R-:W-:Y:S01]  /*fe350*/  VIADD R40, R105, 0xc ;  /* 0x0000000c69287836 */ /* 0x000fe20000000000 */
[----:B------:R-:W-:Y:S01]  /*fe360*/  ISETP.LT.AND P3, PT, R112, UR6, !P0 ;  /* 0x0000000670007c0c */ /* 0x000fe2000c761270 */
[----:B------:R-:W2:Y:S01]  /*fe370*/  LDCU UR19, c[0x0][0x398] ;  /* 0x00007300ff1377ac */ /* 0x000ea20008000800 */
[----:B------:R-:W-:-:S03]  /*fe380*/  ISETP.LT.AND P2, PT, R111, UR8, !P0 ;  /* 0x000000086f007c0c */ /* 0x000fc6000c741270 */
[----:B------:R-:W-:Y:S01]  /*fe390*/  @P1 LOP3.LUT R14, R14, 0x400, RZ, 0xfc, !PT ;  /* 0x000004000e0e1812 */ /* 0x000fe200078efcff */
[----:B------:R-:W1:Y:S03]  /*fe3a0*/  LDCU UR15, c[0x0][0x398] ;  /* 0x00007300ff0f77ac */ /* 0x000e660008000800 */
        /* <DEDUP_REMOVED lines=16> */
[----:B-1----:R-:W-:Y:S01]  /*fe4b0*/  UMOV UR8, UR10 ;  /* 0x0000000a00087c82 */ /* 0x002fe20008000000 */
[----:B------:R-:W-:Y:S01]  /*fe4c0*/  LOP3.LUT R14, R14, 0xffffff7f, RZ, 0xc0, !PT ;  /* 0xffffff7f0e0e7812 */ /* 0x000fe200078ec0ff */
[----:B------:R-:W-:Y:S01]  /*fe4d0*/  IMAD.U32 R88, RZ, RZ, UR11 ;  /* 0x0000000bff587e24 */ /* 0x000fe2000f8e00ff */
[----:B------:R-:W1:Y:S02]  /*fe4e0*/  LDCU.64 UR10, c[0x0][0x398] ;  /* 0x00007300ff0a77ac */ /* 0x000e640008000a00 */
[----:B------:R-:W-:Y:S01]  /*fe4f0*/  @P1 LOP3.LUT R14, R14, 0x80, RZ, 0xfc, !PT ;  /* 0x000000800e0e1812 */ /* 0x000fe200078efcff */
[----:B------:R-:W2:Y:S03]  /*fe500*/  LDCU UR16, c[0x0][0x398] ;  /* 0x00007300ff1077ac */ /* 0x000ea60008000800 */
[----:B------:R-:W-:-:S04]  /*fe510*/  LOP3.LUT R14, R14, 0xffffffbf, RZ, 0xc0, !PT ;  /* 0xffffffbf0e0e7812 */ /* 0x000fc800078ec0ff */
[----:B------:R-:W-:Y:S02]  /*fe520*/  @P0 LOP3.LUT R14, R14, 0x40, RZ, 0xfc, !PT ;  /* 0x000000400e0e0812 */ /* 0x000fe400078efcff */
[----:B------:R-:W-:Y:S02]  /*fe530*/  ISETP.GE.AND P0, PT, R36, UR7, PT ;  /* 0x0000000724007c0c */ /* 0x000fe4000bf06270 */
[----:B------:R-:W-:Y:S01]  /*fe540*/  LOP3.LUT R14, R14, 0xfffffffb, RZ, 0xc0, !PT ;  /* 0xfffffffb0e0e7812 */ /* 0x000fe200078ec0ff */
[----:B------:R-:W2:Y:S01]  /*fe550*/  LDL.LU R36, [R1+0x494] ;  /* 0x0004940001247983 */ /* 0x000ea20000300800 */
[----:B------:R-:W-:Y:S02]  /*fe560*/  ISETP.LT.AND P1, PT, R109, UR8, !P0 ;  /* 0x000000086d007c0c */ /* 0x000fe4000c721270 */
[----:B------:R-:W-:Y:S01]  /*fe570*/  ISETP.LT.AND P3, PT, R112, UR50, !P0 ;  /* 0x0000003270007c0c */ /* 0x000fe2000c761270 */
[----:B-1----:R-:W-:Y:S01]  /*fe580*/  UMOV UR6, UR10 ;  /* 0x0000000a00067c82 */ /* 0x002fe20008000000 */
[----:B------:R-:W-:Y:S01]  /*fe590*/  ISETP.LT.AND P2, PT, R111, UR49, !P0 ;  /* 0x000000316f007c0c */ /* 0x000fe2000c741270 */
[----:B------:R-:W2:Y:S01]  /*fe5a0*/  LDL.LU R37, [R1+0x49c] ;  /* 0x00049c0001257983 */ /* 0x000ea20000300800 */
[----:B------:R-:W-:Y:S01]  /*fe5b0*/  IMAD.U32 R87, RZ, RZ, UR11 ;  /* 0x0000000bff577e24 */ /* 0x000fe2000f8e00ff */
[----:B------:R-:W1:Y:S01]  /*fe5c0*/  LDCU.64 UR10, c[0x0][0x398] ;  /* 0x00007300ff0a77ac */ /* 0x000e620008000a00 */
        /* <DEDUP_REMOVED lines=14> */
[----:B------:R-:W-:Y:S02]  /*fe6b0*/  ISETP.LT.AND P2, PT, R108, UR18, !P0 ;  /* 0x000000126c007c0c */ /* 0x000fe4000c741270 */
[----:B------:R-:W-:-:S07]  /*fe6c0*/  ISETP.LT.AND P0, PT, R106, UR6, !P0 ;  /* 0x000000066a007c0c */ /* 0x000fce000c701270 */
[----:B------:R-:W-:-:S04]  /*fe6d0*/  @P1 LOP3.LUT R18, R18, 0x80000000, RZ, 0xfc, !PT ;  /* 0x8000000012121812 */ /* 0x000fc800078efcff */
[----:B------:R-:W-:-:S04]  /*fe6e0*/  LOP3.LUT R18, R18, 0xbfffffff, RZ, 0xc0, !PT ;  /* 0xbfffffff12127812 */ /* 0x000fc800078ec0ff */
[----:B------:R-:W-:Y:S02]  /*fe6f0*/  @P0 LOP3.LUT R18, R18, 0x40000000, RZ, 0xfc, !PT ;  /* 0x4000000012120812 */ /* 0x000fe400078efcff */
[----:B------:R-:W-:Y:S02]  /*fe700*/  ISETP.GE.AND P0, PT, R38, UR5, PT ;  /* 0x0000000526007c0c */ /* 0x000fe4000bf06270 */
[----:B------:R-:W2:Y:S04]  /*fe710*/  LDL.LU R38, [R1+0x974] ;  /* 0x0009740001267983 */ /* 0x000ea80000300800 */
[----:B------:R-:W2:Y:S01]  /*fe720*/  LDL.LU R39, [R1+0x97c] ;  /* 0x00097c0001277983 */ /* 0x000ea20000300800 */
[----:B-1----:R-:W-:Y:S01]  /*fe730*/  UMOV UR6, UR10 ;  /* 0x0000000a00067c82 */ /* 0x002fe20008000000 */
[----:B------:R-:W-:Y:S01]  /*fe740*/  NOP ;  /* 0x0000000000007918 */ /* 0x000fe20000000000 */
[----:B------:R-:W-:Y:S01]  /*fe750*/  ISETP.LT.AND P1, PT, R109, UR6, !P0 ;  /* 0x000000066d007c0c */ /* 0x000fe2000c721270 */
[----:B------:R-:W-:Y:S01]  /*fe760*/  UMOV UR77, UR11 ;  /* 0x0000000b004d7c82 */ /* 0x000fe20008000000 */
[----:B------:R-:W-:Y:S01]  /*fe770*/  LOP3.LUT R14, R14, 0xfffffffd, RZ, 0xc0, !PT ;  /* 0xfffffffd0e0e7812 */ /* 0x000fe200078ec0ff */
[----:B------:R-:W1:Y:S01]  /*fe780*/  LDCU.64 UR10, c[0x0][0x398] ;  /* 0x00007300ff0a77ac */ /* 0x000e620008000a00 */
[----:B------:R-:W-:-:S02]  /*fe790*/  LOP3.LUT R18, R18, 0xfbffffff, RZ, 0xc0, !PT ;  /* 0xfbffffff12127812 */ /* 0x000fc400078ec0ff */
[----:B------:R-:W-:Y:S01]  /*fe7a0*/  @P3 LOP3.LUT R14, R14, 0x2, RZ, 0xfc, !PT ;  /* 0x000000020e0e3812 */ /* 0x000fe200078efcff */
[----:B------:R-:W1:Y:S01]  /*fe7b0*/  LDCU.64 UR6, c[0x0][0x398] ;  /* 0x00007300ff0677ac */ /* 0x000e620008000a00 */
[----:B------:R-:W-:Y:S02]  /*fe7c0*/  ISETP.LT.AND P3, PT, R112, UR55, !P0 ;  /* 0x0000003770007c0c */ /* 0x000fe4000c761270 */
[----:B------:R-:W-:-:S03]  /*fe7d0*/  LOP3.LUT R14, R14, 0xfffffffe, RZ, 0xc0, !PT ;  /* 0xfffffffe0e0e7812 */ /* 0x000fc600078ec0ff */
[----:B------:R-:W-:Y:S02]  /*fe7e0*/  @P1 LOP3.LUT R18, R18, 0x4000000, RZ, 0xfc, !PT ;  /* 0x0400000012121812 */ /* 0x000fe400078efcff */
[----:B------:R-:W-:Y:S02]  /*fe7f0*/  @P2 LOP3.LUT R14, R14, 0x1, RZ, 0xfc, !PT ;  /* 0x000000010e0e2812 */ /* 0x000fe400078efcff */
[----:B------:R-:W-:Y:S01]  /*fe800*/  ISETP.LT.AND P2, PT, R111, UR54, !P0 ;  /* 0x000000366f007c0c */ /* 0x000fe2000c741270 */
[----:B------:R-:W-:Y:S01]  /*fe810*/  STL.64 [R1+0xc50], R48 ;  /* 0x000c503001007387 */ /* 0x000fe20000100a00 */
[----:B------:R-:W-:Y:S01]  /*fe820*/  LOP3.LUT R18, R18, 0xdfffffff, RZ, 0xc0, !PT ;  /* 0xdfffffff12127812 */ /* 0x000fe200078ec0ff */
[----:B------:R-:W2:Y:S03]  /*fe830*/  LDCU.64 UR54, c[0x0][0x398] ;  /* 0x00007300ff3677ac */ /* 0x000ea60008000a00 */
[----:B------:R-:W-:-:S02]  /*fe840*/  @P3 LOP3.LUT R18, R18, 0x20000000, RZ, 0xfc, !PT ;  /* 0x2000000012123812 */ /* 0x000fc400078efcff */
[----:B------:R-:W-:Y:S02]  /*fe850*/  ISETP.LT.AND P1, PT, R110, UR53, !P0 ;  /* 0x000000356e007c0c */ /* 0x000fe4000c721270 */
[----:B------:R-:W-:-:S04]  /*fe860*/  LOP3.LUT R18, R18, 0xefffffff, RZ, 0xc0, !PT ;  /* 0xefffffff12127812 */ /* 0x000fc800078ec0ff */
[----:B------:R-:W-:Y:S02]  /*fe870*/  @P2 LOP3.LUT R18, R18, 0x10000000, RZ, 0xfc, !PT ;  /* 0x1000000012122812 */ /* 0x000fe400078efcff */
[----:B------:R-:W-:Y:S01]  /*fe880*/  ISETP.LT.AND P3, PT, R114, UR52, !P0 ;  /* 0x0000003472007c0c */ /* 0x000fe2000c761270 */
[----:B-1----:R-:W-:Y:S01]  /*fe890*/  UMOV UR4, UR10 ;  /* 0x0000000a00047c82 */ /* 0x002fe20008000000 */
[----:B------:R-:W-:Y:S01]  /*fe8a0*/  LOP3.LUT R18, R18, 0xf7ffffff, RZ, 0xc0, !PT ;  /* 0xf7ffffff12127812 */ /* 0x000fe200078ec0ff */
[----:B------:R-:W-:Y:S01]  /*fe8b0*/  UMOV UR76, UR11 ;  /* 0x0000000b004c7c82 */ /* 0x000fe20008000000 */
[----:B------:R-:W-:Y:S01]  /*fe8c0*/  ISETP.LT.AND P2, PT, R108, UR51, !P0 ;  /* 0x000000336c007c0c */ /* 0x000fe2000c741270 */
[----:B------:R-:W1:Y:S01]  /*fe8d0*/  LDCU.64 UR10, c[0x0][0x398] ;  /* 0x00007300ff0a77ac */ /* 0x000e620008000a00 */
[----:B------:R-:W-:Y:S01]  /*fe8e0*/  @P1 LOP3.LUT R18, R18, 0x8000000, RZ, 0xfc, !PT ;  /* 0x0800000012121812 */ /* 0x000fe200078efcff */
[----:B------:R-:W-:Y:S01]  /*fe8f0*/  STL.64 [R1+0xc58], R50 ;  /* 0x000c583201007387 */ /* 0x000fe20000100a00 */
[----:B------:R-:W-:Y:S01]  /*fe900*/  LOP3.LUT R17, R17, 0xbfffffff, RZ, 0xc0, !PT ;  /* 0xbfffffff11117812 */ /* 0x000fe200078ec0ff */
[----:B------:R-:W1:Y:S01]  /*fe910*/  LDCU.64 UR52, c[0x0][0x398] ;  /* 0x00007300ff3477ac */ /* 0x000e620008000a00 */
[----:B------:R-:W-:-:S04]  /*fe920*/  LOP3.LUT R18, R18, 0xfdffffff, RZ, 0xc0, !PT ;  /* 0xfdffffff12127812 */ /* 0x000fc800078ec0ff */
[----:B------:R-:W-:Y:S02]  /*fe930*/  @P3 LOP3.LUT R18, R18, 0x2000000, RZ, 0xfc, !PT ;  /* 0x0200000012123812 */ /* 0x000fe400078efcff */
[----:B------:R-:W-:Y:S02]  /*fe940*/  ISETP.LT.AND P1, PT, R107, UR26, !P0 ;  /* 0x0000001a6b007c0c */ /* 0x000fe4000c721270 */
[----:B------:R-:W-:Y:S02]  /*fe950*/  LOP3.LUT R18, R18, 0xfeffffff, RZ, 0xc0, !PT ;  /* 0xfeffffff12127812 */ /* 0x000fe400078ec0ff */
[----:B------:R-:W-:Y:S01]  /*fe960*/  ISETP.LT.AND P0, PT, R106, UR4, !P0 ;  /* 0x000000046a007c0c */ /* 0x000fe2000c701270 */
[----:B------:R-:W1:Y:S01]  /*fe970*/  LDCU.64 UR4, c[0x0][0x398] ;  /* 0x00007300ff0477ac */ /* 0x000e620008000a00 */
[----:B------:R-:W-:-:S04]  /*fe980*/  @P2 LOP3.LUT R18, R18, 0x1000000, RZ, 0xfc, !PT ;  /* 0x0100000012122812 */ /* 0x000fc800078efcff */
[----:B------:R-:W-:-:S04]  /*fe990*/  LOP3.LUT R18, R18, 0xff7fffff, RZ, 0xc0, !PT ;  /* 0xff7fffff12127812 */ /* 0x000fc800078ec0ff */
[----:B------:R-:W-:-:S04]  /*fe9a0*/  @P1 LOP3.LUT R18, R18, 0x800000, RZ, 0xfc, !PT ;  /* 0x0080000012121812 */ /* 0x000fc800078efcff */
[----:B------:R-:W-:-:S04]  /*fe9b0*/  LOP3.LUT R18, R18, 0xffbfffff, RZ, 0xc0, !PT ;  /* 0xffbfffff12127812 */ /* 0x000fc800078ec0ff */
[----:B------:R-:W-:Y:S02]  /*fe9c0*/  @P0 LOP3.LUT R18, R18, 0x400000, RZ, 0xfc, !PT ;  /* 0x0040000012120812 */ /* 0x000fe400078efcff */
[----:B------:R-:W-:Y:S01]  /*fe9d0*/  ISETP.GE.AND P0, PT, R40, UR9, PT ;  /* 0x0000000928007c0c */ /* 0x000fe2000bf06270 */
[----:B------:R-:W2:Y:S03]  /*fe9e0*/  LDCU.64 UR8, c[0x0][0x398] ;  /* 0x00007300ff0877ac */ /* 0x000ea60008000a00 */
[----:B-1----:R-:W-:Y:S02]  /*fe9f0*/  ISETP.LT.AND P1, PT, R109, UR4, !P0 ;  /* 0x000000046d007c0c */ /* 0x002fe4000c721270 */
[----:B------:R-:W-:Y:S01]  /*fea00*/  LOP3.LUT R18, R18, 0xfffbffff, RZ, 0xc0, !PT ;  /* 0xfffbffff12127812 */ /* 0x000fe200078ec0ff */
[----:B--2---:R1:W-:Y:S01]  /*fea10*/  STSM.16.M88.4 [R0], R36 ;  /* 0x0000002400007844 */ /* 0x0043e20000000200 */
[----:B------:R-:W-:Y:S01]  /*fea20*/  ISETP.LT.AND P3, PT, R112, UR75, !P0 ;  /* 0x0000004b70007c0c */ /* 0x000fe2000c761270 */
[----:B------:R-:W-:-:S08]  /*fea30*/  VIADD R40, R105, 0x9 ;  /* 0x0000000969287836 */ /* 0x000fd00000000000 */
[----:B------:R-:W-:Y:S01]  /*fea40*/  @P1 LOP3.LUT R18, R18, 0x40000, RZ, 0xfc, !PT ;  /* 0x0004000012121812 */ /* 0x000fe200078efcff */
[----:B------:R-:W-:Y:S01]  /*fea50*/  NOP ;  /* 0x0000000000007918 */ /* 0x000fe20000000000 */
[----:B------:R-:W-:Y:S01]  /*fea60*/  ISETP.LT.AND P2, PT, R111, UR74, !P0 ;  /* 0x0000004a6f007c0c */ /* 0x000fe2000c741270 */
[----:B------:R-:W2:Y:S01]  /*fea70*/  LDS.128 R48, [R0] ;  /* 0x0000000000307984 */ /* 0x000ea20000000c00 */
[----:B------:R-:W-:Y:S01]  /*fea80*/  LOP3.LUT R18, R18, 0xffdfffff, RZ, 0xc0, !PT ;  /* 0xffdfffff12127812 */ /* 0x000fe200078ec0ff */
[----:B------:R-:W2:Y:S03]  /*fea90*/  LDCU UR4, c[0x0][0x398] ;  /* 0x00007300ff0477ac */ /* 0x000ea60008000800 */
[----:B------:R-:W-:Y:S01]  /*feaa0*/  @P3 LOP3.LUT R18, R18, 0x200000, RZ, 0xfc, !PT ;  /* 0x0020000012123812 */ /* 0x000fe200078efcff */
[C---:B-1----:R-:W-:Y:S01]  /*feab0*/  VIADD R36, R105.reuse, 0xb ;  /* 0x0000000b69247836 */ /* 0x042fe20000000000 */
[----:B------:R-:W-:Y:S01]  /*feac0*/  ISETP.LT.AND P1, PT, R110, UR73, !P0 ;  /* 0x000000496e007c0c */ /* 0x000fe2000c721270 */
[----:B------:R-:W-:Y:S01]  /*fead0*/  VIADD R41, R105, 0x2 ;  /* 0x0000000269297836 */ /* 0x000fe20000000000 */
[----:B------:R-:W-:Y:S01]  /*feae0*/  LOP3.LUT R18, R18, 0xffefffff, RZ, 0xc0, !PT ;  /* 0xffefffff12127812 */ /* 0x000fe200078ec0ff */
[----:B------:R-:W1:Y:S03]  /*feaf0*/  LDCU UR73, c[0x0][0x3b8] ;  /* 0x00007700ff4977ac */ /* 0x000e660008000800 */
[----:B------:R-:W-:Y:S01]  /*feb00*/  @P2 LOP3.LUT R18, R18, 0x100000, RZ, 0xfc, !PT ;  /* 0x0010000012122812 */ /* 0x000fe200078efcff */
[----:B------:R-:W1:Y:S01]  /*feb10*/  LDCU UR74, c[0x0][0x3b8] ;  /* 0x00007700ff4a77ac */ /* 0x000e620008000800 */
[----:B------:R-:W-:-:S02]  /*feb20*/  ISETP.LT.AND P3, PT, R114, UR71, !P0 ;  /* 0x0000004772007c0c */ /* 0x000fc4000c761270 */
[----:B------:R-:W-:Y:S01]  /*feb30*/  LOP3.LUT R18, R18, 0xfff7ffff, RZ, 0xc0, !PT ;  /* 0xfff7ffff12127812 */ /* 0x000fe200078ec0ff */
[----:B------:R-:W1:Y:S03]  /*feb40*/  LDCU UR71, c[0x0][0x3b8] ;  /* 0x00007700ff4777ac */ /* 0x000e660008000800 */
[----:B------:R-:W-:Y:S01]  /*feb50*/  @P1 LOP3.LUT R18, R18, 0x80000, RZ, 0xfc, !PT ;  /* 0x0008000012121812 */ /* 0x000fe200078efcff */
[----:B------:R-:W1:Y:S01]  /*feb60*/  LDCU UR75, c[0x0][0x3b8] ;  /* 0x00007700ff4b77ac */ /* 0x000e620008000800 */
        /* <DEDUP_REMOVED lines=24> */
[----:B------:R-:W-:-:S04]  /*fecf0*/  @P3 LOP3.LUT R18, R18, 0x400, RZ, 0xfc, !PT ;  /* 0x0000040012123812 */ /* 0x000fc800078efcff */
[----:B------:R-:W-:-:S04]  /*fed00*/  LOP3.LUT R18, R18, 0xffffdfff, RZ, 0xc0, !PT ;  /* 0xffffdfff12127812 */ /* 0x000fc800078ec0ff */
[----:B------:R-:W-:-:S04]  /*fed10*/  @P2 LOP3.LUT R18, R18, 0x2000, RZ, 0xfc, !PT ;  /* 0x0000200012122812 */ /* 0x000fc800078efcff */
[----:B------:R-:W-:-:S04]  /*fed20*/  LOP3.LUT R18, R18, 0xffffefff, RZ, 0xc0, !PT ;  /* 0xffffefff12127812 */ /* 0x000fc800078ec0ff */
[----:B------:R-:W-:Y:S02]  /*fed30*/  @P1 LOP3.LUT R18, R18, 0x1000, RZ, 0xfc, !PT ;  /* 0x0000100012121812 */ /* 0x000fe400078efcff */
[----:B------:R-:W-:Y:S01]  /*fed40*/  ISETP.LT.AND P1, PT, R110, UR15, !P0 ;  /* 0x0000000f6e007c0c */ /* 0x000fe2000c721270 */
[----:B------:R-:W2:Y:S01]  /*fed50*/  LDCU.64 UR14, c[0x0][0x398] ;  /* 0x00007300ff0e77ac */ /* 0x000ea20008000a00 */
[----:B------:R-:W-:Y:S02]  /*fed60*/  ISETP.LT.AND P3, PT, R114, UR20, !P0 ;  /* 0x0000001472007c0c */ /* 0x000fe4000c761270 */
[----:B------:R-:W-:Y:S01]  /*fed70*/  LOP3.LUT R18, R18, 0xfffff7ff, RZ, 0xc0, !PT ;  /* 0xfffff7ff12127812 */ /* 0x000fe200078ec0ff */
[----:B------:R-:W2:Y:S01]  /*fed80*/  LDCU UR20, c[0x0][0x398] ;  /* 0x00007300ff1477ac */ /* 0x000ea20008000800 */
[----:B-1----:R-:W-:Y:S02]  /*fed90*/  ISETP.LT.AND P2, PT, R108, UR16, !P0 ;  /* 0x000000106c007c0c */ /* 0x002fe4000c741270 */
[----:B------:R-:W-:Y:S01]  /*feda0*/  IADD3 R38, PT, PT, R105, 0xa, RZ ;  /* 0x0000000a69267810 */ /* 0x000fe20007ffe0ff */
[----:B------:R-:W1:Y:S04]  /*fedb0*/  LDCU UR16, c[0x0][0x398] ;  /* 0x00007300ff1077ac */ /* 0x000e680008000800 */
        /* <DEDUP_REMOVED lines=14> */
[----:B------:R-:W3:Y:S04]  /*feea0*/  LDL.LU R38, [R1+0x1564] ;  /* 0x0015640001267983 */ /* 0x000ee80000300800 */
[----:B------:R-:W3:Y:S01]  /*feeb0*/  LDL.LU R39, [R1+0x156c] ;  /* 0x00156c0001277983 */ /* 0x000ee20000300800 */
[----:B------:R-:W-:Y:S01]  /*feec0*/  ISETP.LT.AND P1, PT, R109, UR12, !P0 ;  /* 0x0000000c6d007c0c */ /* 0x000fe2000c721270 */
[----:B------:R-:W-:Y:S01]  /*feed0*/  NOP ;  /* 0x0000000000007918 */ /* 0x000fe20000000000 */
[----:B--2---:R-:W-:Y:S01]  /*feee0*/  ISETP.LT.AND P3, PT, R112, UR20, !P0 ;  /* 0x0000001470007c0c */ /* 0x004fe2000c761270 */
[----:B------:R-:W2:Y:S01]  /*feef0*/  LDCU UR20, c[0x0][0x398] ;  /* 0x00007300ff1477ac */ /* 0x000ea20008000800 */
[----:B------:R-:W-:-:S02]  /*fef00*/  LOP3.LUT R18, R18, 0xfffffffb, RZ, 0xc0, !PT ;  /* 0xfffffffb12127812 */ /* 0x000fc400078ec0ff */
[----:B-1----:R-:W-:Y:S01]  /*fef10*/  ISETP.LT.AND P2, PT, R111, UR16, !P0 ;  /* 0x000000106f007c0c */ /* 0x002fe2000c741270 */
[----:B------:R-:W1:Y:S06]  /*fef20*/  LDCU.64 UR16, c[0x0][0x398] ;  /* 0x00007300ff1077ac */ /* 0x000e6c0008000a00 */
[----:B------:R-:W-:Y:S01]  /*fef30*/  @P1 LOP3.LUT R18, R18, 0x4, RZ, 0xfc, !PT ;  /* 0x0000000412121812 */ /* 0x000fe200078efcff */
[----:B------:R-:W-:Y:S01]  /*fef40*/  STL.64 [R1+0xb70], R48 ;  /* 0x000b703001007387 */ /* 0x000fe20000100a00 */
[----:B------:R-:W1:Y:S02]  /*fef50*/  LDCU UR12, c[0x0][0x398] ;  /* 0x00007300ff0c77ac */ /* 0x000e640008000800 */
        /* <DEDUP_REMOVED lines=9> */
[----:B------:R-:W-:Y:S01]  /*feff0*/  STL.64 [R1+0xb78], R50 ;  /* 0x000b783201007387 */ /* 0x000fe20000100a00 */
[----:B------:R-:W-:Y:S01]  /*ff000*/  ISETP.LT.AND P3, PT, R114, UR70, !P0 ;  /* 0x0000004672007c0c */ /* 0x000fe2000c761270 */
[----:B------:R-:W1:Y:S01]  /*ff010*/  LDCU UR70, c[0x0][0x3b8] ;  /* 0x00007700ff4677ac */ /* 0x000e620008000800 */
[----:B------:R-:W-:Y:S02]  /*ff020*/  ISETP.LT.AND P2, PT, R108, UR69, !P0 ;  /* 0x000000456c007c0c */ /* 0x000fe4000c741270 */
[----:B------:R-:W-:Y:S01]  /*ff030*/  ISETP.LT.AND P0, PT, R106, UR14, !P0 ;  /* 0x0000000e6a007c0c */ /* 0x000fe2000c701270 */
[----:B------:R-:W1:Y:S01]  /*ff040*/  LDCU UR14, c[0x0][0x398] ;  /* 0x00007300ff0e77ac */ /* 0x000e620008000800 */
[----:B------:R-:W-:Y:S01]  /*ff050*/  LOP3.LUT R18, R18, 0xfffffffd, RZ, 0xc0, !PT ;  /* 0xfffffffd12127812 */ /* 0x000fe200078ec0ff */
[----:B------:R-:W1:Y:S04]  /*ff060*/  LDCU UR68, c[0x0][0x3b8] ;  /* 0x00007700ff4477ac */ /* 0x000e680008000800 */
[----:B------:R-:W-:Y:S01]  /*ff070*/  @P1 LOP3.LUT R19, R19, 0x80000000, RZ, 0xfc, !PT ;  /* 0x8000000013131812 */ /* 0x000fe200078efcff */
[----:B------:R-:W2:Y:S03]  /*ff080*/  LDCU UR69, c[0x0][0x3b8] ;  /* 0x00007700ff4577ac */ /* 0x000ea60008000800 */
[----:B------:R-:W-:-:S04]  /*ff090*/  LOP3.LUT R19, R19, 0xbfffffff, RZ, 0xc0, !PT ;  /* 0xbfffffff13137812 */ /* 0x000fc800078ec0ff */
[----:B------:R-:W-:Y:S02]  /*ff0a0*/  @P0 LOP3.LUT R19, R19, 0x40000000, RZ, 0xfc, !PT ;  /* 0x4000000013130812 */ /* 0x000fe400078efcff */
[----:B------:R-:W-:-:S04]  /*ff0b0*/  ISETP.GE.AND P0, PT, R40, UR21, PT ;  /* 0x0000001528007c0c */ /* 0x000fc8000bf06270 */
[----:B-1----:R-:W-:Y:S02]  /*ff0c0*/  ISETP.LT.AND P1, PT, R109, UR16, !P0 ;  /* 0x000000106d007c0c */ /* 0x002fe4000c721270 */
[----:B------:R-:W-:Y:S02]  /*ff0d0*/  @P3 LOP3.LUT R18, R18, 0x2, RZ, 0xfc, !PT ;  /* 0x0000000212123812 */ /* 0x000fe400078efcff */
[----:B------:R-:W-:Y:S01]  /*ff0e0*/  LOP3.LUT R19, R19, 0xfbffffff, RZ, 0xc0, !PT ;  /* 0xfbffffff13137812 */ /* 0x000fe200078ec0ff */
[----:B---3--:R1:W-:Y:S01]  /*ff0f0*/  STSM.16.M88.4 [R0], R36 ;  /* 0x0000002400007844 */ /* 0x0083e20000000200 */
[----:B--2---:R-:W-:Y:S01]  /*ff100*/  ISETP.LT.AND P3, PT, R112, UR20, !P0 ;  /* 0x0000001470007c0c */ /* 0x004fe2000c761270 */
[----:B------:R-:W2:Y:S01]  /*ff110*/  LDCU.64 UR20, c[0x0][0x398] ;  /* 0x00007300ff1477ac */ /* 0x000ea20008000a00 */
[----:B------:R-:W-:Y:S01]  /*ff120*/  LOP3.LUT R18, R18, 0xfffffffe, RZ, 0xc0, !PT ;  /* 0xfffffffe12127812 */ /* 0x000fe200078ec0ff */
[----:B------:R-:W-:-:S04]  /*ff130*/  VIADD R40, R105, 0x6 ;  /* 0x0000000669287836 */ /* 0x000fc80000000000 */
[----:B------:R-:W-:Y:S01]  /*ff140*/  @P1 LOP3.LUT R19, R19, 0x4000000, RZ, 0xfc, !PT ;  /* 0x0400000013131812 */ /* 0x000fe200078efcff */
[----:B------:R-:W-:Y:S01]  /*ff150*/  NOP ;  /* 0x0000000000007918 */ /* 0x000fe20000000000 */
[----:B------:R-:W-:Y:S01]  /*ff160*/  @P2 LOP3.LUT R18, R18, 0x1, RZ, 0xfc, !PT ;  /* 0x0000000112122812 */ /* 0x000fe200078efcff */
[----:B------:R-:W3:Y:S01]  /*ff170*/  LDS.128 R48, [R0] ;  /* 0x0000000000307984 */ /* 0x000ee20000000c00 */
[----:B------:R-:W-:Y:S01]  /*ff180*/  ISETP.LT.AND P2, PT, R111, UR67, !P0 ;  /* 0x000000436f007c0c */ /* 0x000fe2000c741270 */
[----:B------:R-:W2:Y:S01]  /*ff190*/  LDCU UR16, c[0x0][0x3b8] ;  /* 0x00007700ff1077ac */ /* 0x000ea20008000800 */
[----:B------:R-:W-:Y:S02]  /*ff1a0*/  LOP3.LUT R19, R19, 0xdfffffff, RZ, 0xc0, !PT ;  /* 0xdfffffff13137812 */ /* 0x000fe400078ec0ff */
[----:B------:R-:W-:Y:S01]  /*ff1b0*/  ISETP.LT.AND P1, PT, R110, UR66, !P0 ;  /* 0x000000426e007c0c */ /* 0x000fe2000c721270 */
[----:B-1----:R-:W-:Y:S01]  /*ff1c0*/  VIADD R36, R105, 0x8 ;  /* 0x0000000869247836 */ /* 0x002fe20000000000 */
        /* <DEDUP_REMOVED lines=9> */
[----:B----4-:R-:W-:Y:S02]  /*ff260*/  ISETP.LT.AND P2, PT, R108, UR63, !P0 ;  /* 0x0000003f6c007c0c */ /* 0x010fe4000c741270 */
[----:B------:R-:W-:-:S04]  /*ff270*/  LOP3.LUT R19, R19, 0xfdffffff, RZ, 0xc0, !PT ;  /* 0xfdffffff13137812 */ /* 0x000fc800078ec0ff */
[----:B------:R-:W-:Y:S02]  /*ff280*/  @P3 LOP3.LUT R19, R19, 0x2000000, RZ, 0xfc, !PT ;  /* 0x0200000013133812 */ /* 0x000fe400078efcff */
[----:B------:R-:W-:Y:S01]  /*ff290*/  ISETP.LT.AND P1, PT, R107, UR23, !P0 ;  /* 0x000000176b007c0c */ /* 0x000fe2000c721270 */
[----:B------:R-:W4:Y:S01]  /*ff2a0*/  LDCU.64 UR22, c[0x0][0x398] ;  /* 0x00007300ff1677ac */ /* 0x000f220008000a00 */
        /* <DEDUP_REMOVED lines=10> */
[----:B------:R-:W3:Y:S01]  /*ff350*/  LDL.LU R36, [R1+0x3d4] ;  /* 0x0003d40001247983 */ /* 0x000ee20000300800 */
[----:B--2---:R-:W-:Y:S01]  /*ff360*/  ISETP.LT.AND P1, PT, R109, UR20, !P0 ;  /* 0x000000146d007c0c */ /* 0x004fe2000c721270 */
[----:B------:R-:W2:Y:S01]  /*ff370*/  LDCU UR20, c[0x0][0x3b8] ;  /* 0x00007700ff1477ac */ /* 0x000ea20008000800 */
[----:B------:R-:W-:Y:S01]  /*ff380*/  ISETP.LT.AND P3, PT, R112, UR62, !P0 ;  /* 0x0000003e70007c0c */ /* 0x000fe2000c761270 */
[----:B------:R-:W2:Y:S01]  /*ff390*/  LDL.LU R37, [R1+0x3dc] ;  /* 0x0003dc0001257983 */ /* 0x000ea20000300800 */
[----:B------:R-:W-:Y:S01]  /*ff3a0*/  ISETP.LT.AND P2, PT, R111, UR61, !P0 ;  /* 0x0000003d6f007c0c */ /* 0x000fe2000c741270 */
[----:B------:R-:W1:Y:S08]  /*ff3b0*/  LDCU.64 UR62, c[0x0][0x398] ;  /* 0x00007300ff3e77ac */ /* 0x000e700008000a00 */
        /* <DEDUP_REMOVED lines=19> */
[----:B----4-:R-:W-:Y:S01]  /*ff4f0*/  ISETP.LT.AND P0, PT, R106, UR22, !P0 ;  /* 0x000000166a007c0c */ /* 0x010fe2000c701270 */
[----:B------:R-:W4:Y:S01]  /*ff500*/  LDCU UR22, c[0x0][0x3b8] ;  /* 0x00007700ff1677ac */ /* 0x000f220008000800 */
[----:B------:R-:W-:-:S04]  /*ff510*/  LOP3.LUT R19, R19, 0xffff7fff, RZ, 0xc0, !PT ;  /* 0xffff7fff13137812 */ /* 0x000fc800078ec0ff */
[----:B------:R-:W-:Y:S02]  /*ff520*/  @P1 LOP3.LUT R19, R19, 0x8000, RZ, 0xfc, !PT ;  /* 0x0000800013131812 */ /* 0x000fe400078efcff */
[----:B------:R-:W-:Y:S02]  /*ff530*/  IADD3 R38, PT, PT, R105, 0x7, RZ ;  /* 0x0000000769267810 */ /* 0x000fe40007ffe0ff */
[----:B------:R-:W-:-:S04]  /*ff540*/  LOP3.LUT R19, R19, 0xffffbfff, RZ, 0xc0, !PT ;  /* 0xffffbfff13137812 */ /* 0x000fc800078ec0ff */
[----:B------:R-:W-:Y:S02]  /*ff550*/  @P0 LOP3.LUT R19, R19, 0x4000, RZ, 0xfc, !PT ;  /* 0x0000400013130812 */ /* 0x000fe400078efcff */
[----:B------:R-:W-:Y:S02]  /*ff560*/  ISETP.GE.AND P0, PT, R38, UR29, PT ;  /* 0x0000001d26007c0c */ /* 0x000fe4000bf06270 */
[----:B------:R-:W2:Y:S04]  /*ff570*/  LDL.LU R38, [R1+0x14d4] ;  /* 0x0014d40001267983 */ /* 0x000ea80000300800 */
[----:B------:R-:W2:Y:S01]  /*ff580*/  LDL.LU R39, [R1+0x14dc] ;  /* 0x0014dc0001277983 */ /* 0x000ea20000300800 */
[----:B-1----:R-:W-:Y:S01]  /*ff590*/  ISETP.LT.AND P1, PT, R109, UR24, !P0 ;  /* 0x000000186d007c0c */ /* 0x002fe2000c721270 */
[----:B------:R-:W-:Y:S01]  /*ff5a0*/  NOP ;  /* 0x0000000000007918 */ /* 0x000fe20000000000 */
[----:B------:R-:W-:-:S02]  /*ff5b0*/  ISETP.LT.AND P3, PT, R112, UR30, !P0 ;  /* 0x0000001e70007c0c */ /* 0x000fc4000c761270 */
[----:B------:R-:W-:Y:S02]  /*ff5c0*/  LOP3.LUT R19, R19, 0xfffffbff, RZ, 0xc0, !PT ;  /* 0xfffffbff13137812 */ /* 0x000fe400078ec0ff */
[----:B------:R-:W-:Y:S01]  /*ff5d0*/  ISETP.LT.AND P2, PT, R111, UR31, !P0 ;  /* 0x0000001f6f007c0c */ /* 0x000fe2000c741270 */
[----:B------:R-:W1:Y:S06]  /*ff5e0*/  LDCU.64 UR30, c[0x0][0x398] ;  /* 0x00007300ff1e77ac */ /* 0x000e6c0008000a00 */
[----:B------:R-:W-:Y:S01]  /*ff5f0*/  @P1 LOP3.LUT R19, R19, 0x400, RZ, 0xfc, !PT ;  /* 0x0000040013131812 */ /* 0x000fe200078efcff */
[----:B---3--:R-:W-:Y:S01]  /*ff600*/  STL.64 [R1+0xab0], R48 ;  /* 0x000ab03001007387 */ /* 0x008fe20000100a00 */
[----:B------:R-:W3:Y:S02]  /*ff610*/  LDCU UR24, c[0x0][0x3b8] ;  /* 0x00007700ff1877ac */ /* 0x000ee40008000800 */
        /* <DEDUP_REMOVED lines=16> */
[----:B------:R-:W-:Y:S01]  /*ff720*/  STL.64 [R1+0xab8], R50 ;  /* 0x000ab83201007387 */ /* 0x000fe20000100a00 */
[----:B------:R-:W-:Y:S01]  /*ff730*/  LOP3.LUT R19, R19, 0xffffff7f, RZ, 0xc0, !PT ;  /* 0xffffff7f13137812 */ /* 0x000fe200078ec0ff */
[----:B------:R-:W2:Y:S03]  /*ff740*/  LDCU UR26, c[0x0][0x398] ;  /* 0x00007300ff1a77ac */ /* 0x000ea60008000800 */
[----:B------:R-:W-:-:S04]  /*ff750*/  @P1 LOP3.LUT R19, R19, 0x80, RZ, 0xfc, !PT ;  /* 0x0000008013131812 */ /* 0x000fc800078efcff */
[----:B------:R-:W-:-:S04]  /*ff760*/  LOP3.LUT R19, R19, 0xffffffbf, RZ, 0xc0, !PT ;  /* 0xffffffbf13137812 */ /* 0x000fc800078ec0ff */
[----:B------:R-:W-:Y:S02]  /*ff770*/  @P0 LOP3.LUT R19, R19, 0x40, RZ, 0xfc, !PT ;  /* 0x0000004013130812 */ /* 0x000fe400078efcff */
[----:B------:R-:W-:-:S04]  /*ff780*/  ISETP.GE.AND P0, PT, R40, UR33, PT ;  /* 0x0000002128007c0c */ /* 0x000fc8000bf06270 */
[----:B-1----:R-:W-:Y:S02]  /*ff790*/  ISETP.LT.AND P1, PT, R109, UR28, !P0 ;  /* 0x0000001c6d007c0c */ /* 0x002fe4000c721270 */
[----:B------:R-:W-:Y:S01]  /*ff7a0*/  LOP3.LUT R19, R19, 0xfffffffb, RZ, 0xc0, !PT ;  /* 0xfffffffb13137812 */ /* 0x000fe200078ec0ff */
[----:B--2---:R1:W-:Y:S01]  /*ff7b0*/  STSM.16.M88.4 [R0], R36 ;  /* 0x0000002400007844 */ /* 0x0043e20000000200 */
[----:B------:R-:W-:Y:S01]  /*ff7c0*/  ISETP.LT.AND P3, PT, R112, UR32, !P0 ;  /* 0x0000002070007c0c */ /* 0x000fe2000c761270 */
[----:B------:R-:W2:Y:S08]  /*ff7d0*/  LDCU.64 UR32, c[0x0][0x398] ;  /* 0x00007300ff2077ac */ /* 0x000eb00008000a00 */
[----:B------:R-:W-:Y:S01]  /*ff7e0*/  @P1 LOP3.LUT R19, R19, 0x4, RZ, 0xfc, !PT ;  /* 0x0000000413131812 */ /* 0x000fe200078efcff */
[----:B------:R-:W-:Y:S01]  /*ff7f0*/  NOP ;  /* 0x0000000000007918 */ /* 0x000fe20000000000 */
[----:B------:R-:W-:Y:S01]  /*ff800*/  ISETP.LT.AND P2, PT, R111, UR34, !P0 ;  /* 0x000000226f007c0c */ /* 0x000fe2000c741270 */
[----:B------:R-:W2:Y:S01]  /*ff810*/  LDS.128 R48, [R0] ;  /* 0x0000000000307984 */ /* 0x000ea20000000c00 */
[----:B------:R-:W-:Y:S01]  /*ff820*/  LOP3.LUT R19, R19, 0xffffffdf, RZ, 0xc0, !PT ;  /* 0xffffffdf13137812 */ /* 0x000fe200078ec0ff */
[----:B------:R-:W-:Y:S01]  /*ff830*/  VIADD R40, R105, 0x3 ;  /* 0x0000000369287836 */ /* 0x000fe20000000000 */
[----:B------:R-:W2:Y:S02]  /*ff840*/  LDCU UR28, c[0x0][0x3b8] ;  /* 0x00007700ff1c77ac */ /* 0x000ea40008000800 */
[----:B------:R-:W-:-:S02]  /*ff850*/  @P3 LOP3.LUT R19, R19, 0x20, RZ, 0xfc, !PT ;  /* 0x0000002013133812 */ /* 0x000fc400078efcff */
[----:B------:R-:W-:Y:S01]  /*ff860*/  ISETP.LT.AND P1, PT, R110, UR35, !P0 ;  /* 0x000000236e007c0c */ /* 0x000fe2000c721270 */
[----:B-1----:R-:W-:Y:S01]  /*ff870*/  VIADD R36, R105, 0x5 ;  /* 0x0000000569247836 */ /* 0x002fe20000000000 */
[----:B------:R-:W-:Y:S01]  /*ff880*/  LOP3.LUT R19, R19, 0xffffffef, RZ, 0xc0, !PT ;  /* 0xffffffef13137812 */ /* 0x000fe200078ec0ff */
[----:B------:R-:W1:Y:S03]  /*ff890*/  LDCU.64 UR34, c[0x0][0x398] ;  /* 0x00007300ff2277ac */ /* 0x000e660008000a00 */
        /* <DEDUP_REMOVED lines=9> */
[----:B------:R-:W-:-:S02]  /*ff930*/  LOP3.LUT R19, R19, 0xfffffffd, RZ, 0xc0, !PT ;  /* 0xfffffffd13137812 */ /* 0x000fc400078ec0ff */
[----:B------:R-:W-:Y:S01]  /*ff940*/  IADD3 R38, PT, PT, R105, 0x4, RZ ;  /* 0x0000000469267810 */ /* 0x000fe20007ffe0ff */
[----:B------:R-:W1:Y:S02]  /*ff950*/  LDCU UR30, c[0x0][0x3b8] ;  /* 0x00007700ff1e77ac */ /* 0x000e640008000800 */
[----:B------:R-:W-:-:S04]  /*ff960*/  @P1 LOP3.LUT R16, R16, 0x80000000, RZ, 0xfc, !PT ;  /* 0x8000000010101812 */ /* 0x000fc800078efcff */
[----:B------:R-:W-:-:S04]  /*ff970*/  LOP3.LUT R16, R16, 0xbfffffff, RZ, 0xc0, !PT ;  /* 0xbfffffff10107812 */ /* 0x000fc800078ec0ff */
[----:B------:R-:W-:Y:S02]  /*ff980*/  @P0 LOP3.LUT R16, R16, 0x40000000, RZ, 0xfc, !PT ;  /* 0x4000000010100812 */ /* 0x000fe400078efcff */
[----:B------:R-:W-:Y:S01]  /*ff990*/  ISETP.GE.AND P0, PT, R36, UR41, PT ;  /* 0x0000002924007c0c */ /* 0x000fe2000bf06270 */
[----:B------:R-:W1:Y:S01]  /*ff9a0*/  LDCU.64 UR40, c[0x0][0x398] ;  /* 0x00007300ff2877ac */ /* 0x000e620008000a00 */
[----:B------:R-:W-:Y:S01]  /*ff9b0*/  @P3 LOP3.LUT R19, R19, 0x2, RZ, 0xfc, !PT ;  /* 0x0000000213133812 */ /* 0x000fe200078efcff */
[----:B------:R-:W3:Y:S01]  /*ff9c0*/  LDL.LU R36, [R1+0xb4] ;  /* 0x0000b40001247983 */ /* 0x000ee20000300800 */
[----:B--2---:R-:W-:Y:S01]  /*ff9d0*/  ISETP.LT.AND P1, PT, R109, UR32, !P0 ;  /* 0x000000206d007c0c */ /* 0x004fe2000c721270 */
[----:B------:R-:W2:Y:S01]  /*ff9e0*/  LDCU UR32, c[0x0][0x3b8] ;  /* 0x00007700ff2077ac */ /* 0x000ea20008000800 */
[----:B------:R-:W-:Y:S01]  /*ff9f0*/  ISETP.LT.AND P3, PT, R112, UR46, !P0 ;  /* 0x0000002e70007c0c */ /* 0x000fe2000c761270 */
[----:B------:R-:W3:Y:S01]  /*ffa00*/  LDL.LU R37, [R1+0xbc] ;  /* 0x0000bc0001257983 */ /* 0x000ee20000300800 */
[----:B------:R-:W-:-:S02]  /*ffa10*/  LOP3.LUT R16, R16, 0xfbffffff, RZ, 0xc0, !PT ;  /* 0xfbffffff10107812 */ /* 0x000fc400078ec0ff */
[----:B------:R-:W-:-:S04]  /*ffa20*/  LOP3.LUT R19, R19, 0xfffffffe, RZ, 0xc0, !PT ;  /* 0xfffffffe13137812 */ /* 0x000fc800078ec0ff */
[----:B------:R-:W-:-:S03]  /*ffa30*/  @P2 LOP3.LUT R19, R19, 0x1, RZ, 0xfc, !PT ;  /* 0x0000000113132812 */ /* 0x000fc600078efcff */
        /* <DEDUP_REMOVED lines=30> */
[----:B------:R-:W-:-:S03]  /*ffc20*/  NOP ;  /* 0x0000000000007918 */ /* 0x000fc60000000000 */
[----:B------:R-:W-:Y:S04]  /*ffc30*/  STL.64 [R1+0x990], R48 ;  /* 0x0009903001007387 */ /* 0x000fe80000100a00 */
[----:B------:R-:W-:Y:S01]  /*ffc40*/  STL.64 [R1+0x998], R50 ;  /* 0x0009983201007387 */ /* 0x000fe20000100a00 */
[----:B------:R-:W-:Y:S01]  /*ffc50*/  ISETP.LT.AND P1, PT, R114, UR36, !P0 ;  /* 0x0000002472007c0c */ /* 0x000fe2000c721270 */
[----:B------:R-:W1:Y:S01]  /*ffc60*/  LDCU UR36, c[0x0][0x3b8] ;  /* 0x00007700ff2477ac */ /* 0x000e620008000800 */
[----:B------:R-:W-:Y:S02]  /*ffc70*/  ISETP.LT.AND P3, PT, R108, UR38, !P0 ;  /* 0x000000266c007c0c */ /* 0x000fe4000c761270 */
[----:B------:R-:W-:Y:S01]  /*ffc80*/  LOP3.LUT R16, R16, 0xffff7fff, RZ, 0xc0, !PT ;  /* 0xffff7fff10107812 */ /* 0x000fe200078ec0ff */
[----:B------:R-:W1:Y:S01]  /*ffc90*/  LDCU UR38, c[0x0][0x3b8] ;  /* 0x00007700ff2677ac */ /* 0x000e620008000800 */
[----:B------:R-:W-:Y:S01]  /*ffca0*/  ISETP.LT.AND P2, PT, R112, UR50, !P0 ;  /* 0x0000003270007c0c */ /* 0x000fe2000c741270 */
[----:B------:R-:W1:Y:S06]  /*ffcb0*/  LDCU.64 UR50, c[0x0][0x398] ;  /* 0x00007300ff3277ac */ /* 0x000e6c0008000a00 */
        /* <DEDUP_REMOVED lines=23> */
[----:B------:R-:W-:-:S04]  /*ffe30*/  ISETP.GE.AND P0, PT, R40, UR57, PT ;  /* 0x0000003928007c0c */ /* 0x000fc8000bf06270 */
[----:B------:R-:W-:Y:S02]  /*ffe40*/  ISETP.LT.AND P1, PT, R111, UR42, !P0 ;  /* 0x0000002a6f007c0c */ /* 0x000fe4000c721270 */
[----:B------:R-:W-:Y:S02]  /*ffe50*/  LOP3.LUT R16, R16, 0xffffffbf, RZ, 0xc0, !PT ;  /* 0xffffffbf10107812 */ /* 0x000fe400078ec0ff */
[----:B------:R-:W-:-:S09]  /*ffe60*/  ISETP.LT.AND P3, PT, R109, UR44, !P0 ;  /* 0x0000002c6d007c0c */ /* 0x000fd2000c761270 */
[----:B------:R-:W-:Y:S02]  /*ffe70*/  @P1 LOP3.LUT R16, R16, 0x40, RZ, 0xfc, !PT ;  /* 0x0000004010101812 */ /* 0x000fe400078efcff */
[----:B-1----:R-:W-:Y:S01]  /*ffe80*/  ISETP.LT.AND P1, PT, R108, UR48, !P0 ;  /* 0x000000306c007c0c */ /* 0x002fe2000c721270 */
[----:B---3--:R1:W-:Y:S01]  /*ffe90*/  STSM.16.M88.4 [R0], R36 ;  /* 0x0000002400007844 */ /* 0x0083e20000000200 */
[----:B------:R-:W-:Y:S01]  /*ffea0*/  ISETP.LT.AND P2, PT, R114, UR46, !P0 ;  /* 0x0000002e72007c0c */ /* 0x000fe2000c741270 */
[----:B------:R-:W-:Y:S01]  /*ffeb0*/  NOP ;  /* 0x0000000000007918 */ /* 0x000fe20000000000 */
[----:B------:R-:W-:Y:S01]  /*ffec0*/  LOP3.LUT R16, R16, 0xfffffffb, RZ, 0xc0, !PT ;  /* 0xfffffffb10107812 */ /* 0x000fe200078ec0ff */
[----:B------:R-:W3:Y:S04]  /*ffed0*/  LDS.128 R48, [R0] ;  /* 0x0000000000307984 */ /* 0x000ee80000000c00 */
[----:B-1----:R-:W2:Y:S04]  /*ffee0*/  LDL.LU R36, [R1+0xbc4] ;  /* 0x000bc40001247983 */ /* 0x002ea80000300800 */
[----:B------:R-:W2:Y:S04]  /*ffef0*/  LDL.LU R37, [R1+0xbcc] ;  /* 0x000bcc0001257983 */ /* 0x000ea80000300800 */
[----:B------:R-:W2:Y:S04]  /*fff00*/  LDL.LU R38, [R1+0x1344] ;  /* 0x0013440001267983 */ /* 0x000ea80000300800 */
[----:B------:R-:W2:Y:S01]  /*fff10*/  LDL.LU R39, [R1+0x134c] ;  /* 0x00134c0001277983 */ /* 0x000ea20000300800 */
[----:B------:R-:W-:Y:S01]  /*fff20*/  @P3 LOP3.LUT R16, R16, 0x4, RZ, 0xfc, !PT ;  /* 0x0000000410103812 */ /* 0x000fe200078efcff */
[----:B------:R-:W-:Y:S01]  /*fff30*/  NOP ;  /* 0x0000000000007918 */ /* 0x000fe20000000000 */
[----:B------:R-:W-:-:S02]  /*fff40*/  @P1 LOP3.LUT R17, R17, 0x40000000, RZ, 0xfc, !PT ;  /* 0x4000000011111812 */ /* 0x000fc400078efcff */
[----:B------:R-:W-:Y:S01]  /*fff50*/  ISETP.LT.AND P1, PT, R107, UR12, !P0 ;  /* 0x0000000c6b007c0c */ /* 0x000fe2000c721270 */
[----:B------:R-:W1:Y:S01]  /*fff60*/  LDCU UR12, c[0x0][0x3b8] ;  /* 0x00007700ff0c77ac */ /* 0x000e620008000800 */
[----:B------:R-:W-:Y:S02]  /*fff70*/  LOP3.LUT R16, R16, 0xfffffffe, RZ, 0xc0, !PT ;  /* 0xfffffffe10107812 */ /* 0x000fe400078ec0ff */
[----:B------:R-:W-:Y:S01]  /*fff80*/  ISETP.LT.AND P3, PT, R112, UR56, !P0 ;  /* 0x0000003870007c0c */ /* 0x000fe2000c761270 */
[----:B------:R-:W1:Y:S01]  /*fff90*/  LDCU.64 UR56, c[0x0][0x398] ;  /* 0x00007300ff3877ac */ /* 0x000e620008000a00 */
[----:B------:R-:W-:Y:S02]  /*fffa0*/  @P2 LOP3.LUT R16, R16, 0x1, RZ, 0xfc, !PT ;  /* 0x0000000110102812 */ /* 0x000fe400078efcff */
[----:B------:R-:W-:Y:S01]  /*fffb0*/  ISETP.LT.AND P2, PT, R110, UR14, !P0 ;  /* 0x0000000e6e007c0c */ /* 0x000fe2000c741270 */
[----:B------:R-:W1:Y:S01]  /*fffc0*/  LDCU UR14, c[0x0][0x3b8] ;  /* 0x00007700ff0e77ac */ /* 0x000e620008000800 */
[----:B------:R-:W-:-:S02]  /*fffd0*/  ISETP.LT.AND P0, PT, R106, UR50, !P0 ;  /* 0x000000326a007c0c */ /* 0x000fc4000c701270 */
[----:B------:R-:W-:-:S04]  /*fffe0*/  LOP3.LUT R17, R17, 0xefffffff, RZ, 0xc0, !PT ;  /* 0xefffffff11117812 */ /* 0x000fc800078ec0ff */
[----:B------:R-:W-:-:S04]  /*ffff0*/  @P1 LOP3.LUT R17, R17, 0x10000000, RZ, 0xfc, !PT ;  /* 0x1000000011111812 */ /* 0x000fc800078efcff */
[----:B------:R-:W-:Y:S02]  /*100000*/  LOP3.LUT R17, R17, 0xf7ffffff, RZ, 0xc0, !PT ;  /* 0xf7ffffff11117812 */ /* 0x000fe400078ec0ff */
[----:B------:R-:W-:Y:S02]  /*100010*/  LOP3.LUT R16, R16, 0xfffffeff, RZ, 0xc0, !PT ;  /* 0xfffffeff10107812 */ /* 0x000fe400078ec0ff */
[----:B------:R-:W-:Y:S02]  /*100020*/  @P0 LOP3.LUT R17, R17, 0x8000000, RZ, 0xfc, !PT ;  /* 0x0800000011110812 */ /* 0x000fe400078efcff */
[----:B------:R-:W-:Y:S02]  /*100030*/  ISETP.GE.AND P0, PT, R41, UR65, PT ;  /* 0x0000004129007c0c */ /* 0x000fe4000bf06270 */
[----:B------:R-:W-:Y:S02]  /*100040*/  @P3 LOP3.LUT R16, R16, 0x100, RZ, 0xfc, !PT ;  /* 0x0000010010103812 */ /* 0x000fe400078efcff */
[----:B------:R-:W-:-:S02]  /*100050*/  ISETP.LT.AND P3, PT, R111, UR52, !P0 ;  /* 0x000000346f007c0c */ /* 0x000fc4000c761270 */
[----:B------:R-:W-:Y:S02]  /*100060*/  LOP3.LUT R16, R16, 0xffffffef, RZ, 0xc0, !PT ;  /* 0xffffffef10107812 */ /* 0x000fe400078ec0ff */
[----:B------:R-:W-:Y:S02]  /*100070*/  LOP3.LUT R17, R17, 0xffbfffff, RZ, 0xc0, !PT ;  /* 0xffbfffff11117812 */ /* 0x000fe400078ec0ff */
[----:B------:R-:W-:Y:S02]  /*100080*/  @P2 LOP3.LUT R16, R16, 0x10, RZ, 0xfc, !PT ;  /* 0x0000001010102812 */ /* 0x000fe400078efcff */
[----:B------:R-:W-:Y:S02]  /*100090*/  ISETP.LT.AND P2, PT, R109, UR54, !P0 ;  /* 0x000000366d007c0c */ /* 0x000fe4000c741270 */
[----:B-1----:R-:W-:-:S03]  /*1000a0*/  ISETP.LT.AND P1, PT, R114, UR56, !P0 ;  /* 0x0000003872007c0c */ /* 0x002fc6000c721270 */
[----:B------:R-:W-:-:S04]  /*1000b0*/  @P3 LOP3.LUT R17, R17, 0x400000, RZ, 0xfc, !PT ;  /* 0x0040000011113812 */ /* 0x000fc800078efcff */
[----:B------:R-:W-:-:S04]  /*1000c0*/  LOP3.LUT R17, R17, 0xfffdffff, RZ, 0xc0, !PT ;  /* 0xfffdffff11117812 */ /* 0x000fc800078ec0ff */
[----:B------:R-:W-:-:S04]  /*1000d0*/  @P2 LOP3.LUT R17, R17, 0x20000, RZ, 0xfc, !PT ;  /* 0x0002000011112812 */ /* 0x000fc800078efcff */
[----:B------:R-:W-:-:S04]  /*1000e0*/  LOP3.LUT R17, R17, 0xffffbfff, RZ, 0xc0, !PT ;  /* 0xffffbfff11117812 */ /* 0x000fc800078ec0ff */
[----:B------:R-:W-:Y:S02]  /*1000f0*/  @P1 LOP3.LUT R17, R17, 0x4000, RZ, 0xfc, !PT ;  /* 0x0000400011111812 */ /* 0x000fe400078efcff */
[----:B------:R-:W-:Y:S01]  /*100100*/  ISETP.LT.AND P1, PT, R112, UR26, !P0 ;  /* 0x0000001a70007c0c */ /* 0x000fe2000c721270 */
[----:B------:R-:W1:Y:S02]  /*100110*/  LDCU UR26, c[0x0][0x3b8] ;  /* 0x00007700ff1a77ac */ /* 0x000e640008000800 */
[----:B-1----:R-:W-:Y:S01]  /*100120*/  IMAD R197, R105, UR26, RZ ;  /* 0x0000001a69c57c24 */ /* 0x002fe2000f8e02ff */
[----:B------:R-:W1:Y:S01]  /*100130*/  LDCU UR26, c[0x0][0x3b8] ;  /* 0x00007700ff1a77ac */ /* 0x000e620008000800 */
[----:B---3--:R-:W-:Y:S04]  /*100140*/  STL.64 [R1+0x970], R48 ;  /* 0x0009703001007387 */ /* 0x008fe80000100a00 */
[----:B------:R-:W-:Y:S01]  /*100150*/  STL.64 [R1+0x978], R50 ;  /* 0x0009783201007387 */ /* 0x000fe20000100a00 */
[----:B-1----:R-:W-:Y:S01]  /*100160*/  IADD3 R40, PT, PT, R197, UR26, RZ ;  /* 0x0000001ac5287c10 */ /* 0x002fe2000fffe0ff */
[----:B------:R-:W1:Y:S02]  /*100170*/  LDCU UR26, c[0x0][0x3b8] ;  /* 0x00007700ff1a77ac */ /* 0x000e640008000800 */
[----:B--2---:R2:W-:Y:S01]  /*100180*/  STSM.16.M88.4 [R0], R36 ;  /* 0x0000002400007844 */ /* 0x0045e20000000200 */
[----:B------:R-:W-:-:S03]  /*100190*/  NOP ;  /* 0x0000000000007918 */ /* 0x000fc60000000000 */
[----:B------:R-:W3:Y:S04]  /*1001a0*/  LDS.128 R48, [R0] ;  /* 0x0000000000307984 */ /* 0x000ee80000000c00 */
[----:B--2---:R-:W2:Y:S04]  /*1001b0*/  LDL.LU R36, [R1+0xac4] ;  /* 0x000ac40001247983 */ /* 0x004ea80000300800 */
[----:B------:R1:W-:Y:S04]  /*1001c0*/  STL [R1+0x105c], R40 ;  /* 0x00105c2801007387 */ /* 0x0003e80000100800 */
[----:B------:R-:W2:Y:S04]  /*1001d0*/  LDL.LU R37, [R1+0xacc] ;  /* 0x000acc0001257983 */ /* 0x000ea80000300800 */
[----:B------:R-:W2:Y:S04]  /*1001e0*/  LDL.LU R38, [R1+0x1274] ;  /* 0x0012740001267983 */ /* 0x000ea80000300800 */
[----:B------:R-:W2:Y:S01]  /*1001f0*/  LDL.LU R39, [R1+0x127c] ;  /* 0x00127c0001277983 */ /* 0x000ea20000300800 */
[----:B-1----:R-:W-:Y:S01]  /*100200*/  VIADD R40, R40, UR70 ;  /* 0x0000004628287c36 */ /* 0x002fe20008000000 */
[----:B------:R-:W-:-:S04]  /*100210*/  NOP ;  /* 0x0000000000007918 */ /* 0x000fc80000000000 */
[----:B------:R1:W-:Y:S02]  /*100220*/  STL [R1+0x1058], R40 ;  /* 0x0010582801007387 */ /* 0x0003e40000100800 */
[----:B-1----:R-:W-:Y:S01]  /*100230*/  VIADD R40, R40, UR71 ;  /* 0x0000004728287c36 */ /* 0x002fe20008000000 */
[----:B------:R-:W-:Y:S01]  /*100240*/  R2UR UR40, R42 ;  /* 0x000000002a2872ca */ /* 0x000fe200000e0000 */
[----:B------:R-:W1:Y:S03]  /*100250*/  LDCU.64 UR70, c[0x0][0x398] ;  /* 0x00007300ff4677ac */ /* 0x000e660008000a00 */
[----:B------:R4:W-:Y:S04]  /*100260*/  STL [R1+0x1054], R40 ;  /* 0x0010542801007387 */ /* 0x0009e80000100800 */
[----:B---3--:R-:W-:Y:S01]  /*100270*/  STL.64 [R1+0x490], R48 ;  /* 0x0004903001007387 */ /* 0x008fe20000100a00 */
[----:B----4-:R-:W-:-:S03]  /*100280*/  IADD3 R40, PT, PT, R40, UR73, RZ ;  /* 0x0000004928287c10 */ /* 0x010fc6000fffe0ff */
[----:B------:R-:W-:Y:S04]  /*100290*/  STL.64 [R1+0x498], R50 ;  /* 0x0004983201007387 */ /* 0x000fe80000100a00 */
[----:B------:R-:W-:Y:S04]  /*1002a0*/  STL [R1+0x104c], R40 ;  /* 0x00104c2801007387 */ /* 0x000fe80000100800 */
[----:B--2---:R2:W-:Y:S01]  /*1002b0*/  STSM.16.M88.4 [R0], R36 ;  /* 0x0000002400007844 */ /* 0x0045e20000000200 */
[----:B------:R-:W-:-:S03]  /*1002c0*/  NOP ;  /* 0x0000000000007918 */ /* 0x000fc60000000000 */
[----:B------:R-:W3:Y:S04]  /*1002d0*/  LDS.128 R48, [R0] ;  /* 0x0000000000307984 */ /* 0x000ee80000000c00 */
[----:B--2---:R-:W2:Y:S04]  /*1002e0*/  LDL.LU R38, [R1+0x11c4] ;  /* 0x0011c40001267983 */ /* 0x004ea80000300800 */
[----:B------:R-:W2:Y:S01]  /*1002f0*/  LDL.LU R39, [R1+0x11cc] ;  /* 0x0011cc0001277983 */ /* 0x000ea20000300800 */
[----:B------:R-:W-:Y:S01]  /*100300*/  IADD3 R40, PT, PT, R40, UR74, RZ ;  /* 0x0000004a28287c10 */ /* 0x000fe2000fffe0ff */
[----:B------:R-:W-:-:S04]  /*100310*/  IMAD.MOV.U32 R36, RZ, RZ, R133 ;  /* 0x000000ffff247224 */ /* 0x000fc800078e0085 */
[----:B------:R4:W-:Y:S01]  /*100320*/  STL [R1+0x168], R40 ;  /* 0x0001682801007387 */ /* 0x0009e20000100800 */
[----:B------:R-:W-:Y:S01]  /*100330*/  IMAD.MOV.U32 R37, RZ, RZ, R135 ;  /* 0x000000ffff257224 */ /* 0x000fe200078e0087 */
[----:B------:R-:W-:Y:S01]  /*100340*/  NOP ;  /* 0x0000000000007918 */ /* 0x000fe20000000000 */
[----:B----4-:R-:W-:Y:S01]  /*100350*/  VIADD R40, R40, UR75 ;  /* 0x0000004b28287c36 */ /* 0x010fe20008000000 */
[----:B------:R-:W-:Y:S01]  /*100360*/  ISETP.LT.AND P2, PT, R108, UR58, !P0 ;  /* 0x0000003a6c007c0c */ /* 0x000fe2000c741270 */
[----:B------:R-:W4:Y:S03]  /*100370*/  LDCU.64 UR74, c[0x0][0x398] ;  /* 0x00007300ff4a77ac */ /* 0x000f260008000a00 */
[----:B------:R-:W-:Y:S04]  /*100380*/  STL [R1+0x38], R40 ;  /* 0x0000382801007387 */ /* 0x000fe80000100800 */
[----:B---3--:R-:W-:Y:S04]  /*100390*/  STL.64 [R1+0x460], R48 ;  /* 0x0004603001007387 */ /* 0x008fe80000100a00 */
[----:B------:R-:W-:Y:S01]  /*1003a0*/  STL.64 [R1+0x468], R50 ;  /* 0x0004683201007387 */ /* 0x000fe20000100a00 */
[----:B------:R-:W-:Y:S01]  /*1003b0*/  VIADD R198, R40, UR16 ;  /* 0x0000001028c67c36 */ /* 0x000fe20008000000 */
[----:B------:R-:W3:Y:S02]  /*1003c0*/  LDCU UR16, c[0x0][0x3b8] ;  /* 0x00007700ff1077ac */ /* 0x000ee40008000800 */
[----:B--2---:R2:W-:Y:S01]  /*1003d0*/  STSM.16.M88.4 [R0], R36 ;  /* 0x0000002400007844 */ /* 0x0045e20000000200 */
[----:B------:R-:W-:-:S03]  /*1003e0*/  NOP ;  /* 0x0000000000007918 */ /* 0x000fc60000000000 */
[----:B------:R-:W1:Y:S04]  /*1003f0*/  LDS.128 R40, [R0] ;  /* 0x0000000000287984 */ /* 0x000e680000000c00 */
[----:B--2---:R-:W2:Y:S04]  /*100400*/  LDL.LU R36, [R1+0x190] ;  /* 0x0001900001247983 */ /* 0x004ea80000300800 */
[----:B------:R-:W2:Y:S04]  /*100410*/  LDL.LU R37, [R1+0x198] ;  /* 0x0001980001257983 */ /* 0x000ea80000300800 */
[----:B------:R-:W2:Y:S04]  /*100420*/  LDL.LU R38, [R1+0x9a0] ;  /* 0x0009a00001267983 */ /* 0x000ea80000300800 */
[----:B------:R-:W2:Y:S01]  /*100430*/  LDL.LU R39, [R1+0x9a8] ;  /* 0x0009a80001277983 */ /* 0x000ea20000300800 */
[----:B------:R-:W-:-:S03]  /*100440*/  NOP ;  /* 0x0000000000007918 */ /* 0x000fc60000000000 */
[----:B-1----:R-:W-:Y:S04]  /*100450*/  STL.64 [R1+0x3d0], R40 ;  /* 0x0003d02801007387 */ /* 0x002fe80000100a00 */
[----:B------:R-:W-:Y:S04]  /*100460*/  STL.64 [R1+0x3d8], R42 ;  /* 0x0003d82a01007387 */ /* 0x000fe80000100a00 */
[----:B--2---:R1:W-:Y:S01]  /*100470*/  STSM.16.M88.4 [R0], R36 ;  /* 0x0000002400007844 */ /* 0x0043e20000000200 */
        /* <DEDUP_REMOVED lines=16> */
[----:B------:R-:W-:Y:S01]  /*100580*/  IADD3 R199, PT, PT, R198, UR18, RZ ;  /* 0x00000012c6c77c10 */ /* 0x000fe2000fffe0ff */
[----:B------:R-:W-:-:S04]  /*100590*/  NOP ;  /* 0x0000000000007918 */ /* 0x000fc80000000000 */
[----:B------:R-:W-:Y:S01]  /*1005a0*/  VIADD R252, R199, UR22 ;  /* 0x00000016c7fc7c36 */ /* 0x000fe20008000000 */
[----:B------:R-:W1:Y:S01]  /*1005b0*/  LDCU UR18, c[0x0][0x3b8] ;  /* 0x00007700ff1277ac */ /* 0x000e620008000800 */
[----:B------:R-:W1:Y:S01]  /*1005c0*/  LDCU UR22, c[0x0][0x3b8] ;  /* 0x00007700ff1677ac */ /* 0x000e620008000800 */
[----:B--2---:R2:W-:Y:S04]  /*1005d0*/  STL.64 [R1+0xd50], R40 ;  /* 0x000d502801007387 */ /* 0x0045e80000100a00 */
[----:B------:R-:W-:Y:S01]  /*1005e0*/  STL.64 [R1+0xd58], R42 ;  /* 0x000d582a01007387 */ /* 0x000fe20000100a00 */
[----:B--2---:R-:W-:-:S03]  /*1005f0*/  VIADD R40, R252, UR68 ;  /* 0x00000044fc287c36 */ /* 0x004fc60008000000 */
[----:B---3--:R2:W-:Y:S01]  /*100600*/  STSM.16.M88.4 [R0], R36 ;  /* 0x0000002400007844 */ /* 0x0085e20000000200 */
[----:B------:R-:W-:-:S03]  /*100610*/  NOP ;  /* 0x0000000000007918 */ /* 0x000fc60000000000 */
[----:B------:R-:W3:Y:S04]  /*100620*/  LDS.128 R48, [R0] ;  /* 0x0000000000307984 */ /* 0x000ee80000000c00 */
[----:B--2---:R-:W2:Y:S04]  /*100630*/  LDL.LU R36, [R1+0x3e0] ;  /* 0x0003e00001247983 */ /* 0x004ea80000300800 */
[----:B------:R-:W2:Y:S04]  /*100640*/  LDL.LU R37, [R1+0x3e8] ;  /* 0x0003e80001257983 */ /* 0x000ea80000300800 */
[----:B------:R1:W-:Y:S04]  /*100650*/  STL [R1], R40 ;  /* 0x0000002801007387 */ /* 0x0003e80000100800 */
[----:B------:R-:W2:Y:S04]  /*100660*/  LDL.LU R38, [R1+0x1510] ;  /* 0x0015100001267983 */ /* 0x000ea80000300800 */
[----:B------:R-:W2:Y:S01]  /*100670*/  LDL.LU R39, [R1+0x1518] ;  /* 0x0015180001277983 */ /* 0x000ea20000300800 */
[----:B------:R-:W-:Y:S01]  /*100680*/  NOP ;  /* 0x0000000000007918 */ /* 0x000fe20000000000 */
[----:B-1----:R-:W-:Y:S01]  /*100690*/  IADD3 R40, PT, PT, R40, UR69, RZ ;  /* 0x0000004528287c10 */ /* 0x002fe2000fffe0ff */
[----:B------:R-:W1:Y:S01]  /*1006a0*/  LDCU.64 UR68, c[0x0][0x398] ;  /* 0x00007300ff4477ac */ /* 0x000e620008000a00 */
[----:B---3--:R-:W-:Y:S04]  /*1006b0*/  STL.64 [R1+0xd40], R48 ;  /* 0x000d403001007387 */ /* 0x008fe80000100a00 */
[----:B------:R-:W-:Y:S04]  /*1006c0*/  STL.64 [R1+0xd48], R50 ;  /* 0x000d483201007387 */ /* 0x000fe80000100a00 */
[----:B--2---:R2:W-:Y:S01]  /*1006d0*/  STSM.16.M88.4 [R0], R36 ;  /* 0x0000002400007844 */ /* 0x0045e20000000200 */
[----:B------:R-:W-:-:S03]  /*1006e0*/  NOP ;  /* 0x0000000000007918 */ /* 0x000fc60000000000 */
[----:B------:R-:W3:Y:S04]  /*1006f0*/  LDS.128 R48, [R0] ;  /* 0x0000000000307984 */ /* 0x000ee80000000c00 */
[----:B--2---:R-:W2:Y:S04]  /*100700*/  LDL.LU R36, [R1+0x350] ;  /* 0x0003500001247983 */ /* 0x004ea80000300800 */
[----:B------:R-:W2:Y:S04]  /*100710*/  LDL.LU R37, [R1+0x358] ;  /* 0x0003580001257983 */ /* 0x000ea80000300800 */
[----:B------:R1:W-:Y:S04]  /*100720*/  STL [R1+0x4], R40 ;  /* 0x0000042801007387 */ /* 0x0003e80000100800 */
[----:B------:R-:W2:Y:S04]  /*100730*/  LDL.LU R38, [R1+0x1470] ;  /* 0x0014700001267983 */ /* 0x000ea80000300800 */
[----:B------:R-:W2:Y:S01]  /*100740*/  LDL.LU R39, [R1+0x1478] ;  /* 0x0014780001277983 */ /* 0x000ea20000300800 */
[----:B------:R-:W-:Y:S01]  /*100750*/  NOP ;  /* 0x0000000000007918 */ /* 0x000fe20000000000 */
[----:B-1----:R-:W-:Y:S01]  /*100760*/  VIADD R40, R40, UR20 ;  /* 0x0000001428287c36 */ /* 0x002fe20008000000 */
[----:B------:R-:W1:Y:S01]  /*100770*/  LDCU UR20, c[0x0][0x3b8] ;  /* 0x00007700ff1477ac */ /* 0x000e620008000800 */
        /* <DEDUP_REMOVED lines=24> */
[----:B-1----:R-:W-:Y:S01]  /*100900*/  IADD3 R40, PT, PT, R40, UR24, RZ ;  /* 0x0000001828287c10 */ /* 0x002fe2000fffe0ff */
[----:B------:R-:W1:Y:S01]  /*100910*/  LDCU UR24, c[0x0][0x3b8] ;  /* 0x00007700ff1877ac */ /* 0x000e620008000800 */
[----:B---3--:R-:W-:Y:S04]  /*100920*/  STL.64 [R1+0xd10], R48 ;  /* 0x000d103001007387 */ /* 0x008fe80000100a00 */
[----:B------:R-:W-:Y:S04]  /*100930*/  STL.64 [R1+0xd18], R50 ;  /* 0x000d183201007387 */ /* 0x000fe80000100a00 */
[----:B------:R-:W-:Y:S04]  /*100940*/  STL [R1+0x10], R40 ;  /* 0x0000102801007387 */ /* 0x000fe80000100800 */
[----:B--2---:R2:W-:Y:S01]  /*100950*/  STSM.16.M88.4 [R0], R36 ;  /* 0x0000002400007844 */ /* 0x0045e20000000200 */
[----:B------:R-:W-:-:S03]  /*100960*/  NOP ;  /* 0x0000000000007918 */ /* 0x000fc60000000000 */
[----:B------:R-:W3:Y:S04]  /*100970*/  LDS.128 R48, [R0] ;  /* 0x0000000000307984 */ /* 0x000ee80000000c00 */
[----:B--2---:R-:W2:Y:S04]  /*100980*/  LDL.LU R38, [R1+0x11e0] ;  /* 0x0011e00001267983 */ /* 0x004ea80000300800 */
[----:B------:R-:W2:Y:S01]  /*100990*/  LDL.LU R39, [R1+0x11e8] ;  /* 0x0011e80001277983 */ /* 0x000ea20000300800 */
[----:B------:R-:W-:Y:S02]  /*1009a0*/  IMAD.MOV.U32 R36, RZ, RZ, R136 ;  /* 0x000000ffff247224 */ /* 0x000fe400078e0088 */
[----:B------:R-:W-:Y:S01]  /*1009b0*/  IMAD.MOV.U32 R37, RZ, RZ, R138 ;  /* 0x000000ffff257224 */ /* 0x000fe200078e008a */
[----:B------:R-:W-:Y:S01]  /*1009c0*/  IADD3 R40, PT, PT, R40, UR34, RZ ;  /* 0x0000002228287c10 */ /* 0x000fe2000fffe0ff */
[----:B------:R-:W-:Y:S01]  /*1009d0*/  NOP ;  /* 0x0000000000007918 */ /* 0x000fe20000000000 */
        /* <DEDUP_REMOVED lines=12> */
[----:B-1----:R-:W-:-:S05]  /*100aa0*/  VIADD R40, R40, UR38 ;  /* 0x0000002628287c36 */ /* 0x002fca0008000000 */
[----:B------:R1:W-:Y:S02]  /*100ab0*/  STL [R1+0x18], R40 ;  /* 0x0000182801007387 */ /* 0x0003e40000100800 */
[----:B-1----:R-:W-:Y:S01]  /*100ac0*/  VIADD R40, R40, UR36 ;  /* 0x0000002428287c36 */ /* 0x002fe20008000000 */
[----:B------:R-:W1:Y:S04]  /*100ad0*/  LDCU UR36, c[0x0][0x3b8] ;  /* 0x00007700ff2477ac */ /* 0x000e680008000800 */
[----:B------:R4:W-:Y:S04]  /*100ae0*/  STL [R1+0x1c], R40 ;  /* 0x00001c2801007387 */ /* 0x0009e80000100800 */
[----:B---3--:R-:W-:Y:S04]  /*100af0*/  STL.64 [R1+0xcf0], R48 ;  /* 0x000cf03001007387 */ /* 0x008fe80000100a00 */
[----:B------:R-:W-:Y:S01]  /*100b00*/  STL.64 [R1+0xcf8], R50 ;  /* 0x000cf83201007387 */ /* 0x000fe20000100a00 */
[----:B----4-:R-:W-:Y:S01]  /*100b10*/  IADD3 R40, PT, PT, R40, UR30, RZ ;  /* 0x0000001e28287c10 */ /* 0x010fe2000fffe0ff */
[----:B------:R-:W3:Y:S02]  /*100b20*/  LDCU UR30, c[0x0][0x3b8] ;  /* 0x00007700ff1e77ac */ /* 0x000ee40008000800 */
[----:B--2---:R2:W-:Y:S01]  /*100b30*/  STSM.16.M88.4 [R0], R36 ;  /* 0x0000002400007844 */ /* 0x0045e20000000200 */
[----:B------:R-:W-:-:S03]  /*100b40*/  NOP ;  /* 0x0000000000007918 */ /* 0x000fc60000000000 */
[----:B------:R-:W4:Y:S04]  /*100b50*/  LDS.128 R48, [R0] ;  /* 0x0000000000307984 */ /* 0x000f280000000c00 */
[----:B--2---:R-:W2:Y:S04]  /*100b60*/  LDL.LU R36, [R1+0x504] ;  /* 0x0005040001247983 */ /* 0x004ea80000300800 */
[----:B------:R-:W2:Y:S04]  /*100b70*/  LDL.LU R37, [R1+0x50c] ;  /* 0x00050c0001257983 */ /* 0x000ea80000300800 */
[----:B------:R1:W-:Y:S04]  /*100b80*/  STL [R1+0x20], R40 ;  /* 0x0000202801007387 */ /* 0x0003e80000100800 */
[----:B------:R-:W2:Y:S04]  /*100b90*/  LDL.LU R38, [R1+0x1604] ;  /* 0x0016040001267983 */ /* 0x000ea80000300800 */
[----:B------:R-:W2:Y:S01]  /*100ba0*/  LDL.LU R39, [R1+0x160c] ;  /* 0x00160c0001277983 */ /* 0x000ea20000300800 */
[----:B------:R-:W-:Y:S01]  /*100bb0*/  NOP ;  /* 0x0000000000007918 */ /* 0x000fe20000000000 */
[----:B-1----:R-:W-:Y:S01]  /*100bc0*/  VIADD R40, R40, UR32 ;  /* 0x0000002028287c36 */ /* 0x002fe20008000000 */
[----:B------:R-:W1:Y:S04]  /*100bd0*/  LDCU UR32, c[0x0][0x3b8] ;  /* 0x00007700ff2077ac */ /* 0x000e680008000800 */
[----:B------:R3:W-:Y:S02]  /*100be0*/  STL [R1+0x24], R40 ;  /* 0x0000242801007387 */ /* 0x0007e40000100800 */
[----:B---3--:R-:W-:Y:S01]  /*100bf0*/  VIADD R40, R40, UR28 ;  /* 0x0000001c28287c36 */ /* 0x008fe20008000000 */
[----:B------:R-:W3:Y:S04]  /*100c00*/  LDCU UR28, c[0x0][0x3b8] ;  /* 0x00007700ff1c77ac */ /* 0x000ee80008000800 */
[----:B------:R1:W-:Y:S04]  /*100c10*/  STL [R1+0x28], R40 ;  /* 0x0000282801007387 */ /* 0x0003e80000100800 */
[----:B----4-:R-:W-:Y:S04]  /*100c20*/  STL.64 [R1+0xce0], R48 ;  /* 0x000ce03001007387 */ /* 0x010fe80000100a00 */
[----:B------:R-:W-:Y:S01]  /*100c30*/  STL.64 [R1+0xce8], R50 ;  /* 0x000ce83201007387 */ /* 0x000fe20000100a00 */
[----:B-1----:R-:W-:Y:S01]  /*100c40*/  IADD3 R40, PT, PT, R40, UR26, RZ ;  /* 0x0000001a28287c10 */ /* 0x002fe2000fffe0ff */
[----:B------:R-:W1:Y:S02]  /*100c50*/  LDCU UR26, c[0x0][0x3b8] ;  /* 0x00007700ff1a77ac */ /* 0x000e640008000800 */
        /* <DEDUP_REMOVED lines=91> */
[----:B----4-:R-:W-:Y:S01]  /*101210*/  STL.64 [R1+0x480], R48 ;  /* 0x0004803001007387 */ /* 0x010fe20000100a00 */
[----:B-1----:R-:W-:-:S03]  /*101220*/  IADD3 R40, PT, PT, R40, UR32, RZ ;  /* 0x0000002028287c10 */ /* 0x002fc6000fffe0ff */
[----:B------:R-:W-:Y:S01]  /*101230*/  STL.64 [R1+0x488], R50 ;  /* 0x0004883201007387 */ /* 0x000fe20000100a00 */
[----:B------:R-:W1:Y:S03]  /*101240*/  LDCU UR32, c[0x0][0x3b8] ;  /* 0x00007700ff2077ac */ /* 0x000e660008000800 */
[----:B------:R-:W-:Y:S04]  /*101250*/  STL [R1+0x6c], R40 ;  /* 0x00006c2801007387 */ /* 0x000fe80000100800 */
[----:B--2---:R2:W-:Y:S01]  /*101260*/  STSM.16.M88.4 [R0], R36 ;  /* 0x0000002400007844 */ /* 0x0045e20000000200 */
[----:B------:R-:W-:-:S03]  /*101270*/  NOP ;  /* 0x0000000000007918 */ /* 0x000fc60000000000 */
[----:B------:R-:W4:Y:S04]  /*101280*/  LDS.128 R48, [R0] ;  /* 0x0000000000307984 */ /* 0x000f280000000c00 */
[----:B--2---:R-:W2:Y:S04]  /*101290*/  LDL.LU R38, [R1+0x11e4] ;  /* 0x0011e40001267983 */ /* 0x004ea80000300800 */
[----:B------:R-:W2:Y:S01]  /*1012a0*/  LDL.LU R39, [R1+0x11ec] ;  /* 0x0011ec0001277983 */ /* 0x000ea20000300800 */
[----:B------:R-:W-:Y:S01]  /*1012b0*/  IADD3 R40, PT, PT, R40, UR28, RZ ;  /* 0x0000001c28287c10 */ /* 0x000fe2000fffe0ff */
[----:B------:R-:W-:Y:S01]  /*1012c0*/  IMAD.MOV.U32 R36, RZ, RZ, R137 ;  /* 0x000000ffff247224 */ /* 0x000fe200078e0089 */
[----:B------:R-:W1:Y:S03]  /*1012d0*/  LDCU UR28, c[0x0][0x3b8] ;  /* 0x00007700ff1c77ac */ /* 0x000e660008000800 */
[----:B------:R3:W-:Y:S01]  /*1012e0*/  STL [R1+0x90], R40 ;  /* 0x0000902801007387 */ /* 0x0007e20000100800 */
[----:B------:R-:W-:Y:S01]  /*1012f0*/  IMAD.MOV.U32 R37, RZ, RZ, R139 ;  /* 0x000000ffff257224 */ /* 0x000fe200078e008b */
[----:B------:R-:W-:Y:S01]  /*101300*/  NOP ;  /* 0x0000000000007918 */ /* 0x000fe20000000000 */
[----:B---3--:R-:W-:Y:S01]  /*101310*/  VIADD R40, R40, UR26 ;  /* 0x0000001a28287c36 */ /* 0x008fe20008000000 */
[----:B------:R-:W3:Y:S04]  /*101320*/  LDCU UR26, c[0x0][0x3b8] ;  /* 0x00007700ff1a77ac */ /* 0x000ee80008000800 */
[----:B------:R1:W-:Y:S04]  /*101330*/  STL [R1+0x94], R40 ;  /* 0x0000942801007387 */ /* 0x0003e80000100800 */
[----:B----4-:R-:W-:Y:S01]  /*101340*/  STL.64 [R1+0x3e0], R48 ;  /* 0x0003e03001007387 */ /* 0x010fe20000100a00 */
[----:B-1----:R-:W-:-:S03]  /*101350*/  VIADD R40, R40, UR6 ;  /* 0x0000000628287c36 */ /* 0x002fc60008000000 */
[----:B------:R-:W-:Y:S01]  /*101360*/  STL.64 [R1+0x3e8], R50 ;  /* 0x0003e83201007387 */ /* 0x000fe20000100a00 */
[----:B------:R-:W1:Y:S03]  /*101370*/  LDCU UR6, c[0x0][0x3b8] ;  /* 0x00007700ff0677ac */ /* 0x000e660008000800 */
        /* <DEDUP_REMOVED lines=8> */
[----:B------:R-:W-:Y:S01]  /*101400*/  IADD3 R45, PT, PT, R40, UR8, RZ ;  /* 0x00000008282d7c10 */ /* 0x000fe2000fffe0ff */
[----:B------:R-:W-:Y:S01]  /*101410*/  NOP ;  /* 0x0000000000007918 */ /* 0x000fe20000000000 */
[----:B------:R-:W2:Y:S01]  /*101420*/  LDCU UR8, c[0x0][0x3b8] ;  /* 0x00007700ff0877ac */ /* 0x000ea20008000800 */
[----:B----4-:R-:W-:Y:S04]  /*101430*/  STL.64 [R1+0x350], R48 ;  /* 0x0003503001007387 */ /* 0x010fe80000100a00 */
[----:B------:R-:W-:Y:S04]  /*101440*/  STL.64 [R1+0x358], R50 ;  /* 0x0003583201007387 */ /* 0x000fe80000100a00 */
[----:B-1----:R-:W4:Y:S04]  /*101450*/  LDL.LU R40, [R1+0x510] ;  /* 0x0005100001287983 */ /* 0x002f280000300800 */
[----:B------:R-:W4:Y:S04]  /*101460*/  LDL.LU R41, [R1+0x518] ;  /* 0x0005180001297983 */ /* 0x000f280000300800 */
[----:B------:R1:W-:Y:S04]  /*101470*/  STL [R1+0x9c], R45 ;  /* 0x00009c2d01007387 */ /* 0x0003e80000100800 */
[----:B------:R-:W4:Y:S04]  /*101480*/  LDL.LU R42, [R1+0x1630] ;  /* 0x00163000012a7983 */ /* 0x000f280000300800 */
[----:B------:R-:W4:Y:S01]  /*101490*/  LDL.LU R43, [R1+0x1638] ;  /* 0x00163800012b7983 */ /* 0x000f220000300800 */
[----:B-1----:R-:W-:Y:S01]  /*1014a0*/  VIADD R45, R45, UR10 ;  /* 0x0000000a2d2d7c36 */ /* 0x002fe20008000000 */
[----:B------:R-:W1:Y:S02]  /*1014b0*/  LDCU UR10, c[0x0][0x3b8] ;  /* 0x00007700ff0a77ac */ /* 0x000e640008000800 */
[----:B--2---:R-:W-:Y:S01]  /*1014c0*/  STSM.16.M88.4 [R0], R36 ;  /* 0x0000002400007844 */ /* 0x004fe20000000200 */
[----:B------:R-:W-:-:S03]  /*1014d0*/  NOP ;  /* 0x0000000000007918 */ /* 0x000fc60000000000 */
[----:B------:R-:W2:Y:S01]  /*1014e0*/  LDS.128 R36, [R0] ;  /* 0x0000000000247984 */ /* 0x000ea20000000c00 */
[----:B------:R-:W-:-:S03]  /*1014f0*/  NOP ;  /* 0x0000000000007918 */ /* 0x000fc60000000000 */
[----:B--2---:R2:W-:Y:S04]  /*101500*/  STL.64 [R1+0xe10], R36 ;  /* 0x000e102401007387 */ /* 0x0045e80000100a00 */
[----:B------:R1:W-:Y:S04]  /*101510*/  STL.64 [R1+0xe18], R38 ;  /* 0x000e182601007387 */ /* 0x0003e80000100a00 */
[----:B--2---:R-:W2:Y:S04]  /*101520*/  LDL.LU R36, [R1+0x4a0] ;  /* 0x0004a00001247983 */ /* 0x004ea80000300800 */
[----:B------:R-:W2:Y:S04]  /*101530*/  LDL.LU R37, [R1+0x4a8] ;  /* 0x0004a80001257983 */ /* 0x000ea80000300800 */
[----:B------:R-:W-:Y:S04]  /*101540*/  STL [R1+0xa0], R45 ;  /* 0x0000a02d01007387 */ /* 0x000fe80000100800 */
[----:B-1----:R-:W2:Y:S04]  /*101550*/  LDL.LU R38, [R1+0x15d0] ;  /* 0x0015d00001267983 */ /* 0x002ea80000300800 */
[----:B------:R-:W2:Y:S04]  /*101560*/  LDL.LU R39, [R1+0x15d8] ;  /* 0x0015d80001277983 */ /* 0x000ea80000300800 */
[----:B----4-:R-:W-:Y:S01]  /*101570*/  STSM.16.M88.4 [R0], R40 ;  /* 0x0000002800007844 */ /* 0x010fe20000000200 */
[----:B------:R-:W-:-:S03]  /*101580*/  NOP ;  /* 0x0000000000007918 */ /* 0x000fc60000000000 */
[----:B------:R-:W1:Y:S01]  /*101590*/  LDS.128 R40, [R0] ;  /* 0x0000000000287984 */ /* 0x000e620000000c00 */
[----:B------:R-:W-:-:S03]  /*1015a0*/  NOP ;  /* 0x0000000000007918 */ /* 0x000fc60000000000 */
[----:B-1----:R1:W-:Y:S04]  /*1015b0*/  STL.64 [R1+0xe00], R40 ;  /* 0x000e002801007387 */ /* 0x0023e80000100a00 */
[----:B------:R-:W-:Y:S01]  /*1015c0*/  STL.64 [R1+0xe08], R42 ;  /* 0x000e082a01007387 */ /* 0x000fe20000100a00 */
[----:B-1----:R-:W-:Y:S01]  /*1015d0*/  VIADD R40, R45, UR12 ;  /* 0x0000000c2d287c36 */ /* 0x002fe20008000000 */
        /* <DEDUP_REMOVED lines=12> */
[----:B----4-:R-:W-:Y:S04]  /*1016a0*/  STL.64 [R1+0xdf0], R48 ;  /* 0x000df03001007387 */ /* 0x010fe80000100a00 */
[----:B------:R-:W-:Y:S04]  /*1016b0*/  STL.64 [R1+0xdf8], R50 ;  /* 0x000df83201007387 */ /* 0x000fe80000100a00 */
        /* <DEDUP_REMOVED lines=39> */
[----:B------:R-:W-:Y:S04]  /*101930*/  STL [R1+0xb4], R40 ;  /* 0x0000b42801007387 */ /* 0x000fe80000100800 */
[----:B--2---:R2:W-:Y:S01]  /*101940*/  STSM.16.M88.4 [R0], R36 ;  /* 0x0000002400007844 */ /* 0x0045e20000000200 */
[----:B------:R-:W-:-:S03]  /*101950*/  NOP ;  /* 0x0000000000007918 */ /* 0x000fc60000000000 */
[----:B------:R-:W4:Y:S04]  /*101960*/  LDS.128 R48, [R0] ;  /* 0x0000000000307984 */ /* 0x000f280000000c00 */
[----:B--2---:R-:W2:Y:S04]  /*101970*/  LDL.LU R38, [R1+0x1250] ;  /* 0x0012500001267983 */ /* 0x004ea80000300800 */
[----:B------:R-:W2:Y:S01]  /*101980*/  LDL.LU R39, [R1+0x1258] ;  /* 0x0012580001277983 */ /* 0x000ea20000300800 */
[----:B------:R-:W-:Y:S02]  /*101990*/  IMAD.MOV.U32 R36, RZ, RZ, R140 ;  /* 0x000000ffff247224 */ /* 0x000fe400078e008c */
[----:B------:R-:W-:Y:S01]  /*1019a0*/  IMAD.MOV.U32 R37, RZ, RZ, R142 ;  /* 0x000000ffff257224 */ /* 0x000fe200078e008e */
[----:B------:R-:W-:Y:S01]  /*1019b0*/  IADD3 R40, PT, PT, R40, UR22, RZ ;  /* 0x0000001628287c10 */ /* 0x000fe2000fffe0ff */
[----:B------:R-:W-:Y:S01]  /*1019c0*/  NOP ;  /* 0x0000000000007918 */ /* 0x000fe20000000000 */
        /* <DEDUP_REMOVED lines=383> */
[----:B------:R-:W-:Y:S01]  /*1031c0*/  LOP3.LUT R17, R17, 0xffffefff, RZ, 0xc0, !PT ;  /* 0xffffefff11117812 */ /* 0x000fe200078ec0ff */
[----:B------:R-:W1:Y:S03]  /*1031d0*/  LDCU UR22, c[0x0][0x3b8] ;  /* 0x00007700ff1677ac */ /* 0x000e660008000800 */
[----:B------:R3:W-:Y:S02]  /*1031e0*/  STL [R1+0x1004], R40 ;  /* 0x0010042801007387 */ /* 0x0007e40000100800 */
[----:B---3--:R-:W-:-:S02]  /*1031f0*/  VIADD R40, R40, UR24 ;  /* 0x0000001828287c36 */ /* 0x008fc40008000000 */
[----:B--2---:R-:W-:Y:S01]  /*103200*/  STSM.16.M88.4 [R0], R36 ;  /* 0x0000002400007844 */ /* 0x004fe20000000200 */
[----:B------:R-:W-:Y:S01]  /*103210*/  @P2 LOP3.LUT R17, R17, 0x1000, RZ, 0xfc, !PT ;  /* 0x0000100011112812 */ /* 0x000fe200078efcff */
[----:B------:R-:W2:Y:S02]  /*103220*/  LDCU UR24, c[0x0][0x3b8] ;  /* 0x00007700ff1877ac */ /* 0x000ea40008000800 */
[----:B------:R3:W-:Y:S04]  /*103230*/  STL [R1+0x1008], R40 ;  /* 0x0010082801007387 */ /* 0x0007e80000100800 */
[----:B----4-:R-:W-:Y:S01]  /*103240*/  STL.64 [R1+0x9c0], R48 ;  /* 0x0009c03001007387 */ /* 0x010fe20000100a00 */
[----:B---3--:R-:W-:-:S03]  /*103250*/  IADD3 R40, PT, PT, R40, UR4, RZ ;  /* 0x0000000428287c10 */ /* 0x008fc6000fffe0ff */
[----:B------:R-:W-:Y:S01]  /*103260*/  STL.64 [R1+0x9c8], R50 ;  /* 0x0009c83201007387 */ /* 0x000fe20000100a00 */
[----:B------:R-:W-:-:S03]  /*103270*/  NOP ;  /* 0x0000000000007918 */ /* 0x000fc60000000000 */
[----:B------:R3:W-:Y:S01]  /*103280*/  STL [R1+0x1010], R40 ;  /* 0x0010102801007387 */ /* 0x0007e20000100800 */
[----:B------:R-:W-:Y:S02]  /*103290*/  IMAD.MOV.U32 R36, RZ, RZ, R177 ;  /* 0x000000ffff247224 */ /* 0x000fe400078e00b1 */
[----:B------:R-:W-:Y:S01]  /*1032a0*/  IMAD.MOV.U32 R37, RZ, RZ, R179 ;  /* 0x000000ffff257224 */ /* 0x000fe200078e00b3 */
[----:B------:R-:W4:Y:S01]  /*1032b0*/  LDL.LU R38, [R1+0x1264] ;  /* 0x0012640001267983 */ /* 0x000f220000300800 */
[----:B------:R-:W-:Y:S01]  /*1032c0*/  LOP3.LUT R17, R17, 0xfdffffff, RZ, 0xc0, !PT ;  /* 0xfdffffff11117812 */ /* 0x000fe200078ec0ff */
[----:B------:R-:W1:Y:S02]  /*1032d0*/  LDCU UR4, c[0x0][0x3b8] ;  /* 0x00007700ff0477ac */ /* 0x000e640008000800 */
[----:B------:R-:W4:Y:S04]  /*1032e0*/  LDL.LU R39, [R1+0x126c] ;  /* 0x00126c0001277983 */ /* 0x000f280000300800 */
[----:B------:R-:W1:Y:S01]  /*1032f0*/  LDS.128 R48, [R0] ;  /* 0x0000000000307984 */ /* 0x000e620000000c00 */
[----:B---3--:R-:W-:Y:S01]  /*103300*/  IADD3 R40, PT, PT, R40, UR34, RZ ;  /* 0x0000002228287c10 */ /* 0x008fe2000fffe0ff */
[----:B------:R-:W-:-:S04]  /*103310*/  NOP ;  /* 0x0000000000007918 */ /* 0x000fc80000000000 */
[----:B------:R3:W-:Y:S01]  /*103320*/  STL [R1+0x1020], R40 ;  /* 0x0010202801007387 */ /* 0x0007e20000100800 */
[----:B------:R-:W-:Y:S01]  /*103330*/  @P1 LOP3.LUT R17, R17, 0x2000000, RZ, 0xfc, !PT ;  /* 0x0200000011111812 */ /* 0x000fe200078efcff */
[----:B------:R-:W1:Y:S01]  /*103340*/  LDCU UR34, c[0x0][0x3b8] ;  /* 0x00007700ff2277ac */ /* 0x000e620008000800 */
[----:B---3--:R-:W-:Y:S01]  /*103350*/  VIADD R40, R40, UR36 ;  /* 0x0000002428287c36 */ /* 0x008fe20008000000 */
[----:B----4-:R-:W-:Y:S01]  /*103360*/  STSM.16.M88.4 [R0], R36 ;  /* 0x0000002400007844 */ /* 0x010fe20000000200 */
[----:B------:R-:W-:Y:S01]  /*103370*/  ISETP.LT.AND P3, PT, R110, UR64, !P0 ;  /* 0x000000406e007c0c */ /* 0x000fe2000c761270 */
[----:B------:R-:W3:Y:S02]  /*103380*/  LDCU.64 UR64, c[0x0][0x398] ;  /* 0x00007300ff4077ac */ /* 0x000ee40008000a00 */
[----:B------:R4:W-:Y:S01]  /*103390*/  STL [R1+0x102c], R40 ;  /* 0x00102c2801007387 */ /* 0x0009e20000100800 */
[----:B------:R-:W-:Y:S01]  /*1033a0*/  ISETP.LT.AND P2, PT, R107, UR67, !P0 ;  /* 0x000000436b007c0c */ /* 0x000fe2000c741270 */
[----:B------:R-:W2:Y:S02]  /*1033b0*/  LDCU UR36, c[0x0][0x3b8] ;  /* 0x00007700ff2477ac */ /* 0x000ea40008000800 */
[----:B-1----:R-:W-:Y:S04]  /*1033c0*/  STL.64 [R1+0x520], R48 ;  /* 0x0005203001007387 */ /* 0x002fe80000100a00 */
[----:B------:R-:W-:Y:S01]  /*1033d0*/  STL.64 [R1+0x528], R50 ;  /* 0x0005283201007387 */ /* 0x000fe20000100a00 */
[----:B------:R-:W-:Y:S01]  /*1033e0*/  NOP ;  /* 0x0000000000007918 */ /* 0x000fe20000000000 */
[----:B----4-:R-:W-:-:S02]  /*1033f0*/  VIADD R40, R40, UR30 ;  /* 0x0000001e28287c36 */ /* 0x010fc40008000000 */
[----:B------:R-:W4:Y:S01]  /*103400*/  LDL.LU R36, [R1+0x1c0] ;  /* 0x0001c00001247983 */ /* 0x000f220000300800 */
[----:B------:R-:W-:Y:S01]  /*103410*/  ISETP.LT.AND P1, PT, R106, UR60, !P0 ;  /* 0x0000003c6a007c0c */ /* 0x000fe2000c721270 */
[----:B------:R-:W1:Y:S02]  /*103420*/  LDCU UR30, c[0x0][0x3b8] ;  /* 0x00007700ff1e77ac */ /* 0x000e640008000800 */
[----:B------:R-:W4:Y:S04]  /*103430*/  LDL.LU R37, [R1+0x1c8] ;  /* 0x0001c80001257983 */ /* 0x000f280000300800 */
[----:B------:R1:W-:Y:S04]  /*103440*/  STL [R1+0x1034], R40 ;  /* 0x0010342801007387 */ /* 0x0003e80000100800 */
[----:B------:R-:W4:Y:S04]  /*103450*/  LDL.LU R38, [R1+0x9e0] ;  /* 0x0009e00001267983 */ /* 0x000f280000300800 */
[----:B------:R-:W4:Y:S04]  /*103460*/  LDL.LU R39, [R1+0x9e8] ;  /* 0x0009e80001277983 */ /* 0x000f280000300800 */
[----:B------:R-:W2:Y:S01]  /*103470*/  LDS.128 R48, [R0] ;  /* 0x0000000000307984 */ /* 0x000ea20000000c00 */
[----:B-1----:R-:W-:Y:S01]  /*103480*/  IADD3 R40, PT, PT, R40, UR32, RZ ;  /* 0x0000002028287c10 */ /* 0x002fe2000fffe0ff */
[----:B------:R-:W-:Y:S01]  /*103490*/  NOP ;  /* 0x0000000000007918 */ /* 0x000fe20000000000 */
[----:B------:R-:W-:Y:S01]  /*1034a0*/  ISETP.GE.AND P0, PT, R114, UR66, PT ;  /* 0x0000004272007c0c */ /* 0x000fe2000bf06270 */
[----:B------:R-:W1:Y:S01]  /*1034b0*/  LDCU.64 UR66, c[0x0][0x398] ;  /* 0x00007300ff4277ac */ /* 0x000e620008000a00 */
[----:B------:R-:W-:-:S02]  /*1034c0*/  LOP3.LUT R15, R15, 0xfffffbff, RZ, 0xc0, !PT ;  /* 0xfffffbff0f0f7812 */ /* 0x000fc400078ec0ff */
[----:B------:R-:W-:Y:S01]  /*1034d0*/  LOP3.LUT R17, R17, 0xfff7ffff, RZ, 0xc0, !PT ;  /* 0xfff7ffff11117812 */ /* 0x000fe200078ec0ff */
[----:B------:R-:W-:Y:S01]  /*1034e0*/  VIADD R86, R105, 0x41 ;  /* 0x0000004169567836 */ /* 0x000fe20000000000 */
[----:B------:R-:W-:Y:S02]  /*1034f0*/  R2UR UR38, R101 ;  /* 0x00000000652672ca */ /* 0x000fe400000e0000 */
[C---:B------:R-:W-:Y:S01]  /*103500*/  IADD3 R85, PT, PT, R105.reuse, 0x42, RZ ;  /* 0x0000004269557810 */ /* 0x040fe20007ffe0ff */
[C---:B------:R-:W-:Y:S01]  /*103510*/  VIADD R84, R105.reuse, 0x43 ;  /* 0x0000004369547836 */ /* 0x040fe20000000000 */
[C---:B------:R-:W-:Y:S01]  /*103520*/  IADD3 R82, PT, PT, R105.reuse, 0x45, RZ ;  /* 0x0000004569527810 */ /* 0x040fe20007ffe0ff */
[----:B------:R-:W-:Y:S01]  /*103530*/  VIADD R83, R105, 0x44 ;  /* 0x0000004469537836 */ /* 0x000fe20000000000 */
[----:B------:R-:W-:Y:S01]  /*103540*/  R2UR UR60, R97 ;  /* 0x00000000613c72ca */ /* 0x000fe200000e0000 */
[----:B------:R-:W-:Y:S01]  /*103550*/  VIADD R81, R105, 0x46 ;  /* 0x0000004669517836 */ /* 0x000fe20000000000 */
[----:B------:R-:W-:-:S02]  /*103560*/  R2UR UR58, R96 ;  /* 0x00000000603a72ca */ /* 0x000fc400000e0000 */
[----:B------:R-:W-:Y:S01]  /*103570*/  LOP3.LUT R196, R196, 0xffbfffff, RZ, 0xc0, !PT ;  /* 0xffbfffffc4c47812 */ /* 0x000fe200078ec0ff */
[----:B------:R-:W-:Y:S01]  /*103580*/  VIADD R80, R105, 0x47 ;  /* 0x0000004769507836 */ /* 0x000fe20000000000 */
[----:B------:R-:W-:Y:S02]  /*103590*/  R2UR UR56, R95 ;  /* 0x000000005f3872ca */ /* 0x000fe400000e0000 */
[----:B------:R-:W-:Y:S02]  /*1035a0*/  R2UR UR54, R94 ;  /* 0x000000005e3672ca */ /* 0x000fe400000e0000 */
[C---:B------:R-:W-:Y:S01]  /*1035b0*/  IADD3 R79, PT, PT, R105.reuse, 0x48, RZ ;  /* 0x00000048694f7810 */ /* 0x040fe20007ffe0ff */
[----:B------:R-:W-:Y:S01]  /*1035c0*/  VIADD R78, R105, 0x49 ;  /* 0x00000049694e7836 */ /* 0x000fe20000000000 */
[----:B------:R-:W-:Y:S01]  /*1035d0*/  R2UR UR52, R93 ;  /* 0x000000005d3472ca */ /* 0x000fe200000e0000 */
[----:B------:R-:W-:Y:S01]  /*1035e0*/  VIADD R77, R105, 0x4a ;  /* 0x0000004a694d7836 */ /* 0x000fe20000000000 */
[----:B------:R-:W-:-:S02]  /*1035f0*/  R2UR UR50, R92 ;  /* 0x000000005c3272ca */ /* 0x000fc400000e0000 */
[----:B------:R-:W-:Y:S02]  /*103600*/  R2UR UR48, R91 ;  /* 0x000000005b3072ca */ /* 0x000fe400000e0000 */
[C---:B------:R-:W-:Y:S01]  /*103610*/  IADD3 R76, PT, PT, R105.reuse, 0x4b, RZ ;  /* 0x0000004b694c7810 */ /* 0x040fe20007ffe0ff */
[C---:B------:R-:W-:Y:S01]  /*103620*/  VIADD R75, R105.reuse, 0x4c ;  /* 0x0000004c694b7836 */ /* 0x040fe20000000000 */
[----:B--2---:R-:W-:Y:S01]  /*103630*/  STL.64 [R1+0x4c0], R48 ;  /* 0x0004c03001007387 */ /* 0x004fe20000100a00 */
[----:B------:R-:W-:Y:S01]  /*103640*/  R2UR UR46, R90 ;  /* 0x000000005a2e72ca */ /* 0x000fe200000e0000 */
[C---:B------:R-:W-:Y:S02]  /*103650*/  VIADD R74, R105.reuse, 0x4d ;  /* 0x0000004d694a7836 */ /* 0x040fe40000000000 */
[C---:B------:R-:W-:Y:S01]  /*103660*/  VIADD R71, R105.reuse, 0x50 ;  /* 0x0000005069477836 */ /* 0x040fe20000000000 */
[----:B------:R-:W-:Y:S01]  /*103670*/  STL.64 [R1+0x4c8], R50 ;  /* 0x0004c83201007387 */ /* 0x000fe20000100a00 */
[C---:B------:R-:W-:Y:S01]  /*103680*/  VIADD R68, R105.reuse, 0x53 ;  /* 0x0000005369447836 */ /* 0x040fe20000000000 */
[C---:B------:R-:W-:Y:S01]  /*103690*/  IADD3 R67, PT, PT, R105.reuse, 0x54, RZ ;  /* 0x0000005469437810 */ /* 0x040fe20007ffe0ff */
[----:B------:R-:W-:-:S02]  /*1036a0*/  VIADD R66, R105, 0x55 ;  /* 0x0000005569427836 */ /* 0x000fc40000000000 */
[C---:B------:R-:W-:Y:S01]  /*1036b0*/  VIADD R65, R105.reuse, 0x56 ;  /* 0x0000005669417836 */ /* 0x040fe20000000000 */
[C---:B------:R-:W-:Y:S01]  /*1036c0*/  IADD3 R64, PT, PT, R105.reuse, 0x57, RZ ;  /* 0x0000005769407810 */ /* 0x040fe20007ffe0ff */
[C---:B------:R-:W-:Y:S02]  /*1036d0*/  VIADD R63, R105.reuse, 0x58 ;  /* 0x00000058693f7836 */ /* 0x040fe40000000000 */
[C---:B------:R-:W-:Y:S01]  /*1036e0*/  VIADD R62, R105.reuse, 0x59 ;  /* 0x00000059693e7836 */ /* 0x040fe20000000000 */
[C---:B------:R-:W-:Y:S01]  /*1036f0*/  IADD3 R61, PT, PT, R105.reuse, 0x5a, RZ ;  /* 0x0000005a693d7810 */ /* 0x040fe20007ffe0ff */
[C---:B------:R-:W-:Y:S02]  /*103700*/  VIADD R60, R105.reuse, 0x5b ;  /* 0x0000005b693c7836 */ /* 0x040fe40000000000 */
[C---:B------:R-:W-:Y:S01]  /*103710*/  VIADD R59, R105.reuse, 0x5c ;  /* 0x0000005c693b7836 */ /* 0x040fe20000000000 */
[C---:B------:R-:W-:Y:S01]  /*103720*/  IADD3 R58, PT, PT, R105.reuse, 0x5d, RZ ;  /* 0x0000005d693a7810 */ /* 0x040fe20007ffe0ff */
[C---:B------:R-:W-:Y:S01]  /*103730*/  VIADD R57, R105.reuse, 0x5e ;  /* 0x0000005e69397836 */ /* 0x040fe20000000000 */
[C---:B------:R-:W-:Y:S01]  /*103740*/  IADD3 R56, PT, PT, R105.reuse, 0x5f, RZ ;  /* 0x0000005f69387810 */ /* 0x040fe20007ffe0ff */
[C---:B------:R-:W-:Y:S01]  /*103750*/  VIADD R55, R105.reuse, 0x60 ;  /* 0x0000006069377836 */ /* 0x040fe20000000000 */
[C---:B------:R-:W-:Y:S01]  /*103760*/  IADD3 R54, PT, PT, R105.reuse, 0x61, RZ ;  /* 0x0000006169367810 */ /* 0x040fe20007ffe0ff */
[----:B------:R-:W-:-:S02]  /*103770*/  VIADD R53, R105, 0x62 ;  /* 0x0000006269357836 */ /* 0x000fc40000000000 */
[C---:B------:R-:W-:Y:S01]  /*103780*/  VIADD R52, R105.reuse, 0x63 ;  /* 0x0000006369347836 */ /* 0x040fe20000000000 */
[----:B------:R-:W-:Y:S01]  /*103790*/  LOP3.LUT R16, R16, 0xfffffffd, RZ, 0xc0, !PT ;  /* 0xfffffffd10107812 */ /* 0x000fe200078ec0ff */
[----:B------:R-:W-:Y:S01]  /*1037a0*/  VIADD R47, R105, 0x68 ;  /* 0x00000068692f7836 */ /* 0x000fe20000000000 */
[----:B------:R-:W-:Y:S02]  /*1037b0*/  R2UR UR44, R89 ;  /* 0x00000000592c72ca */ /* 0x000fe400000e0000 */
[C---:B------:R-:W-:Y:S02]  /*1037c0*/  IADD3 R46, PT, PT, R105.reuse, 0x69, RZ ;  /* 0x00000069692e7810 */ /* 0x040fe40007ffe0ff */
[----:B------:R-:W-:Y:S02]  /*1037d0*/  R2UR UR42, R88 ;  /* 0x00000000582a72ca */ /* 0x000fe400000e0000 */
[C---:B------:R-:W-:Y:S01]  /*1037e0*/  IADD3 R73, PT, PT, R105.reuse, 0x4e, RZ ;  /* 0x0000004e69497810 */ /* 0x040fe20007ffe0ff */
[----:B------:R-:W-:Y:S01]  /*1037f0*/  VIADD R45, R105, 0x6a ;  /* 0x0000006a692d7836 */ /* 0x000fe20000000000 */
[----:B------:R-:W2:Y:S01]  /*103800*/  LDCU UR32, c[0x0][0x3b8] ;  /* 0x00007700ff2077ac */ /* 0x000ea20008000800 */
[----:B----4-:R4:W-:Y:S01]  /*103810*/  STSM.16.M88.4 [R0], R36 ;  /* 0x0000002400007844 */ /* 0x0109e20000000200 */
[----:B------:R-:W-:-:S03]  /*103820*/  NOP ;  /* 0x0000000000007918 */ /* 0x000fc60000000000 */
[----:B------:R-:W1:Y:S04]  /*103830*/  LDS.128 R48, [R0] ;  /* 0x0000000000307984 */ /* 0x000e680000000c00 */
[----:B----4-:R-:W4:Y:S04]  /*103840*/  LDL.LU R36, [R1+0x530] ;  /* 0x0005300001247983 */ /* 0x010f280000300800 */
[----:B------:R-:W4:Y:S04]  /*103850*/  LDL.LU R37, [R1+0x538] ;  /* 0x0005380001257983 */ /* 0x000f280000300800 */
[----:B------:R2:W-:Y:S04]  /*103860*/  STL [R1+0x103c], R40 ;  /* 0x00103c2801007387 */ /* 0x0005e80000100800 */
[----:B------:R-:W4:Y:S04]  /*103870*/  LDL.LU R38, [R1+0x1680] ;  /* 0x0016800001267983 */ /* 0x000f280000300800 */
[----:B------:R-:W4:Y:S01]  /*103880*/  LDL.LU R39, [R1+0x1688] ;  /* 0x0016880001277983 */ /* 0x000f220000300800 */
[----:B------:R-:W-:Y:S01]  /*103890*/  NOP ;  /* 0x0000000000007918 */ /* 0x000fe20000000000 */
[----:B--2---:R-:W-:Y:S01]  /*1038a0*/  VIADD R40, R40, UR28 ;  /* 0x0000001c28287c36 */ /* 0x004fe20008000000 */
[C---:B------:R-:W-:Y:S01]  /*1038b0*/  ISETP.LT.AND P0, PT, R105.reuse, UR63, !P0 ;  /* 0x0000003f69007c0c */ /* 0x040fe2000c701270 */
[----:B------:R-:W-:Y:S01]  /*1038c0*/  VIADD R72, R105, 0x4f ;  /* 0x0000004f69487836 */ /* 0x000fe20000000000 */
[----:B------:R-:W-:Y:S01]  /*1038d0*/  @P3 LOP3.LUT R17, R17, 0x80000, RZ, 0xfc, !PT ;  /* 0x0008000011113812 */ /* 0x000fe200078efcff */
[C---:B------:R-:W-:Y:S01]  /*1038e0*/  VIADD R42, R105.reuse, 0x6d ;  /* 0x0000006d692a7836 */ /* 0x040fe20000000000 */
[----:B------:R-:W-:Y:S01]  /*1038f0*/  ISETP.GE.AND P4, PT, R68, UR5, PT ;  /* 0x0000000544007c0c */ /* 0x000fe2000bf86270 */
[----:B------:R-:W-:Y:S01]  /*103900*/  VIADD R43, R105, 0x6c ;  /* 0x0000006c692b7836 */ /* 0x000fe20000000000 */
[----:B------:R-:W-:Y:S01]  /*103910*/  ISETP.GE.AND P5, PT, R65, UR11, PT ;  /* 0x0000000b41007c0c */ /* 0x000fe2000bfa6270 */
[----:B-1----:R-:W-:Y:S01]  /*103920*/  STL.64 [R1+0xf70], R48 ;  /* 0x000f703001007387 */ /* 0x002fe20000100a00 */
[----:B------:R-:W-:Y:S01]  /*103930*/  VIADD R41, R105, 0x6e ;  /* 0x0000006e69297836 */ /* 0x000fe20000000000 */
[----:B------:R-:W1:Y:S02]  /*103940*/  LDCU UR28, c[0x0][0x3b8] ;  /* 0x00007700ff1c77ac */ /* 0x000e640008000800 */
[----:B------:R-:W-:Y:S04]  /*103950*/  STL.64 [R1+0xf78], R50 ;  /* 0x000f783201007387 */ /* 0x000fe80000100a00 */
[----:B----4-:R2:W-:Y:S01]  /*103960*/  STSM.16.M88.4 [R0], R36 ;  /* 0x0000002400007844 */ /* 0x0105e20000000200 */
        /* <DEDUP_REMOVED lines=9> */
[----:B------:R-:W-:Y:S01]  /*103a00*/  @P0 LOP3.LUT R15, R15, 0x400, RZ, 0xfc, !PT ;  /* 0x000004000f0f0812 */ /* 0x000fe200078efcff */
        /* <DEDUP_REMOVED lines=26> */
[----:B---3--:R-:W-:Y:S01]  /*103bb0*/  ISETP.GE.AND P0, PT, R108, UR64, PT ;  /* 0x000000406c007c0c */ /* 0x008fe2000bf06270 */
[----:B------:R-:W1:Y:S01]  /*103bc0*/  LDCU UR8, c[0x0][0x3b8] ;  /* 0x00007700ff0877ac */ /* 0x000e620008000800 */
[----:B----4-:R-:W-:Y:S04]  /*103bd0*/  STL.64 [R1+0xf40], R48 ;  /* 0x000f403001007387 */ /* 0x010fe80000100a00 */
        /* <DEDUP_REMOVED lines=10> */
[----:B----4-:R-:W-:Y:S01]  /*103c80*/  VIADD R40, R40, UR10 ;  /* 0x0000000a28287c36 */ /* 0x010fe20008000000 */
[----:B------:R-:W-:Y:S01]  /*103c90*/  ISETP.LT.AND P0, PT, R105, UR67, !P0 ;  /* 0x0000004369007c0c */ /* 0x000fe2000c701270 */
[----:B------:R-:W4:Y:S01]  /*103ca0*/  LDCU UR10, c[0x0][0x3b8] ;  /* 0x00007700ff0a77ac */ /* 0x000f220008000800 */
        /* <DEDUP_REMOVED lines=25> */
[----:B------:R-:W-:Y:S01]  /*103e40*/  LOP3.LUT R15, R15, 0xfffffeff, RZ, 0xc0, !PT ;  /* 0xfffffeff0f0f7812 */ /* 0x000fe200078ec0ff */
        /* <DEDUP_REMOVED lines=14> */
[----:B------:R-:W1:Y:S03]  /*103f30*/  LDCU UR16, c[0x0][0x398] ;  /* 0x00007300ff1077ac */ /* 0x000e660008000800 */
[----:B------:R3:W-:Y:S02]  /*103f40*/  STL [R1+0x101c], R40 ;  /* 0x00101c2801007387 */ /* 0x0007e40000100800 */
[----:B---3--:R-:W-:-:S02]  /*103f50*/  VIADD R40, R40, UR18 ;  /* 0x0000001228287c36 */ /* 0x008fc40008000000 */
[----:B--2---:R-:W-:Y:S01]  /*103f60*/  STSM.16.M88.4 [R0], R36 ;  /* 0x0000002400007844 */ /* 0x004fe20000000200 */
[----:B------:R-:W-:Y:S01]  /*103f70*/  ISETP.GE.AND P0, PT, R107, UR72, PT ;  /* 0x000000486b007c0c */ /* 0x000fe2000bf06270 */
[----:B------:R-:W2:Y:S02]  /*103f80*/  LDCU.64 UR72, c[0x0][0x398] ;  /* 0x00007300ff4877ac */ /* 0x000ea40008000a00 */
[----:B------:R3:W-:Y:S01]  /*103f90*/  STL [R1+0x1018], R40 ;  /* 0x0010182801007387 */ /* 0x0007e20000100800 */
[----:B------:R-:W-:Y:S01]  /*103fa0*/  LOP3.LUT R17, R17, 0xfffffbff, RZ, 0xc0, !PT ;  /* 0xfffffbff11117812 */ /* 0x000fe200078ec0ff */
[----:B------:R-:W1:Y:S02]  /*103fb0*/  LDCU UR18, c[0x0][0x398] ;  /* 0x00007300ff1277ac */ /* 0x000e640008000800 */
[----:B------:R-:W-:Y:S04]  /*103fc0*/  STL.64 [R1+0xf00], R48 ;  /* 0x000f003001007387 */ /* 0x000fe80000100a00 */
[----:B------:R-:W-:Y:S01]  /*103fd0*/  STL.64 [R1+0xf08], R50 ;  /* 0x000f083201007387 */ /* 0x000fe20000100a00 */
[----:B------:R-:W-:Y:S01]  /*103fe0*/  NOP ;  /* 0x0000000000007918 */ /* 0x000fe20000000000 */
[----:B---3--:R-:W-:-:S02]  /*103ff0*/  IADD3 R40, PT, PT, R40, UR20, RZ ;  /* 0x0000001428287c10 */ /* 0x008fc4000fffe0ff */
[----:B------:R-:W3:Y:S01]  /*104000*/  LDL.LU R36, [R1+0x534] ;  /* 0x0005340001247983 */ /* 0x000ee20000300800 */
[----:B------:R-:W-:Y:S01]  /*104010*/  ISETP.LT.AND P0, PT, R105, UR69, !P0 ;  /* 0x0000004569007c0c */ /* 0x000fe2000c701270 */
[----:B------:R-:W1:Y:S02]  /*104020*/  LDCU UR20, c[0x0][0x398] ;  /* 0x00007300ff1477ac */ /* 0x000e640008000800 */
[----:B------:R-:W3:Y:S04]  /*104030*/  LDL.LU R37, [R1+0x53c] ;  /* 0x00053c0001257983 */ /* 0x000ee80000300800 */
[----:B------:R1:W-:Y:S04]  /*104040*/  STL [R1+0x1014], R40 ;  /* 0x0010142801007387 */ /* 0x0003e80000100800 */
[----:B------:R-:W3:Y:S04]  /*104050*/  LDL.LU R38, [R1+0x1684] ;  /* 0x0016840001267983 */ /* 0x000ee80000300800 */
[----:B------:R-:W3:Y:S04]  /*104060*/  LDL.LU R39, [R1+0x168c] ;  /* 0x00168c0001277983 */ /* 0x000ee80000300800 */
[----:B------:R-:W2:Y:S01]  /*104070*/  LDS.128 R48, [R0] ;  /* 0x0000000000307984 */ /* 0x000ea20000000c00 */
[----:B------:R-:W-:Y:S01]  /*104080*/  NOP ;  /* 0x0000000000007918 */ /* 0x000fe20000000000 */
[----:B------:R-:W-:-:S02]  /*104090*/  @P2 LOP3.LUT R17, R17, 0x400, RZ, 0xfc, !PT ;  /* 0x0000040011112812 */ /* 0x000fc400078efcff */
[----:B------:R-:W-:Y:S02]  /*1040a0*/  LOP3.LUT R15, R15, 0xffffffbf, RZ, 0xc0, !PT ;  /* 0xffffffbf0f0f7812 */ /* 0x000fe400078ec0ff */
[----:B------:R-:W-:Y:S02]  /*1040b0*/  LOP3.LUT R17, R17, 0xfffffeff, RZ, 0xc0, !PT ;  /* 0xfffffeff11117812 */ /* 0x000fe400078ec0ff */
[----:B------:R-:W-:Y:S02]  /*1040c0*/  @P0 LOP3.LUT R15, R15, 0x40, RZ, 0xfc, !PT ;  /* 0x000000400f0f0812 */ /* 0x000fe400078efcff */
[----:B------:R-:W-:Y:S01]  /*1040d0*/  @P1 LOP3.LUT R17, R17, 0x100, RZ, 0xfc, !PT ;  /* 0x0000010011111812 */ /* 0x000fe200078efcff */
[----:B-1----:R-:W-:Y:S01]  /*1040e0*/  VIADD R40, R40, UR22 ;  /* 0x0000001628287c36 */ /* 0x002fe20008000000 */
[----:B------:R-:W-:Y:S01]  /*1040f0*/  LOP3.LUT R15, R15, 0x7fffffff, RZ, 0xc0, !PT ;  /* 0x7fffffff0f0f7812 */ /* 0x000fe200078ec0ff */
[----:B------:R-:W1:Y:S01]  /*104100*/  LDCU UR22, c[0x0][0x398] ;  /* 0x00007300ff1677ac */ /* 0x000e620008000800 */
[----:B------:R-:W-:-:S02]  /*104110*/  LOP3.LUT R17, R17, 0xffffff7f, RZ, 0xc0, !PT ;  /* 0xffffff7f11117812 */ /* 0x000fc400078ec0ff */
[----:B------:R4:W-:Y:S02]  /*104120*/  STL [R1+0x100c], R40 ;  /* 0x00100c2801007387 */ /* 0x0009e40000100800 */
[----:B----4-:R-:W-:Y:S01]  /*104130*/  VIADD R40, R40, UR24 ;  /* 0x0000001828287c36 */ /* 0x010fe20008000000 */
[----:B------:R-:W4:Y:S04]  /*104140*/  LDCU UR24, c[0x0][0x398] ;  /* 0x00007300ff1877ac */ /* 0x000f280008000800 */
[----:B------:R1:W-:Y:S02]  /*104150*/  STL [R1+0x1000], R40 ;  /* 0x0010002801007387 */ /* 0x0003e40000100800 */
[----:B-1----:R-:W-:Y:S02]  /*104160*/  IADD3 R40, PT, PT, R40, UR4, RZ ;  /* 0x0000000428287c10 */ /* 0x002fe4000fffe0ff */
[----:B--2---:R-:W-:Y:S01]  /*104170*/  STL.64 [R1+0xef0], R48 ;  /* 0x000ef03001007387 */ /* 0x004fe20000100a00 */
[----:B------:R-:W1:Y:S03]  /*104180*/  LDCU UR4, c[0x0][0x398] ;  /* 0x00007300ff0477ac */ /* 0x000e660008000800 */
[----:B------:R-:W-:Y:S04]  /*104190*/  STL.64 [R1+0xef8], R50 ;  /* 0x000ef83201007387 */ /* 0x000fe80000100a00 */
[----:B------:R-:W-:Y:S01]  /*1041a0*/  STL [R1+0xff8], R40 ;  /* 0x000ff82801007387 */ /* 0x000fe20000100800 */
[----:B------:R-:W-:-:S02]  /*1041b0*/  R2UR UR67, R100 ;  /* 0x00000000644372ca */ /* 0x000fc400000e0000 */
[----:B------:R-:W-:Y:S02]  /*1041c0*/  R2UR UR63, R98 ;  /* 0x00000000623f72ca */ /* 0x000fe400000e0000 */
[----:B------:R-:W-:Y:S01]  /*1041d0*/  R2UR UR64, R99 ;  /* 0x00000000634072ca */ /* 0x000fe200000e0000 */
[----:B---3--:R2:W-:Y:S02]  /*1041e0*/  STSM.16.M88.4 [R0], R36 ;  /* 0x0000002400007844 */ /* 0x0085e40000000200 */
[----:B--2---:R-:W-:-:S05]  /*1041f0*/  VIADD R36, R105, 0x1 ;  /* 0x0000000169247836 */ /* 0x004fca0000000000 */
[----:B------:R-:W-:-:S04]  /*104200*/  ISETP.GE.AND P0, PT, R36, UR40, PT ;  /* 0x0000002824007c0c */ /* 0x000fc8000bf06270 */
[----:B------:R-:W-:Y:S02]  /*104210*/  ISETP.LT.AND P1, PT, R112, UR62, !P0 ;  /* 0x0000003e70007c0c */ /* 0x000fe4000c721270 */
[----:B------:R-:W-:Y:S02]  /*104220*/  ISETP.LT.AND P3, PT, R110, UR66, !P0 ;  /* 0x000000426e007c0c */ /* 0x000fe4000c761270 */
[----:B------:R-:W-:-:S09]  /*104230*/  ISETP.LT.AND P2, PT, R109, UR68, !P0 ;  /* 0x000000446d007c0c */ /* 0x000fd2000c741270 */
[----:B------:R-:W-:-:S04]  /*104240*/  @P1 LOP3.LUT R17, R17, 0x80, RZ, 0xfc, !PT ;  /* 0x0000008011111812 */ /* 0x000fc800078efcff */
[----:B------:R-:W-:Y:S01]  /*104250*/  LOP3.LUT R17, R17, 0xfffffff7, RZ, 0xc0, !PT ;  /* 0xfffffff711117812 */ /* 0x000fe200078ec0ff */
[----:B------:R-:W-:-:S03]  /*104260*/  VIADD R37, R40, UR34 ;  /* 0x0000002228257c36 */ /* 0x000fc60008000000 */
[----:B------:R-:W-:Y:S02]  /*104270*/  @P3 LOP3.LUT R17, R17, 0x8, RZ, 0xfc, !PT ;  /* 0x0000000811113812 */ /* 0x000fe400078efcff */
[----:B------:R-:W-:Y:S02]  /*104280*/  ISETP.LT.AND P1, PT, R111, UR70, !P0 ;  /* 0x000000466f007c0c */ /* 0x000fe4000c721270 */
[----:B------:R-:W-:Y:S01]  /*104290*/  LOP3.LUT R17, R17, 0xfffffffd, RZ, 0xc0, !PT ;  /* 0xfffffffd11117812 */ /* 0x000fe200078ec0ff */
[----:B------:R2:W-:Y:S03]  /*1042a0*/  STL [R1+0xff4], R37 ;  /* 0x000ff42501007387 */ /* 0x0005e60000100800 */
[----:B------:R-:W-:Y:S01]  /*1042b0*/  @P2 LOP3.LUT R17, R17, 0x2, RZ, 0xfc, !PT ;  /* 0x0000000211112812 */ /* 0x000fe200078efcff */
[----:B--2---:R-:W-:-:S03]  /*1042c0*/  VIADD R37, R37, UR36 ;  /* 0x0000002425257c36 */ /* 0x004fc60008000000 */
[----:B------:R-:W-:Y:S01]  /*1042d0*/  LOP3.LUT R17, R17, 0xffffffdf, RZ, 0xc0, !PT ;  /* 0xffffffdf11117812 */ /* 0x000fe200078ec0ff */
[----:B------:R-:W2:Y:S01]  /*1042e0*/  LDCU UR36, c[0x0][0x398] ;  /* 0x00007300ff2477ac */ /* 0x000ea20008000800 */
[----:B------:R3:W-:Y:S02]  /*1042f0*/  STL [R1+0xff0], R37 ;  /* 0x000ff02501007387 */ /* 0x0007e40000100800 */
[----:B------:R-:W-:Y:S02]  /*104300*/  @P1 LOP3.LUT R17, R17, 0x20, RZ, 0xfc, !PT ;  /* 0x0000002011111812 */ /* 0x000fe400078efcff */
[----:B------:R-:W-:Y:S01]  /*104310*/  ISETP.LT.AND P1, PT, R114, UR72, !P0 ;  /* 0x0000004872007c0c */ /* 0x000fe2000c721270 */
[----:B---3--:R-:W-:Y:S01]  /*104320*/  VIADD R37, R37, UR30 ;  /* 0x0000001e25257c36 */ /* 0x008fe20008000000 */
[----:B------:R-:W3:Y:S01]  /*104330*/  LDCU UR30, c[0x0][0x398] ;  /* 0x00007300ff1e77ac */ /* 0x000ee20008000800 */
[----:B------:R-:W-:Y:S02]  /*104340*/  ISETP.LT.AND P3, PT, R108, UR74, !P0 ;  /* 0x0000004a6c007c0c */ /* 0x000fe4000c761270 */
[----:B------:R-:W-:-:S08]  /*104350*/  R2UR UR34, R44 ;  /* 0x000000002c2272ca */ /* 0x000fd000000e0000 */
[----:B------:R-:W-:-:S04]  /*104360*/  @P1 LOP3.LUT R15, R15, 0x80000000, RZ, 0xfc, !PT ;  /* 0x800000000f0f1812 */ /* 0x000fc800078efcff */
[----:B------:R-:W-:Y:S02]  /*104370*/  LOP3.LUT R15, R15, 0xdfffffff, RZ, 0xc0, !PT ;  /* 0xdfffffff0f0f7812 */ /* 0x000fe400078ec0ff */
[----:B---3--:R-:W-:Y:S02]  /*104380*/  ISETP.LT.AND P2, PT, R107, UR30, !P0 ;  /* 0x0000001e6b007c0c */ /* 0x008fe4000c741270 */
[----:B------:R-:W-:Y:S02]  /*104390*/  @P3 LOP3.LUT R15, R15, 0x20000000, RZ, 0xfc, !PT ;  /* 0x200000000f0f3812 */ /* 0x000fe400078efcff */
[----:B--2---:R-:W-:Y:S02]  /*1043a0*/  ISETP.LT.AND P1, PT, R106, UR36, !P0 ;  /* 0x000000246a007c0c */ /* 0x004fe4000c721270 */
[----:B------:R-:W-:Y:S02]  /*1043b0*/  LOP3.LUT R15, R15, 0xf7ffffff, RZ, 0xc0, !PT ;  /* 0xf7ffffff0f0f7812 */ /* 0x000fe400078ec0ff */
[----:B------:R-:W-:-:S05]  /*1043c0*/  ISETP.GE.AND P0, PT, R105, UR34, PT ;  /* 0x0000002269007c0c */ /* 0x000fca000bf06270 */
[----:B------:R-:W-:Y:S02]  /*1043d0*/  @P2 LOP3.LUT R15, R15, 0x8000000, RZ, 0xfc, !PT ;  /* 0x080000000f0f2812 */ /* 0x000fe400078efcff */
[----:B------:R-:W-:Y:S02]  /*1043e0*/  ISETP.LT.AND P3, PT, R112, UR20, !P0 ;  /* 0x0000001470007c0c */ /* 0x000fe4000c761270 */
[----:B------:R-:W-:-:S04]  /*1043f0*/  LOP3.LUT R15, R15, 0xfdffffff, RZ, 0xc0, !PT ;  /* 0xfdffffff0f0f7812 */ /* 0x000fc800078ec0ff */
[----:B------:R-:W-:Y:S02]  /*104400*/  @P1 LOP3.LUT R15, R15, 0x2000000, RZ, 0xfc, !PT ;  /* 0x020000000f0f1812 */ /* 0x000fe400078efcff */
[----:B------:R-:W-:Y:S02]  /*104410*/  ISETP.LT.AND P2, PT, R111, UR22, !P0 ;  /* 0x000000166f007c0c */ /* 0x000fe4000c741270 */
[----:B------:R-:W-:-:S04]  /*104420*/  LOP3.LUT R15, R15, 0xfffdffff, RZ, 0xc0, !PT ;  /* 0xfffdffff0f0f7812 */ /* 0x000fc800078ec0ff */
[----:B------:R-:W-:Y:S02]  /*104430*/  @P3 LOP3.LUT R15, R15, 0x20000, RZ, 0xfc, !PT ;  /* 0x000200000f0f3812 */ /* 0x000fe400078efcff */
[----:B----4-:R-:W-:Y:S02]  /*104440*/  ISETP.LT.AND P1, PT, R110, UR24, !P0 ;  /* 0x000000186e007c0c */ /* 0x010fe4000c721270 */
[----:B------:R-:W-:-:S04]  /*104450*/  LOP3.LUT R15, R15, 0xffff7fff, RZ, 0xc0, !PT ;  /* 0xffff7fff0f0f7812 */ /* 0x000fc800078ec0ff */
[----:B------:R-:W-:Y:S02]  /*104460*/  @P2 LOP3.LUT R15, R15, 0x8000, RZ, 0xfc, !PT ;  /* 0x000080000f0f2812 */ /* 0x000fe400078efcff */
[----:B-1----:R-:W-:Y:S02]  /*104470*/  ISETP.LT.AND P0, PT, R109, UR4, !P0 ;  /* 0x000000046d007c0c */ /* 0x002fe4000c701270 */
[----:B------:R-:W-:-:S04]  /*104480*/  LOP3.LUT R15, R15, 0xffffbfff, RZ, 0xc0, !PT ;  /* 0xffffbfff0f0f7812 */ /* 0x000fc800078ec0ff */
[----:B------:R-:W-:Y:S02]  /*104490*/  @P1 LOP3.LUT R15, R15, 0x4000, RZ, 0xfc, !PT ;  /* 0x000040000f0f1812 */ /* 0x000fe400078efcff */
[----:B------:R-:W-:Y:S02]  /*1044a0*/  ISETP.GE.AND P1, PT, R86, UR65, PT ;  /* 0x0000004156007c0c */ /* 0x000fe4000bf26270 */
[----:B------:R-:W-:-:S04]  /*1044b0*/  LOP3.LUT R15, R15, 0xffffefff, RZ, 0xc0, !PT ;  /* 0xffffefff0f0f7812 */ /* 0x000fc800078ec0ff */
[----:B------:R-:W-:Y:S02]  /*1044c0*/  @P0 LOP3.LUT R15, R15, 0x1000, RZ, 0xfc, !PT ;  /* 0x000010000f0f0812 */ /* 0x000fe400078efcff */
[----:B------:R-:W-:Y:S02]  /*1044d0*/  ISETP.GE.AND P0, PT, R85, UR38, PT ;  /* 0x0000002655007c0c */ /* 0x000fe4000bf06270 */
[----:B------:R-:W-:-:S04]  /*1044e0*/  LOP3.LUT R15, R15, 0xfffffff7, RZ, 0xc0, !PT ;  /* 0xfffffff70f0f7812 */ /* 0x000fc800078ec0ff */
[----:B------:R-:W-:-:S04]  /*1044f0*/  @P1 LOP3.LUT R15, R15, 0x8, RZ, 0xfc, !PT ;  /* 0x000000080f0f1812 */ /* 0x000fc800078efcff */
[----:B------:R-:W-:Y:S02]  /*104500*/  LOP3.LUT R15, R15, 0xfffffffb, RZ, 0xc0, !PT ;  /* 0xfffffffb0f0f7812 */ /* 0x000fe400078ec0ff */
[----:B------:R-:W-:Y:S02]  /*104510*/  ISETP.GE.AND P2, PT, R84, UR67, PT ;  /* 0x0000004354007c0c */ /* 0x000fe4000bf46270 */
[----:B------:R-:W-:Y:S02]  /*104520*/  @P0 LOP3.LUT R15, R15, 0x4, RZ, 0xfc, !PT ;  /* 0x000000040f0f0812 */ /* 0x000fe400078efcff */
[----:B------:R-:W-:Y:S02]  /*104530*/  ISETP.GE.AND P0, PT, R82, UR63, PT ;  /* 0x0000003f52007c0c */ /* 0x000fe4000bf06270 */
[----:B------:R-:W-:Y:S02]  /*104540*/  ISETP.GE.AND P1, PT, R83, UR64, PT ;  /* 0x0000004053007c0c */ /* 0x000fe4000bf26270 */
[----:B------:R-:W-:-:S05]  /*104550*/  LOP3.LUT R15, R15, 0xfffffffd, RZ, 0xc0, !PT ;  /* 0xfffffffd0f0f7812 */ /* 0x000fca00078ec0ff */
[----:B------:R-:W-:-:S04]  /*104560*/  @P2 LOP3.LUT R15, R15, 0x2, RZ, 0xfc, !PT ;  /* 0x000000020f0f2812 */ /* 0x000fc800078efcff */
[----:B------:R-:W-:Y:S02]  /*104570*/  @P0 LOP3.LUT R196, R196, 0x400000, RZ, 0xfc, !PT ;  /* 0x00400000c4c40812 */ /* 0x000fe400078efcff */
[----:B------:R-:W-:Y:S02]  /*104580*/  ISETP.GE.AND P0, PT, R81, UR60, PT ;  /* 0x0000003c51007c0c */ /* 0x000fe4000bf06270 */
[----:B------:R-:W-:-:S04]  /*104590*/  LOP3.LUT R15, R15, 0xfffffffe, RZ, 0xc0, !PT ;  /* 0xfffffffe0f0f7812 */ /* 0x000fc800078ec0ff */
        /* <DEDUP_REMOVED lines=20> */
[----:B------:R-:W-:Y:S02]  /*1046e0*/  R2UR UR40, R87 ;  /* 0x00000000572872ca */ /* 0x000fe400000e0000 */
[----:B------:R-:W-:-:S04]  /*1046f0*/  LOP3.LUT R15, R15, 0xfffbffff, RZ, 0xc0, !PT ;  /* 0xfffbffff0f0f7812 */ /* 0x000fc800078ec0ff */
[----:B------:R-:W-:-:S04]  /*104700*/  @P0 LOP3.LUT R15, R15, 0x40000, RZ, 0xfc, !PT ;  /* 0x000400000f0f0812 */ /* 0x000fc800078efcff */
[----:B------:R-:W-:-:S04]  /*104710*/  LOP3.LUT R15, R15, 0xffefffff, RZ, 0xc0, !PT ;  /* 0xffefffff0f0f7812 */ /* 0x000fc800078ec0ff */
[----:B------:R-:W-:Y:S02]  /*104720*/  @P1 LOP3.LUT R15, R15, 0x100000, RZ, 0xfc, !PT ;  /* 0x001000000f0f1812 */ /* 0x000fe400078efcff */
[----:B------:R-:W-:Y:S02]  /*104730*/  ISETP.GE.AND P1, PT, R71, UR40, PT ;  /* 0x0000002847007c0c */ /* 0x000fe4000bf26270 */
[----:B------:R-:W-:Y:S02]  /*104740*/  LOP3.LUT R196, R196, 0xff7fffff, RZ, 0xc0, !PT ;  /* 0xff7fffffc4c47812 */ /* 0x000fe400078ec0ff */
[----:B------:R-:W-:-:S09]  /*104750*/  LOP3.LUT R17, R17, 0xfffffffe, RZ, 0xc0, !PT ;  /* 0xfffffffe11117812 */ /* 0x000fd200078ec0ff */
[----:B------:R-:W-:Y:S02]  /*104760*/  @P1 LOP3.LUT R196, R196, 0x800000, RZ, 0xfc, !PT ;  /* 0x00800000c4c41812 */ /* 0x000fe400078efcff */
[----:B------:R-:W-:Y:S02]  /*104770*/  ISETP.GE.AND P1, PT, R67, UR7, PT ;  /* 0x0000000743007c0c */ /* 0x000fe4000bf26270 */
[----:B------:R-:W-:Y:S02]  /*104780*/  @P4 LOP3.LUT R17, R17, 0x1, RZ, 0xfc, !PT ;  /* 0x0000000111114812 */ /* 0x000fe400078efcff */
[----:B------:R-:W-:Y:S02]  /*104790*/  ISETP.GE.AND P4, PT, R66, UR9, PT ;  /* 0x0000000942007c0c */ /* 0x000fe4000bf86270 */
[----:B------:R-:W-:-:S07]  /*1047a0*/  LOP3.LUT R17, R17, 0xfffffffb, RZ, 0xc0, !PT ;  /* 0xfffffffb11117812 */ /* 0x000fce00078ec0ff */
[----:B------:R-:W-:-:S04]  /*1047b0*/  @P1 LOP3.LUT R17, R17, 0x4, RZ, 0xfc, !PT ;  /* 0x0000000411111812 */ /* 0x000fc800078efcff */
        /* <DEDUP_REMOVED lines=36> */
[----:B------:R-:W-:Y:S02]  /*104a00*/  LOP3.LUT R17, R17, 0xfbffffff, RZ, 0xc0, !PT ;  /* 0xfbffffff11117812 */ /* 0x000fe400078ec0ff */
[----:B------:R-:W-:Y:S02]  /*104a10*/  IADD3 R51, PT, PT, R105, 0x64, RZ ;  /* 0x0000006469337810 */ /* 0x000fe40007ffe0ff */
[----:B------:R-:W-:Y:S02]  /*104a20*/  @P4 LOP3.LUT R17, R17, 0x4000000, RZ, 0xfc, !PT ;  /* 0x0400000011114812 */ /* 0x000fe400078efcff */
[----:B------:R-:W-:Y:S01]  /*104a30*/  ISETP.GE.AND P4, PT, R51, UR39, PT ;  /* 0x0000002733007c0c */ /* 0x000fe2000bf86270 */
[----:B------:R-:W-:Y:S01]  /*104a40*/  VIADD R50, R105, 0x65 ;  /* 0x0000006569327836 */ /* 0x000fe20000000000 */
[----:B------:R-:W-:-:S02]  /*104a50*/  ISETP.GE.AND P1, PT, R52, UR37, PT ;  /* 0x0000002534007c0c */ /* 0x000fc4000bf26270 */
[----:B------:R-:W-:-:S04]  /*104a60*/  LOP3.LUT R17, R17, 0xdfffffff, RZ, 0xc0, !PT ;  /* 0xdfffffff11117812 */ /* 0x000fc800078ec0ff */
[----:B------:R-:W-:Y:S02]  /*104a70*/  @P5 LOP3.LUT R17, R17, 0x20000000, RZ, 0xfc, !PT ;  /* 0x2000000011115812 */ /* 0x000fe400078efcff */
[----:B------:R-:W-:Y:S01]  /*104a80*/  ISETP.GE.AND P5, PT, R50, UR41, PT ;  /* 0x0000002932007c0c */ /* 0x000fe2000bfa6270 */
[----:B------:R-:W-:Y:S01]  /*104a90*/  VIADD R49, R105, 0x66 ;  /* 0x0000006669317836 */ /* 0x000fe20000000000 */
[----:B------:R-:W-:Y:S02]  /*104aa0*/  LOP3.LUT R17, R17, 0x7fffffff, RZ, 0xc0, !PT ;  /* 0x7fffffff11117812 */ /* 0x000fe400078ec0ff */
[----:B------:R-:W-:Y:S02]  /*104ab0*/  @P4 LOP3.LUT R16, R16, 0x2, RZ, 0xfc, !PT ;  /* 0x0000000210104812 */ /* 0x000fe400078efcff */
[----:B------:R-:W-:Y:S02]  /*104ac0*/  @P1 LOP3.LUT R17, R17, 0x80000000, RZ, 0xfc, !PT ;  /* 0x8000000011111812 */ /* 0x000fe400078efcff */
[----:B------:R-:W-:-:S02]  /*104ad0*/  ISETP.GE.AND P1, PT, R49, UR43, PT ;  /* 0x0000002b31007c0c */ /* 0x000fc4000bf26270 */
[----:B------:R-:W-:Y:S02]  /*104ae0*/  LOP3.LUT R16, R16, 0xfffffff7, RZ, 0xc0, !PT ;  /* 0xfffffff710107812 */ /* 0x000fe400078ec0ff */
[----:B------:R-:W-:Y:S02]  /*104af0*/  IADD3 R48, PT, PT, R105, 0x67, RZ ;  /* 0x0000006769307810 */ /* 0x000fe40007ffe0ff */
        /* <DEDUP_REMOVED lines=9> */
[----:B------:R-:W-:Y:S02]  /*104b90*/  ISETP.GE.AND P2, PT, R73, UR44, PT ;  /* 0x0000002c49007c0c */ /* 0x000fe4000bf46270 */
[----:B------:R-:W-:Y:S02]  /*104ba0*/  @P5 LOP3.LUT R16, R16, 0x200, RZ, 0xfc, !PT ;  /* 0x0000020010105812 */ /* 0x000fe400078efcff */
[----:B------:R-:W-:-:S02]  /*104bb0*/  ISETP.GE.AND P4, PT, R45, UR51, PT ;  /* 0x000000332d007c0c */ /* 0x000fc4000bf86270 */
[----:B------:R-:W-:Y:S01]  /*104bc0*/  LOP3.LUT R16, R16, 0xfffff7ff, RZ, 0xc0, !PT ;  /* 0xfffff7ff10107812 */ /* 0x000fe200078ec0ff */
[----:B------:R-:W-:Y:S01]  /*104bd0*/  VIADD R44, R105, 0x6b ;  /* 0x0000006b692c7836 */ /* 0x000fe20000000000 */
[----:B------:R-:W-:Y:S02]  /*104be0*/  ISETP.GE.AND P0, PT, R72, UR42, PT ;  /* 0x0000002a48007c0c */ /* 0x000fe4000bf06270 */
[----:B------:R-:W-:Y:S02]  /*104bf0*/  @P1 LOP3.LUT R16, R16, 0x800, RZ, 0xfc, !PT ;  /* 0x0000080010101812 */ /* 0x000fe400078efcff */
[----:B------:R-:W-:Y:S02]  /*104c00*/  LOP3.LUT R15, R15, 0xff7fffff, RZ, 0xc0, !PT ;  /* 0xff7fffff0f0f7812 */ /* 0x000fe400078ec0ff */
[----:B------:R-:W-:Y:S02]  /*104c10*/  ISETP.GE.AND P5, PT, R44, UR53, PT ;  /* 0x000000352c007c0c */ /* 0x000fe4000bfa6270 */
[----:B------:R-:W-:-:S02]  /*104c20*/  LOP3.LUT R16, R16, 0xffffbfff, RZ, 0xc0, !PT ;  /* 0xffffbfff10107812 */ /* 0x000fc400078ec0ff */
[----:B------:R-:W-:Y:S02]  /*104c30*/  @P2 LOP3.LUT R15, R15, 0x800000, RZ, 0xfc, !PT ;  /* 0x008000000f0f2812 */ /* 0x000fe400078efcff */
[----:B------:R-:W-:Y:S02]  /*104c40*/  @P4 LOP3.LUT R16, R16, 0x4000, RZ, 0xfc, !PT ;  /* 0x0000400010104812 */ /* 0x000fe400078efcff */
[----:B------:R-:W-:Y:S02]  /*104c50*/  LOP3.LUT R15, R15, 0xfeffffff, RZ, 0xc0, !PT ;  /* 0xfeffffff0f0f7812 */ /* 0x000fe400078ec0ff */
[----:B------:R-:W-:Y:S02]  /*104c60*/  ISETP.GE.AND P4, PT, R42, UR57, PT ;  /* 0x000000392a007c0c */ /* 0x000fe4000bf86270 */
[----:B------:R-:W-:Y:S02]  /*104c70*/  ISETP.GE.AND P1, PT, R43, UR55, PT ;  /* 0x000000372b007c0c */ /* 0x000fe4000bf26270 */
[----:B------:R-:W-:-:S02]  /*104c80*/  LOP3.LUT R16, R16, 0xfffeffff, RZ, 0xc0, !PT ;  /* 0xfffeffff10107812 */ /* 0x000fc400078ec0ff */
[----:B------:R-:W-:Y:S02]  /*104c90*/  @P0 LOP3.LUT R15, R15, 0x1000000, RZ, 0xfc, !PT ;  /* 0x010000000f0f0812 */ /* 0x000fe400078efcff */
[----:B------:R-:W-:Y:S02]  /*104ca0*/  @P5 LOP3.LUT R16, R16, 0x10000, RZ, 0xfc, !PT ;  /* 0x0001000010105812 */ /* 0x000fe400078efcff */
[----:B------:R-:W-:Y:S02]  /*104cb0*/  LOP3.LUT P0, RZ, R15, 0x8, RZ, 0xc0, !PT ;  /* 0x000000080fff7812 */ /* 0x000fe4000780c0ff */
[----:B------:R-:W-:Y:S02]  /*104cc0*/  ISETP.GE.AND P5, PT, R41, UR59, PT ;  /* 0x0000003b29007c0c */ /* 0x000fe4000bfa6270 */
[----:B------:R-:W-:Y:S02]  /*104cd0*/  LOP3.LUT R15, R15, 0xbfffffff, RZ, 0xc0, !PT ;  /* 0xbfffffff0f0f7812 */ /* 0x000fe400078ec0ff */
[----:B------:R-:W-:-:S02]  /*104ce0*/  LOP3.LUT R16, R16, 0xfffbffff, RZ, 0xc0, !PT ;  /* 0xfffbffff10107812 */ /* 0x000fc400078ec0ff */
[----:B------:R-:W-:Y:S02]  /*104cf0*/  IADD3 R40, PT, PT, R105, 0x6f, RZ ;  /* 0x0000006f69287810 */ /* 0x000fe40007ffe0ff */
[----:B------:R-:W-:Y:S02]  /*104d00*/  @P4 LOP3.LUT R15, R15, 0x40000000, RZ, 0xfc, !PT ;  /* 0x400000000f0f4812 */ /* 0x000fe400078efcff */
[----:B------:R-:W-:Y:S02]  /*104d10*/  @P1 LOP3.LUT R16, R16, 0x40000, RZ, 0xfc, !PT ;  /* 0x0004000010101812 */ /* 0x000fe400078efcff */
[----:B------:R-:W-:Y:S02]  /*104d20*/  ISETP.GE.AND P1, PT, R40, UR61, PT ;  /* 0x0000003d28007c0c */ /* 0x000fe4000bf26270 */
[----:B------:R-:W-:Y:S02]  /*104d30*/  R2UR UR40, R102 ;  /* 0x00000000662872ca */ /* 0x000fe400000e0000 */
[----:B------:R-:W-:Y:S01]  /*104d40*/  LOP3.LUT R15, R15, 0xefffffff, RZ, 0xc0, !PT ;  /* 0xefffffff0f0f7812 */ /* 0x000fe200078ec0ff */
[----:B------:R1:W-:Y:S03]  /*104d50*/  STL [R1+0xfec], R37 ;  /* 0x000fec2501007387 */ /* 0x0003e60000100800 */
[----:B------:R-:W-:Y:S01]  /*104d60*/  @P5 LOP3.LUT R15, R15, 0x10000000, RZ, 0xfc, !PT ;  /* 0x100000000f0f5812 */ /* 0x000fe200078efcff */
[----:B-1----:R-:W-:-:S03]  /*104d70*/  VIADD R37, R37, UR32 ;  /* 0x0000002025257c36 */ /* 0x002fc60008000000 */
[----:B------:R-:W-:Y:S02]  /*104d80*/  LOP3.LUT R15, R15, 0xfbffffff, RZ, 0xc0, !PT ;  /* 0xfbffffff0f0f7812 */ /* 0x000fe400078ec0ff */
[----:B------:R1:W-:Y:S02]  /*104d90*/  STL [R1+0xfe8], R37 ;  /* 0x000fe82501007387 */ /* 0x0003e40000100800 */
[----:B------:R-:W-:Y:S02]  /*104da0*/  @P1 LOP3.LUT R15, R15, 0x4000000, RZ, 0xfc, !PT ;  /* 0x040000000f0f1812 */ /* 0x000fe400078efcff */
[----:B------:R-:W-:Y:S02]  /*104db0*/  ISETP.LT.AND P1, PT, R108, UR40, !P0 ;  /* 0x000000286c007c0c */ /* 0x000fe4000c721270 */
[----:B-1----:R-:W-:-:S05]  /*104dc0*/  IADD3 R37, PT, PT, R37, UR28, RZ ;  /* 0x0000001c25257c10 */ /* 0x002fca000fffe0ff */
[----:B------:R1:W-:Y:S01]  /*104dd0*/  STL [R1+0xfe4], R37 ;  /* 0x000fe42501007387 */ /* 0x0003e20000100800 */
[----:B------:R-:W-:Y:S02]  /*104de0*/  LOP3.LUT R15, R15, 0xffbfffff, RZ, 0xc0, !PT ;  /* 0xffbfffff0f0f7812 */ /* 0x000fe400078ec0ff */
[----:B-1----:R-:W-:-:S05]  /*104df0*/  IADD3 R37, PT, PT, R37, UR26, RZ ;  /* 0x0000001a25257c10 */ /* 0x002fca000fffe0ff */
[----:B------:R-:W-:Y:S01]  /*104e00*/  VIADD R113, R37, UR6 ;  /* 0x0000000625717c36 */ /* 0x000fe20008000000 */
[----:B------:R-:W-:Y:S01]  /*104e10*/  STL [R1+0xf8c], R37 ;  /* 0x000f8c2501007387 */ /* 0x000fe20000100800 */
[----:B------:R-:W-:Y:S02]  /*104e20*/  @P1 LOP3.LUT R15, R15, 0x400000, RZ, 0xfc, !PT ;  /* 0x004000000f0f1812 */ /* 0x000fe400078efcff */
[----:B------:R-:W-:Y:S01]  /*104e30*/  ISETP.GE.AND P1, PT, R106, UR16, PT ;  /* 0x000000106a007c0c */ /* 0x000fe2000bf26270 */
[----:B------:R1:W-:Y:S01]  /*104e40*/  STL [R1+0xb9c], R113 ;  /* 0x000b9c7101007387 */ /* 0x0003e20000100800 */
[----:B------:R-:W-:Y:S01]  /*104e50*/  LOP3.LUT R15, R15, 0xffffffef, RZ, 0xc0, !PT ;  /* 0xffffffef0f0f7812 */ /* 0x000fe200078ec0ff */
[----:B-1----:R-:W-:-:S05]  /*104e60*/  VIADD R113, R113, UR8 ;  /* 0x0000000871717c36 */ /* 0x002fca0008000000 */
[----:B------:R-:W-:Y:S01]  /*104e70*/  IADD3 R36, PT, PT, R113, UR10, RZ ;  /* 0x0000000a71247c10 */ /* 0x000fe2000fffe0ff */
[----:B------:R-:W-:Y:S04]  /*104e80*/  STL [R1+0xb3c], R113 ;  /* 0x000b3c7101007387 */ /* 0x000fe80000100800 */
[----:B------:R-:W-:Y:S01]  /*104e90*/  @P1 LOP3.LUT R15, R15, 0x10, RZ, 0xfc, !PT ;  /* 0x000000100f0f1812 */ /* 0x000fe200078efcff */
[----:B------:R1:W-:Y:S01]  /*104ea0*/  STL [R1+0xb34], R36 ;  /* 0x000b342401007387 */ /* 0x0003e20000100800 */
[----:B------:R-:W-:Y:S01]  /*104eb0*/  ISETP.LT.AND P1, PT, R107, UR14, !P0 ;  /* 0x0000000e6b007c0c */ /* 0x000fe2000c721270 */
[----:B-1----:R-:W-:-:S05]  /*104ec0*/  VIADD R36, R36, UR12 ;  /* 0x0000000c24247c36 */ /* 0x002fca0008000000 */
[----:B------:R1:W-:Y:S01]  /*104ed0*/  STL [R1+0x1050], R36 ;  /* 0x0010502401007387 */ /* 0x0003e20000100800 */
[C---:B------:R-:W-:Y:S01]  /*104ee0*/  VIADD R69, R105.reuse, 0x52 ;  /* 0x0000005269457836 */ /* 0x040fe20000000000 */
[----:B------:R-:W-:Y:S02]  /*104ef0*/  IADD3 R70, PT, PT, R105, 0x51, RZ ;  /* 0x0000005169467810 */ /* 0x000fe40007ffe0ff */
[----:B------:R-:W-:Y:S02]  /*104f00*/  ISETP.LT.AND P0, PT, R106, UR18, !P0 ;  /* 0x000000126a007c0c */ /* 0x000fe4000c701270 */
[----:B------:R-:W-:Y:S02]  /*104f10*/  LOP3.LUT R15, R15, 0xffdfffff, RZ, 0xc0, !PT ;  /* 0xffdfffff0f0f7812 */ /* 0x000fe400078ec0ff */
[----:B------:R-:W-:Y:S02]  /*104f20*/  ISETP.GE.AND P2, PT, R70, UR77, PT ;  /* 0x0000004d46007c0c */ /* 0x000fe4000bf46270 */
[----:B------:R-:W-:-:S02]  /*104f30*/  ISETP.GE.AND P3, PT, R69, UR76, PT ;  /* 0x0000004c45007c0c */ /* 0x000fc4000bf66270 */
[----:B------:R-:W-:Y:S02]  /*104f40*/  R2UR.FILL UR77, R104 ;  /* 0x00000000684d72ca */ /* 0x000fe400004e0000 */
[----:B------:R-:W-:Y:S02]  /*104f50*/  R2UR.FILL UR76, R103 ;  /* 0x00000000674c72ca */ /* 0x000fe400004e0000 */
[----:B------:R-:W-:Y:S01]  /*104f60*/  @P1 LOP3.LUT R15, R15, 0x200000, RZ, 0xfc, !PT ;  /* 0x002000000f0f1812 */ /* 0x000fe200078efcff */
[C---:B------:R-:W-:Y:S01]  /*104f70*/  VIADD R39, R105.reuse, 0x70 ;  /* 0x0000007069277836 */ /* 0x040fe20000000000 */
[C---:B------:R-:W-:Y:S01]  /*104f80*/  IADD3 R38, PT, PT, R105.reuse, 0x71, RZ ;  /* 0x0000007169267810 */ /* 0x040fe20007ffe0ff */
[----:B------:R-:W-:Y:S01]  /*104f90*/  VIADD R37, R105, 0x72 ;  /* 0x0000007269257836 */ /* 0x000fe20000000000 */
[----:B------:R-:W-:Y:S02]  /*104fa0*/  LOP3.LUT R15, R15, 0xfff7ffff, RZ, 0xc0, !PT ;  /* 0xfff7ffff0f0f7812 */ /* 0x000fe400078ec0ff */
[----:B------:R-:W-:-:S02]  /*104fb0*/  ISETP.GE.AND P4, PT, R39, UR71, PT ;  /* 0x0000004727007c0c */ /* 0x000fc4000bf86270 */
[----:B------:R-:W-:Y:S02]  /*104fc0*/  @P0 LOP3.LUT R15, R15, 0x80000, RZ, 0xfc, !PT ;  /* 0x000800000f0f0812 */ /* 0x000fe400078efcff */
[----:B------:R-:W-:Y:S02]  /*104fd0*/  ISETP.GE.AND P5, PT, R38, UR73, PT ;  /* 0x0000004926007c0c */ /* 0x000fe4000bfa6270 */
[----:B------:R-:W-:Y:S02]  /*104fe0*/  ISETP.GE.AND P6, PT, R37, UR75, PT ;  /* 0x0000004b25007c0c */ /* 0x000fe4000bfc6270 */
[C---:B------:R-:W-:Y:S02]  /*104ff0*/  LOP3.LUT P1, RZ, R196.reuse, 0x800000, RZ, 0xc0, !PT ;  /* 0x00800000c4ff7812 */ /* 0x040fe4000782c0ff */
[----:B------:R-:W-:Y:S01]  /*105000*/  LOP3.LUT P0, RZ, R196, 0x400000, RZ, 0xc0, !PT ;  /* 0x00400000c4ff7812 */ /* 0x000fe2000780c0ff */
[----:B------:R-:W-:Y:S01]  /*105010*/  NOP ;  /* 0x0000000000007918 */ /* 0x000fe20000000000 */
[----:B------:R-:W-:Y:S01]  /*105020*/  STL [R1+0x59e4], R11 ;  /* 0x0059e40b01007387 */ /* 0x000fe20000100800 */
[----:B------:R-:W2:Y:S01]  /*105030*/  LDCU UR5, c[0x0][0x39c] ;  /* 0x00007380ff0577ac */ /* 0x000ea20008000800 */
[----:B------:R-:W-:-:S02]  /*105040*/  LOP3.LUT R2, R2, 0xefffffff, RZ, 0xc0, !PT ;  /* 0xefffffff02027812 */ /* 0x000fc400078ec0ff */
[----:B------:R-:W-:Y:S07]  /*105050*/  STL [R1+0x59e0], R10 ;  /* 0x0059e00a01007387 */ /* 0x000fee0000100800 */
[----:B------:R-:W-:Y:S01]  /*105060*/  @P0 LOP3.LUT R2, R2, 0x10000000, RZ, 0xfc, !PT ;  /* 0x1000000002020812 */ /* 0x000fe200078efcff */
[----:B------:R-:W-:Y:S01]  /*105070*/  STL [R1+0x59dc], R9 ;  /* 0x0059dc0901007387 */ /* 0x000fe20000100800 */
[----:B------:R-:W-:Y:S01]  /*105080*/  LOP3.LUT P0, RZ, R15, 0x10, RZ, 0xc0, !PT ;  /* 0x000000100fff7812 */ /* 0x000fe2000780c0ff */
[----:B------:R-:W-:-:S02]  /*105090*/  IMAD.MOV.U32 R48, RZ, RZ, R153 ;  /* 0x000000ffff307224 */ /* 0x000fc400078e0099 */
[----:B------:R-:W-:Y:S01]  /*1050a0*/  IMAD.MOV.U32 R49, RZ, RZ, R155 ;  /* 0x000000ffff317224 */ /* 0x000fe200078e009b */
[----:B------:R-:W-:Y:S01]  /*1050b0*/  STL [R1+0x59d8], R8 ;  /* 0x0059d80801007387 */ /* 0x000fe20000100800 */
[----:B------:R-:W-:Y:S01]  /*1050c0*/  IMAD.MOV.U32 R108, RZ, RZ, R157 ;  /* 0x000000ffff6c7224 */ /* 0x000fe200078e009d */
[----:B------:R-:W-:Y:S02]  /*1050d0*/  MOV R109, R159 ;  /* 0x0000009f006d7202 */ /* 0x000fe40000000f00 */
[----:B------:R-:W-:Y:S01]  /*1050e0*/  STL [R1+0x59d4], R7 ;  /* 0x0059d40701007387 */ /* 0x000fe20000100800 */
[----:B------:R-:W-:Y:S01]  /*1050f0*/  MOV R176, R185 ;  /* 0x000000b900b07202 */ /* 0x000fe20000000f00 */
[----:B------:R-:W-:Y:S01]  /*105100*/  IMAD.MOV.U32 R177, RZ, RZ, R187 ;  /* 0x000000ffffb17224 */ /* 0x000fe200078e00bb */
[----:B------:R-:W-:Y:S01]  /*105110*/  LOP3.LUT R2, R2, 0xf7ffffff, RZ, 0xc0, !PT ;  /* 0xf7ffffff02027812 */ /* 0x000fe200078ec0ff */
[----:B------:R-:W-:Y:S01]  /*105120*/  STL [R1+0x59d0], R6 ;  /* 0x0059d00601007387 */ /* 0x000fe20000100800 */
[----:B--2---:R-:W-:Y:S01]  /*105130*/  ISETP.LT.AND P0, PT, R105, UR5, !P0 ;  /* 0x0000000569007c0c */ /* 0x004fe2000c701270 */
[----:B------:R-:W2:Y:S01]  /*105140*/  LDCU UR5, c[0x0][0x39c] ;  /* 0x00007380ff0577ac */ /* 0x000ea20008000800 */
[----:B------:R-:W-:Y:S01]  /*105150*/  @P1 LOP3.LUT R2, R2, 0x8000000, RZ, 0xfc, !PT ;  /* 0x0800000002021812 */ /* 0x000fe200078efcff */
[----:B------:R-:W-:Y:S03]  /*105160*/  STL [R1+0x59cc], R5 ;  /* 0x0059cc0501007387 */ /* 0x000fe60000100800 */
[----:B------:R-:W-:Y:S01]  /*105170*/  LOP3.LUT R2, R2, 0xfbffffff, RZ, 0xc0, !PT ;  /* 0xfbffffff02027812 */ /* 0x000fe200078ec0ff */
[----:B------:R-:W-:Y:S03]  /*105180*/  STL [R1+0x59c8], R4 ;  /* 0x0059c80401007387 */ /* 0x000fe60000100800 */
[----:B------:R-:W-:Y:S01]  /*105190*/  @P2 LOP3.LUT R2, R2, 0x4000000, RZ, 0xfc, !PT ;  /* 0x0400000002022812 */ /* 0x000fe200078efcff */
[----:B------:R-:W-:Y:S03]  /*1051a0*/  STL [R1+0x59c4], R3 ;  /* 0x0059c40301007387 */ /* 0x000fe60000100800 */
[----:B------:R-:W-:Y:S01]  /*1051b0*/  LOP3.LUT R2, R2, 0xfdffffff, RZ, 0xc0, !PT ;  /* 0xfdffffff02027812 */ /* 0x000fe200078ec0ff */
[----:B-1----:R-:W3:Y:S03]  /*1051c0*/  LDL.LU R36, [R1+0x4e4] ;  /* 0x0004e40001247983 */ /* 0x002ee60000300800 */
[----:B------:R-:W-:Y:S01]  /*1051d0*/  @P3 LOP3.LUT R2, R2, 0x2000000, RZ, 0xfc, !PT ;  /* 0x0200000002023812 */ /* 0x000fe200078efcff */
[----:B------:R-:W3:Y:S03]  /*1051e0*/  LDL.LU R37, [R1+0x4ec] ;  /* 0x0004ec0001257983 */ /* 0x000ee60000300800 */
[----:B------:R-:W-:Y:S01]  /*1051f0*/  LOP3.LUT R2, R2, 0xfeffffff, RZ, 0xc0, !PT ;  /* 0xfeffffff02027812 */ /* 0x000fe200078ec0ff */
[----:B------:R-:W3:Y:S03]  /*105200*/  LDL.LU R38, [R1+0x1624] ;  /* 0x0016240001267983 */ /* 0x000ee60000300800 */
[----:B------:R-:W-:Y:S01]  /*105210*/  @P4 LOP3.LUT R2, R2, 0x1000000, RZ, 0xfc, !PT ;  /* 0x0100000002024812 */ /* 0x000fe200078efcff */
[----:B------:R-:W3:Y:S03]  /*105220*/  LDL.LU R39, [R1+0x162c] ;  /* 0x00162c0001277983 */ /* 0x000ee60000300800 */
[----:B------:R-:W-:Y:S01]  /*105230*/  LOP3.LUT R2, R2, 0xff7fffff, RZ, 0xc0, !PT ;  /* 0xff7fffff02027812 */ /* 0x000fe200078ec0ff */
[----:B------:R-:W1:Y:S01]  /*105240*/  LDS.128 R4, [R0] ;  /* 0x0000000000047984 */ /* 0x000e620000000c00 */
[----:B------:R-:W-:-:S03]  /*105250*/  NOP ;  /* 0x0000000000007918 */ /* 0x000fc60000000000 */
[----:B------:R-:W4:Y:S01]  /*105260*/  LDL.LU R40, [R1+0x444] ;  /* 0x0004440001287983 */ /* 0x000f220000300800 */
[----:B------:R-:W-:-:S04]  /*105270*/  @P5 LOP3.LUT R2, R2, 0x800000, RZ, 0xfc, !PT ;  /* 0x0080000002025812 */ /* 0x000fc800078efcff */
[----:B------:R-:W-:-:S04]  /*105280*/  LOP3.LUT R2, R2, 0xffbfffff, RZ, 0xc0, !PT ;  /* 0xffbfffff02027812 */ /* 0x000fc800078ec0ff */
[----:B------:R-:W-:Y:S01]  /*105290*/  @P6 LOP3.LUT R2, R2, 0x400000, RZ, 0xfc, !PT ;  /* 0x0040000002026812 */ /* 0x000fe200078efcff */
[----:B-1----:R-:W-:Y:S04]  /*1052a0*/  STL.64 [R1+0xee0], R4 ;  /* 0x000ee00401007387 */ /* 0x002fe80000100a00 */
[----:B------:R-:W-:Y:S04]  /*1052b0*/  STL.64 [R1+0xee8], R6 ;  /* 0x000ee80601007387 */ /* 0x000fe80000100a00 */
[----:B------:R-:W4:Y:S04]  /*1052c0*/  LDL.LU R41, [R1+0x44c] ;  /* 0x00044c0001297983 */ /* 0x000f280000300800 */
[----:B------:R-:W4:Y:S04]  /*1052d0*/  LDL.LU R42, [R1+0x1594] ;  /* 0x00159400012a7983 */ /* 0x000f280000300800 */
[----:B------:R-:W4:Y:S04]  /*1052e0*/  LDL.LU R43, [R1+0x159c] ;  /* 0x00159c00012b7983 */ /* 0x000f280000300800 */
[----:B---3--:R1:W-:Y:S01]  /*1052f0*/  STSM.16.M88.4 [R0], R36 ;  /* 0x0000002400007844 */ /* 0x0083e20000000200 */
[----:B------:R-:W-:-:S03]  /*105300*/  NOP ;  /* 0x0000000000007918 */ /* 0x000fc60000000000 */
[----:B------:R-:W3:Y:S01]  /*105310*/  LDS.128 R4, [R0] ;  /* 0x0000000000047984 */ /* 0x000ee20000000c00 */
[----:B------:R-:W-:-:S03]  /*105320*/  NOP ;  /* 0x0000000000007918 */ /* 0x000fc60000000000 */
[----:B-1----:R-:W2:Y:S04]  /*105330*/  LDL.LU R36, [R1+0x704] ;  /* 0x0007040001247983 */ /* 0x002ea80000300800 */
[----:B---3--:R-:W-:Y:S04]  /*105340*/  STL.64 [R1+0x9e0], R4 ;  /* 0x0009e00401007387 */ /* 0x008fe80000100a00 */
[----:B------:R-:W-:Y:S04]  /*105350*/  STL.64 [R1+0x9e8], R6 ;  /* 0x0009e80601007387 */ /* 0x000fe80000100a00 */
[----:B------:R-:W2:Y:S04]  /*105360*/  LDL.LU R37, [R1+0x70c] ;  /* 0x00070c0001257983 */ /* 0x000ea80000300800 */
[----:B------:R-:W2:Y:S04]  /*105370*/  LDL.LU R38, [R1+0x1504] ;  /* 0x0015040001267983 */ /* 0x000ea80000300800 */
[----:B----4-:R1:W-:Y:S01]  /*105380*/  STSM.16.M88.4 [R0], R40 ;  /* 0x0000002800007844 */ /* 0x0103e20000000200 */
[----:B------:R-:W-:-:S03]  /*105390*/  NOP ;  /* 0x0000000000007918 */ /* 0x000fc60000000000 */
[----:B------:R-:W2:Y:S04]  /*1053a0*/  LDL.LU R39, [R1+0x150c] ;  /* 0x00150c0001277983 */ /* 0x000ea80000300800 */
[----:B------:R-:W3:Y:S01]  /*1053b0*/  LDS.128 R4, [R0] ;  /* 0x0000000000047984 */ /* 0x000ee20000000c00 */
[----:B------:R-:W-:-:S03]  /*1053c0*/  NOP ;  /* 0x0000000000007918 */ /* 0x000fc60000000000 */
[----:B-1----:R-:W4:Y:S04]  /*1053d0*/  LDL.LU R40, [R1+0xbe4] ;  /* 0x000be40001287983 */ /* 0x002f280000300800 */
[----:B---3--:R-:W-:Y:S04]  /*1053e0*/  STL.64 [R1+0x700], R4 ;  /* 0x0007000401007387 */ /* 0x008fe80000100a00 */
[----:B------:R-:W-:Y:S04]  /*1053f0*/  STL.64 [R1+0x708], R6 ;  /* 0x0007080601007387 */ /* 0x000fe80000100a00 */
[----:B------:R-:W4:Y:S04]  /*105400*/  LDL.LU R41, [R1+0xbec] ;  /* 0x000bec0001297983 */ /* 0x000f280000300800 */
[----:B------:R-:W4:Y:S04]  /*105410*/  LDL.LU R42, [R1+0x1464] ;  /* 0x00146400012a7983 */ /* 0x000f280000300800 */
[----:B------:R-:W4:Y:S04]  /*105420*/  LDL.LU R43, [R1+0x146c] ;  /* 0x00146c00012b7983 */ /* 0x000f280000300800 */
[----:B--2---:R1:W-:Y:S01]  /*105430*/  STSM.16.M88.4 [R0], R36 ;  /* 0x0000002400007844 */ /* 0x0043e20000000200 */
[----:B------:R-:W-:-:S03]  /*105440*/  NOP ;  /* 0x0000000000007918 */ /* 0x000fc60000000000 */
[----:B------:R-:W2:Y:S01]  /*105450*/  LDS.128 R4, [R0] ;  /* 0x0000000000047984 */ /* 0x000ea20000000c00 */
[----:B------:R-:W-:-:S03]  /*105460*/  NOP ;  /* 0x0000000000007918 */ /* 0x000fc60000000000 */
[----:B-1----:R-:W3:Y:S04]  /*105470*/  LDL.LU R36, [R1+0xb04] ;  /* 0x000b040001247983 */ /* 0x002ee80000300800 */
[----:B--2---:R-:W-:Y:S04]  /*105480*/  STL.64 [R1+0x530], R4 ;  /* 0x0005300401007387 */ /* 0x004fe80000100a00 */
[----:B------:R-:W-:Y:S04]  /*105490*/  STL.64 [R1+0x538], R6 ;  /* 0x0005380601007387 */ /* 0x000fe80000100a00 */
[----:B------:R-:W3:Y:S04]  /*1054a0*/  LDL.LU R37, [R1+0xb0c] ;  /* 0x000b0c0001257983 */ /* 0x000ee80000300800 */
[----:B------:R-:W3:Y:S04]  /*1054b0*/  LDL.LU R38, [R1+0x1374] ;  /* 0x0013740001267983 */ /* 0x000ee80000300800 */
[----:B----4-:R-:W-:Y:S01]  /*1054c0*/  STSM.16.M88.4 [R0], R40 ;  /* 0x0000002800007844 */ /* 0x010fe20000000200 */
[----:B------:R-:W-:-:S03]  /*1054d0*/  NOP ;  /* 0x0000000000007918 */ /* 0x000fc60000000000 */
[----:B------:R-:W3:Y:S04]  /*1054e0*/  LDL.LU R39, [R1+0x137c] ;  /* 0x00137c0001277983 */ /* 0x000ee80000300800 */
[----:B------:R-:W1:Y:S01]  /*1054f0*/  LDS.128 R4, [R0] ;  /* 0x0000000000047984 */ /* 0x000e620000000c00 */
[----:B------:R-:W-:-:S03]  /*105500*/  NOP ;  /* 0x0000000000007918 */ /* 0x000fc60000000000 */
[----:B-1----:R-:W-:Y:S04]  /*105510*/  STL.64 [R1+0x4e0], R4 ;  /* 0x0004e00401007387 */ /* 0x002fe80000100a00 */
[----:B------:R-:W-:Y:S04]  /*105520*/  STL.64 [R1+0x4e8], R6 ;  /* 0x0004e80601007387 */ /* 0x000fe80000100a00 */
[----:B------:R-:W2:Y:S04]  /*105530*/  LDL.LU R42, [R1+0x1294] ;  /* 0x00129400012a7983 */ /* 0x000ea80000300800 */
[----:B------:R-:W2:Y:S01]  /*105540*/  LDL.LU R43, [R1+0x129c] ;  /* 0x00129c00012b7983 */ /* 0x000ea20000300800 */
[----:B------:R-:W-:Y:S01]  /*105550*/  IMAD.MOV.U32 R40, RZ, RZ, R145 ;  /* 0x000000ffff287224 */ /* 0x000fe200078e0091 */
[----:B------:R-:W-:-:S02]  /*105560*/  MOV R41, R147 ;  /* 0x0000009300297202 */ /* 0x000fc40000000f00 */
        /* <DEDUP_REMOVED lines=11> */
[----:B------:R-:W2:Y:S04]  /*105620*/  LDS.128 R4, [R0] ;  /* 0x0000000000047984 */ /* 0x000ea80000000c00 */
[----:B------:R-:W4:Y:S01]  /*105630*/  LDL.LU R39, [R1+0x9f8] ;  /* 0x0009f80001277983 */ /* 0x000f220000300800 */
        /* <DEDUP_REMOVED lines=14> */
[----:B---3--:R1:W-:Y:S01]  /*105720*/  STSM.16.M88.4 [R0], R40 ;  /* 0x0000002800007844 */ /* 0x0083e20000000200 */
[----:B------:R-:W-:-:S03]  /*105730*/  NOP ;  /* 0x0000000000007918 */ /* 0x000fc60000000000 */
[----:B------:R-:W4:Y:S04]  /*105740*/  LDL.LU R37, [R1+0x4d8] ;  /* 0x0004d80001257983 */ /* 0x000f280000300800 */
        /* <DEDUP_REMOVED lines=37> */
[----:B---3--:R-:W-:Y:S01]  /*1059a0*/  STSM.16.M88.4 [R0], R40 ;  /* 0x0000002800007844 */ /* 0x008fe20000000200 */
[----:B------:R-:W-:-:S03]  /*1059b0*/  NOP ;  /* 0x0000000000007918 */ /* 0x000fc60000000000 */
[----:B------:R-:W4:Y:S04]  /*1059c0*/  LDL.LU R37, [R1+0xb18] ;  /* 0x000b180001257983 */ /* 0x000f280000300800 */
[----:B------:R-:W4:Y:S04]  /*1059d0*/  LDL.LU R38, [R1+0x13f0] ;  /* 0x0013f00001267983 */ /* 0x000f280000300800 */
[----:B------:R-:W1:Y:S04]  /*1059e0*/  LDS.128 R4, [R0] ;  /* 0x0000000000047984 */ /* 0x000e680000000c00 */
[----:B------:R-:W4:Y:S01]  /*1059f0*/  LDL.LU R39, [R1+0x13f8] ;  /* 0x0013f80001277983 */ /* 0x000f220000300800 */
        /* <DEDUP_REMOVED lines=13> */
[----:B--2---:R1:W-:Y:S04]  /*105ad0*/  STSM.16.M88.4 [R0], R40 ;  /* 0x0000002800007844 */ /* 0x0043e80000000200 */
[----:B------:R-:W-:Y:S01]  /*105ae0*/  STL.64 [R1+0xb08], R6 ;  /* 0x000b080601007387 */ /* 0x000fe20000100a00 */
[----:B------:R-:W-:-:S03]  /*105af0*/  NOP ;  /* 0x0000000000007918 */ /* 0x000fc60000000000 */
[----:B------:R-:W4:Y:S04]  /*105b00*/  LDL.LU R37, [R1+0x1dc] ;  /* 0x0001dc0001257983 */ /* 0x000f280000300800 */
[----:B------:R-:W2:Y:S04]  /*105b10*/  LDS.128 R4, [R0] ;  /* 0x0000000000047984 */ /* 0x000ea80000000c00 */
[----:B------:R-:W4:Y:S04]  /*105b20*/  LDL.LU R38, [R1+0x9f4] ;  /* 0x0009f40001267983 */ /* 0x000f280000300800 */
        /* <DEDUP_REMOVED lines=14> */
[----:B---3--:R1:W-:Y:S04]  /*105c10*/  STSM.16.M88.4 [R0], R40 ;  /* 0x0000002800007844 */ /* 0x0083e80000000200 */
        /* <DEDUP_REMOVED lines=22> */
[----:B------:R-:W2:Y:S04]  /*105d80*/  LDS.128 R4, [R0] ;  /* 0x0000000000047984 */ /* 0x000ea80000000c00 */
[----:B------:R-:W4:Y:S04]  /*105d90*/  LDL.LU R37, [R1+0x6fc] ;  /* 0x0006fc0001257983 */ /* 0x000f280000300800 */
        /* <DEDUP_REMOVED lines=22> */
[----:B------:R-:W2:Y:S01]  /*105f00*/  LDL.LU R43, [R1+0x131c] ;  /* 0x00131c00012b7983 */ /* 0x000ea20000300800 */
[----:B------:R-:W-:Y:S01]  /*105f10*/  MOV R40, R149 ;  /* 0x0000009500287202 */ /* 0x000fe20000000f00 */
[----:B------:R-:W-:Y:S02]  /*105f20*/  IMAD.MOV.U32 R41, RZ, RZ, R151 ;  /* 0x000000ffff297224 */ /* 0x000fe400078e0097 */
[----:B----4-:R1:W-:Y:S01]  /*105f30*/  STSM.16.M88.4 [R0], R36 ;  /* 0x0000002400007844 */ /* 0x0103e20000000200 */
[----:B------:R-:W-:-:S03]  /*105f40*/  NOP ;  /* 0x0000000000007918 */ /* 0x000fc60000000000 */
[----:B------:R-:W4:Y:S01]  /*105f50*/  LDS.128 R240, [R0] ;  /* 0x0000000000f07984 */ /* 0x000f220000000c00 */
[----:B------:R-:W-:-:S03]  /*105f60*/  NOP ;  /* 0x0000000000007918 */ /* 0x000fc60000000000 */
[----:B-1----:R-:W3:Y:S04]  /*105f70*/  LDL.LU R36, [R1+0x1e0] ;  /* 0x0001e00001247983 */ /* 0x002ee80000300800 */
[----:B------:R-:W3:Y:S04]  /*105f80*/  LDL.LU R37, [R1+0x1e8] ;  /* 0x0001e80001257983 */ /* 0x000ee80000300800 */
[----:B------:R-:W3:Y:S04]  /*105f90*/  LDL.LU R38, [R1+0xa10] ;  /* 0x000a100001267983 */ /* 0x000ee80000300800 */
[----:B------:R-:W3:Y:S04]  /*105fa0*/  LDL.LU R39, [R1+0xa18] ;  /* 0x000a180001277983 */ /* 0x000ee80000300800 */
[----:B--2---:R1:W-:Y:S01]  /*105fb0*/  STSM.16.M88.4 [R0], R40 ;  /* 0x0000002800007844 */ /* 0x0043e20000000200 */
[----:B------:R-:W-:-:S03]  /*105fc0*/  NOP ;  /* 0x0000000000007918 */ /* 0x000fc60000000000 */
[----:B------:R-:W2:Y:S01]  /*105fd0*/  LDS.128 R236, [R0] ;  /* 0x0000000000ec7984 */ /* 0x000ea20000000c00 */
[----:B------:R-:W-:-:S03]  /*105fe0*/  NOP ;  /* 0x0000000000007918 */ /* 0x000fc60000000000 */
[----:B-1----:R-:W2:Y:S04]  /*105ff0*/  LDL.LU R40, [R1+0x550] ;  /* 0x0005500001287983 */ /* 0x002ea80000300800 */
[----:B------:R-:W2:Y:S04]  /*106000*/  LDL.LU R41, [R1+0x558] ;  /* 0x0005580001297983 */ /* 0x000ea80000300800 */
[----:B------:R-:W2:Y:S04]  /*106010*/  LDL.LU R42, [R1+0x16d0] ;  /* 0x0016d000012a7983 */ /* 0x000ea80000300800 */
[----:B------:R-:W2:Y:S04]  /*106020*/  LDL.LU R43, [R1+0x16d8] ;  /* 0x0016d800012b7983 */ /* 0x000ea80000300800 */
[----:B---3--:R1:W-:Y:S01]  /*106030*/  STSM.16.M88.4 [R0], R36 ;  /* 0x0000002400007844 */ /* 0x0083e20000000200 */
[----:B------:R-:W-:-:S03]  /*106040*/  NOP ;  /* 0x0000000000007918 */ /* 0x000fc60000000000 */
[----:B------:R-:W3:Y:S01]  /*106050*/  LDS.128 R232, [R0] ;  /* 0x0000000000e87984 */ /* 0x000ee20000000c00 */
        /* <DEDUP_REMOVED lines=42> */
[----:B------:R-:W2:Y:S01]  /*106300*/  LDL.LU R43, [R1+0x1368] ;  /* 0x00136800012b7983 */ /* 0x000ea20000300800 */
[----:B------:R-:W-:Y:S01]  /*106310*/  IMAD.MOV.U32 R40, RZ, RZ, R152 ;  /* 0x000000ffff287224 */ /* 0x000fe200078e0098 */
[----:B------:R-:W-:Y:S02]  /*106320*/  MOV R41, R154 ;  /* 0x0000009a00297202 */ /* 0x000fe40000000f00 */
[----:B---3--:R1:W-:Y:S01]  /*106330*/  STSM.16.M88.4 [R0], R36 ;  /* 0x0000002400007844 */ /* 0x0083e20000000200 */
[----:B------:R-:W-:-:S03]  /*106340*/  NOP ;  /* 0x0000000000007918 */ /* 0x000fc60000000000 */
[----:B------:R-:W3:Y:S01]  /*106350*/  LDS.128 R208, [R0] ;  /* 0x0000000000d07984 */ /* 0x000ee20000000c00 */
[----:B------:R-:W-:-:S03]  /*106360*/  NOP ;  /* 0x0000000000007918 */ /* 0x000fc60000000000 */
[----:B-1----:R-:W3:Y:S04]  /*106370*/  LDL.LU R36, [R1+0x1e4] ;  /* 0x0001e40001247983 */ /* 0x002ee80000300800 */
[----:B------:R-:W3:Y:S04]  /*106380*/  LDL.LU R37, [R1+0x1ec] ;  /* 0x0001ec0001257983 */ /* 0x000ee80000300800 */
[----:B------:R-:W3:Y:S04]  /*106390*/  LDL.LU R38, [R1+0xa14] ;  /* 0x000a140001267983 */ /* 0x000ee80000300800 */
[----:B--2---:R1:W-:Y:S01]  /*1063a0*/  STSM.16.M88.4 [R0], R40 ;  /* 0x0000002800007844 */ /* 0x0043e20000000200 */
[----:B------:R-:W-:-:S03]  /*1063b0*/  NOP ;  /* 0x0000000000007918 */ /* 0x000fc60000000000 */
[----:B------:R-:W3:Y:S04]  /*1063c0*/  LDL.LU R39, [R1+0xa1c] ;  /* 0x000a1c0001277983 */ /* 0x000ee80000300800 */
        /* <DEDUP_REMOVED lines=44> */
[----:B---3--:R-:W-:Y:S01]  /*106690*/  STSM.16.M88.4 [R0], R36 ;  /* 0x0000002400007844 */ /* 0x008fe20000000200 */
[----:B------:R-:W-:-:S03]  /*1066a0*/  NOP ;  /* 0x0000000000007918 */ /* 0x000fc60000000000 */
[----:B------:R-:W1:Y:S01]  /*1066b0*/  LDS.128 R36, [R0] ;  /* 0x0000000000247984 */ /* 0x000e620000000c00 */
[----:B------:R-:W-:-:S03]  /*1066c0*/  NOP ;  /* 0x0000000000007918 */ /* 0x000fc60000000000 */
[----:B--2---:R-:W-:Y:S01]  /*1066d0*/  STSM.16.M88.4 [R0], R40 ;  /* 0x0000002800007844 */ /* 0x004fe20000000200 */
[----:B------:R-:W-:-:S03]  /*1066e0*/  NOP ;  /* 0x0000000000007918 */ /* 0x000fc60000000000 */
[----:B------:R-:W2:Y:S01]  /*1066f0*/  LDS.128 R40, [R0] ;  /* 0x0000000000287984 */ /* 0x000ea20000000c00 */
[----:B------:R-:W-:-:S03]  /*106700*/  NOP ;  /* 0x0000000000007918 */ /* 0x000fc60000000000 */
[----:B----4-:R3:W-:Y:S01]  /*106710*/  STSM.16.M88.4 [R0], R44 ;  /* 0x0000002c00007844 */ /* 0x0107e20000000200 */
[----:B------:R-:W-:-:S03]  /*106720*/  NOP ;  /* 0x0000000000007918 */ /* 0x000fc60000000000 */
[----:B------:R-:W4:Y:S01]  /*106730*/  LDS.128 R104, [R0] ;  /* 0x0000000000687984 */ /* 0x000f220000000c00 */
[----:B------:R-:W-:-:S03]  /*106740*/  NOP ;  /* 0x0000000000007918 */ /* 0x000fc60000000000 */
[----:B---3--:R-:W3:Y:S04]  /*106750*/  LDL.LU R44, [R1+0x1f0] ;  /* 0x0001f000012c7983 */ /* 0x008ee80000300800 */
[----:B------:R-:W3:Y:S04]  /*106760*/  LDL.LU R45, [R1+0x1f8] ;  /* 0x0001f800012d7983 */ /* 0x000ee80000300800 */
[----:B------:R-:W3:Y:S04]  /*106770*/  LDL.LU R46, [R1+0xa20] ;  /* 0x000a2000012e7983 */ /* 0x000ee80000300800 */
[----:B------:R-:W3:Y:S04]  /*106780*/  LDL.LU R47, [R1+0xa28] ;  /* 0x000a2800012f7983 */ /* 0x000ee80000300800 */
[----:B------:R1:W-:Y:S01]  /*106790*/  STSM.16.M88.4 [R0], R48 ;  /* 0x0000003000007844 */ /* 0x0003e20000000200 */
        /* <DEDUP_REMOVED lines=53> */
[----:B------:R-:W-:Y:S01]  /*106af0*/  MOV R48, R156 ;  /* 0x0000009c00307202 */ /* 0x000fe20000000f00 */
[----:B------:R-:W-:Y:S02]  /*106b00*/  IMAD.MOV.U32 R49, RZ, RZ, R158 ;  /* 0x000000ffff317224 */ /* 0x000fe400078e009e */
        /* <DEDUP_REMOVED lines=102> */
[----:B--2---:R-:W-:Y:S01]  /*107170*/  STSM.16.M88.4 [R0], R108 ;  /* 0x0000006c00007844 */ /* 0x004fe20000000200 */
[----:B------:R-:W-:-:S03]  /*107180*/  NOP ;  /* 0x0000000000007918 */ /* 0x000fc60000000000 */
[----:B------:R-:W2:Y:S04]  /*107190*/  LDL.LU R124, [R1+0xc10] ;  /* 0x000c1000017c7983 */ /* 0x000ea80000300800 */
[----:B------:R-:W1:Y:S01]  /*1071a0*/  LDS.128 R108, [R0] ;  /* 0x00000000006c7984 */ /* 0x000e620000000c00 */
[----:B------:R-:W-:-:S03]  /*1071b0*/  NOP ;  /* 0x0000000000007918 */ /* 0x000fc60000000000 */
        /* <DEDUP_REMOVED lines=8> */
[----:B------:R-:W3:Y:S04]  /*107240*/  LDL.LU R113, [R1+0xb88] ;  /* 0x000b880001717983 */ /* 0x000ee80000300800 */
[----:B------:R-:W3:Y:S04]  /*107250*/  LDL.LU R114, [R1+0x1520] ;  /* 0x0015200001727983 */ /* 0x000ee80000300800 */
[----:B------:R-:W3:Y:S04]  /*107260*/  LDL.LU R115, [R1+0x1528] ;  /* 0x0015280001737983 */ /* 0x000ee80000300800 */
[----:B--2---:R2:W-:Y:S01]  /*107270*/  STSM.16.M88.4 [R0], R124 ;  /* 0x0000007c00007844 */ /* 0x0045e20000000200 */
[----:B------:R-:W-:-:S03]  /*107280*/  NOP ;  /* 0x0000000000007918 */ /* 0x000fc60000000000 */
[----:B------:R-:W1:Y:S01]  /*107290*/  LDS.128 R148, [R0] ;  /* 0x0000000000947984 */ /* 0x000e620000000c00 */
[----:B------:R-:W-:-:S03]  /*1072a0*/  NOP ;  /* 0x0000000000007918 */ /* 0x000fc60000000000 */
[----:B--2---:R-:W2:Y:S04]  /*1072b0*/  LDL.LU R126, [R1+0x1480] ;  /* 0x00148000017e7983 */ /* 0x004ea80000300800 */
[----:B------:R-:W2:Y:S04]  /*1072c0*/  LDL.LU R127, [R1+0x1488] ;  /* 0x00148800017f7983 */ /* 0x000ea80000300800 */
[----:B---3--:R3:W-:Y:S01]  /*1072d0*/  STSM.16.M88.4 [R0], R112 ;  /* 0x0000007000007844 */ /* 0x0087e20000000200 */
[----:B------:R-:W-:Y:S01]  /*1072e0*/  IMAD.MOV.U32 R124, RZ, RZ, R184 ;  /* 0x000000ffff7c7224 */ /* 0x000fe200078e00b8 */
[----:B------:R-:W-:Y:S01]  /*1072f0*/  NOP ;  /* 0x0000000000007918 */ /* 0x000fe20000000000 */
[----:B------:R-:W-:Y:S01]  /*107300*/  IMAD.MOV.U32 R125, RZ, RZ, R186 ;  /* 0x000000ffff7d7224 */ /* 0x000fe200078e00ba */
        /* <DEDUP_REMOVED lines=60> */
[----:B--2---:R-:W-:Y:S01]  /*1076d0*/  STSM.16.M88.4 [R0], R172 ;  /* 0x000000ac00007844 */ /* 0x004fe20000000200 */
[----:B------:R-:W-:-:S03]  /*1076e0*/  NOP ;  /* 0x0000000000007918 */ /* 0x000fc60000000000 */
[----:B------:R-:W2:Y:S01]  /*1076f0*/  LDS.128 R172, [R0] ;  /* 0x0000000000ac7984 */ /* 0x000ea20000000c00 */
[----:B------:R-:W-:-:S03]  /*107700*/  NOP ;  /* 0x0000000000007918 */ /* 0x000fc60000000000 */
[----:B------:R-:W2:Y:S04]  /*107710*/  LDL.LU R5, [R1+0x250] ;  /* 0x0002500001057983 */ /* 0x000ea80000300800 */
[----:B------:R-:W2:Y:S04]  /*107720*/  LDL.LU R7, [R1+0x240] ;  /* 0x0002400001077983 */ /* 0x000ea80000300800 */
[----:B------:R-:W2:Y:S04]  /*107730*/  LDL.LU R9, [R1+0x230] ;  /* 0x0002300001097983 */ /* 0x000ea80000300800 */
[----:B------:R-:W2:Y:S04]  /*107740*/  LDL.LU R10, [R1+0x220] ;  /* 0x00022000010a7983 */ /* 0x000ea80000300800 */
[----:B------:R-:W2:Y:S04]  /*107750*/  LDL.LU R11, [R1+0x210] ;  /* 0x00021000010b7983 */ /* 0x000ea80000300800 */
[----:B------:R-:W2:Y:S01]  /*107760*/  LDL.LU R8, [R1+0x1054] ;  /* 0x0010540001087983 */ /* 0x000ea20000300800 */
[----:B------:R-:W-:-:S02]  /*107770*/  LOP3.LUT P6, RZ, R15, 0x4000, RZ, 0xc0, !PT ;  /* 0x000040000fff7812 */ /* 0x000fc400078cc0ff */
[----:B------:R-:W-:Y:S02]  /*107780*/  LOP3.LUT R15, R15, 0xffffffef, RZ, 0xc0, !PT ;  /* 0xffffffef0f0f7812 */ /* 0x000fe400078ec0ff */
[----:B------:R-:W-:Y:S01]  /*107790*/  LOP3.LUT R196, R196, 0xffdfffff, RZ, 0xc0, !PT ;  /* 0xffdfffffc4c47812 */ /* 0x000fe200078ec0ff */
[----:B---3--:R-:W-:Y:S01]  /*1077a0*/  STSM.16.M88.4 [R0], R112 ;  /* 0x0000007000007844 */ /* 0x008fe20000000200 */
[----:B------:R-:W-:-:S03]  /*1077b0*/  NOP ;  /* 0x0000000000007918 */ /* 0x000fc60000000000 */
[----:B------:R-:W3:Y:S01]  /*1077c0*/  LDS.128 R112, [R0] ;  /* 0x0000000000707984 */ /* 0x000ee20000000c00 */
[----:B------:R-:W-:-:S03]  /*1077d0*/  NOP ;  /* 0x0000000000007918 */ /* 0x000fc60000000000 */
[----:B----4-:R4:W-:Y:S04]  /*1077e0*/  STSM.16.M88.4 [R0], R176 ;  /* 0x000000b000007844 */ /* 0x0109e80000000200 */
[----:B----4-:R-:W4:Y:S01]  /*1077f0*/  LDL.LU R177, [R1+0x270] ;  /* 0x0002700001b17983 */ /* 0x010f220000300800 */
[----:B------:R-:W-:Y:S02]  /*107800*/  @P0 LOP3.LUT R15, R15, 0x10, RZ, 0xfc, !PT ;  /* 0x000000100f0f0812 */ /* 0x000fe400078efcff */
[----:B------:R-:W-:Y:S01]  /*107810*/  @P6 LOP3.LUT R196, R196, 0x200000, RZ, 0xfc, !PT ;  /* 0x00200000c4c46812 */ /* 0x000fe200078efcff */
[----:B------:R-:W-:Y:S01]  /*107820*/  IMAD.WIDE R186, R197, 0x4, R34 ;  /* 0x00000004c5ba7825 */ /* 0x000fe200078e0222 */
[----:B------:R-:W-:Y:S01]  /*107830*/  LOP3.LUT P6, RZ, R15, 0x1000, RZ, 0xc0, !PT ;  /* 0x000010000fff7812 */ /* 0x000fe200078cc0ff */
[----:B------:R-:W2:Y:S01]  /*107840*/  LDL.LU R178, [R1+0x590] ;  /* 0x0005900001b27983 */ /* 0x000ea20000300800 */
[----:B------:R-:W-:-:S03]  /*107850*/  LOP3.LUT R196, R196, 0xffbfffff, RZ, 0xc0, !PT ;  /* 0xffbfffffc4c47812 */ /* 0x000fc600078ec0ff */
[----:B------:R-:W2:Y:S08]  /*107860*/  LDL.LU R179, [R1+0x340] ;  /* 0x0003400001b37983 */ /* 0x000eb00000300800 */
[----:B------:R-:W-:Y:S02]  /*107870*/  @P6 LOP3.LUT R196, R196, 0x400000, RZ, 0xfc, !PT ;  /* 0x00400000c4c46812 */ /* 0x000fe400078efcff */
[----:B------:R-:W-:-:S02]  /*107880*/  LOP3.LUT P6, RZ, R15, 0x400, RZ, 0xc0, !PT ;  /* 0x000004000fff7812 */ /* 0x000fc400078cc0ff */
[----:B------:R-:W-:-:S11]  /*107890*/  LOP3.LUT R196, R196, 0xff7fffff, RZ, 0xc0, !PT ;  /* 0xff7fffffc4c47812 */ /* 0x000fd600078ec0ff */
[----:B------:R-:W-:Y:S02]  /*1078a0*/  @P6 LOP3.LUT R196, R196, 0x800000, RZ, 0xfc, !PT ;  /* 0x00800000c4c46812 */ /* 0x000fe400078efcff */
[----:B------:R-:W-:Y:S02]  /*1078b0*/  LOP3.LUT P6, RZ, R15, 0x100, RZ, 0xc0, !PT ;  /* 0x000001000fff7812 */ /* 0x000fe400078cc0ff */
[----:B------:R-:W-:-:S11]  /*1078c0*/  LOP3.LUT R196, R196, 0xfeffffff, RZ, 0xc0, !PT ;  /* 0xfeffffffc4c47812 */ /* 0x000fd600078ec0ff */
[----:B------:R-:W-:Y:S02]  /*1078d0*/  @P6 LOP3.LUT R196, R196, 0x1000000, RZ, 0xfc, !PT ;  /* 0x01000000c4c46812 */ /* 0x000fe400078efcff */
[----:B------:R-:W-:Y:S02]  /*1078e0*/  LOP3.LUT P6, RZ, R15, 0x40, RZ, 0xc0, !PT ;  /* 0x000000400fff7812 */ /* 0x000fe400078cc0ff */
[----:B------:R-:W-:-:S11]  /*1078f0*/  LOP3.LUT R196, R196, 0xfdffffff, RZ, 0xc0, !PT ;  /* 0xfdffffffc4c47812 */ /* 0x000fd600078ec0ff */
[----:B------:R-:W-:Y:S02]  /*107900*/  @P6 LOP3.LUT R196, R196, 0x2000000, RZ, 0xfc, !PT ;  /* 0x02000000c4c46812 */ /* 0x000fe400078efcff */
[----:B------:R-:W-:Y:S01]  /*107910*/  LOP3.LUT P6, RZ, R15, 0x10, RZ, 0xc0, !PT ;  /* 0x000000100fff7812 */ /* 0x000fe200078cc0ff */
[----:B------:R-:W-:-:S12]  /*107920*/  NOP ;  /* 0x0000000000007918 */ /* 0x000fd80000000000 */
[----:B----4-:R4:W-:Y:S04]  /*107930*/  @P6 STG.E desc[UR76][R186.64], R177 ;  /* 0x000000b1ba006986 */ /* 0x0109e8000c10194c */
[----:B----4-:R-:W4:Y:S01]  /*107940*/  LDL.LU R187, [R1+0x260] ;  /* 0x0002600001bb7983 */ /* 0x010f220000300800 */
[----:B------:R-:W-:Y:S01]  /*107950*/  LOP3.LUT P6, RZ, R196, 0x2000000, RZ, 0xc0, !PT ;  /* 0x02000000c4ff7812 */ /* 0x000fe200078cc0ff */
[----:B------:R-:W-:Y:S01]  /*107960*/  IMAD.WIDE R176, R197, 0x4, R32 ;  /* 0x00000004c5b07825 */ /* 0x000fe200078e0220 */
[C---:B------:R-:W-:Y:S02]  /*107970*/  LOP3.LUT P5, RZ, R15.reuse, 0x8000, RZ, 0xc0, !PT ;  /* 0x000080000fff7812 */ /* 0x040fe400078ac0ff */
[C---:B------:R-:W-:Y:S02]  /*107980*/  LOP3.LUT P4, RZ, R15.reuse, 0x20000, RZ, 0xc0, !PT ;  /* 0x000200000fff7812 */ /* 0x040fe4000788c0ff */
[----:B------:R-:W-:-:S02]  /*107990*/  LOP3.LUT P3, RZ, R15, 0x2000000, RZ, 0xc0, !PT ;  /* 0x020000000fff7812 */ /* 0x000fc4000786c0ff */
[C---:B------:R-:W-:Y:S02]  /*1079a0*/  LOP3.LUT P2, RZ, R15.reuse, 0x8000000, RZ, 0xc0, !PT ;  /* 0x080000000fff7812 */ /* 0x040fe4000784c0ff */
[C---:B------:R-:W-:Y:S02]  /*1079b0*/  LOP3.LUT P1, RZ, R15.reuse, 0x20000000, RZ, 0xc0, !PT ;  /* 0x200000000fff7812 */ /* 0x040fe4000782c0ff */
[----:B------:R-:W-:Y:S01]  /*1079c0*/  LOP3.LUT P0, RZ, R15, 0x80000000, RZ, 0xc0, !PT ;  /* 0x800000000fff7812 */ /* 0x000fe2000780c0ff */
[----:B----4-:R4:W-:Y:S01]  /*1079d0*/  @P6 STG.E desc[UR76][R176.64], R187 ;  /* 0x000000bbb0006986 */ /* 0x0109e2000c10194c */
[----:B------:R-:W-:Y:S01]  /*1079e0*/  LOP3.LUT P6, RZ, R196, 0x1000000, RZ, 0xc0, !PT ;  /* 0x01000000c4ff7812 */ /* 0x000fe200078cc0ff */
[----:B----4-:R-:W-:-:S12]  /*1079f0*/  IMAD.WIDE R176, R197, 0x4, R20 ;  /* 0x00000004c5b07825 */ /* 0x010fd800078e0214 */
[----:B--2---:R2:W-:Y:S01]  /*107a00*/  @P6 STG.E desc[UR76][R176.64], R178 ;  /* 0x000000b2b0006986 */ /* 0x0045e2000c10194c */
[----:B------:R-:W-:Y:S01]  /*107a10*/  LOP3.LUT P6, RZ, R196, 0x800000, RZ, 0xc0, !PT ;  /* 0x00800000c4ff7812 */ /* 0x000fe200078cc0ff */
[----:B--2---:R-:W-:-:S12]  /*107a20*/  IMAD.WIDE R176, R197, 0x4, R30 ;  /* 0x00000004c5b07825 */ /* 0x004fd800078e021e */
[----:B------:R2:W-:Y:S01]  /*107a30*/  @P6 STG.E desc[UR76][R176.64], R179 ;  /* 0x000000b3b0006986 */ /* 0x0005e2000c10194c */
[----:B------:R-:W-:Y:S01]  /*107a40*/  LOP3.LUT P6, RZ, R196, 0x400000, RZ, 0xc0, !PT ;  /* 0x00400000c4ff7812 */ /* 0x000fe200078cc0ff */
[----:B--2---:R-:W-:-:S12]  /*107a50*/  IMAD.WIDE R176, R197, 0x4, R28 ;  /* 0x00000004c5b07825 */ /* 0x004fd800078e021c */
[----:B------:R2:W-:Y:S01]  /*107a60*/  @P6 STG.E desc[UR76][R176.64], R185 ;  /* 0x000000b9b0006986 */ /* 0x0005e2000c10194c */
[----:B------:R-:W-:Y:S01]  /*107a70*/  LOP3.LUT P6, RZ, R196, 0x200000, RZ, 0xc0, !PT ;  /* 0x00200000c4ff7812 */ /* 0x000fe200078cc0ff */
[----:B--2---:R-:W-:-:S12]  /*107a80*/  IMAD.WIDE R176, R197, 0x4, R26 ;  /* 0x00000004c5b07825 */ /* 0x004fd800078e021a */
[----:B------:R2:W-:Y:S02]  /*107a90*/  @P6 STG.E desc[UR76][R176.64], R3 ;  /* 0x00000003b0006986 */ /* 0x0005e4000c10194c */
[----:B--2---:R-:W-:-:S05]  /*107aa0*/  IMAD.WIDE R176, R197, 0x4, R24 ;  /* 0x00000004c5b07825 */ /* 0x004fca00078e0218 */
        /* <DEDUP_REMOVED lines=10> */
[----:B------:R2:W-:Y:S04]  /*107b50*/  @P0 STG.E desc[UR76][R176.64], R11 ;  /* 0x0000000bb0000986 */ /* 0x0005e8000c10194c */
[----:B--2---:R-:W2:Y:S04]  /*107b60*/  LDL.LU R11, [R1+0x200] ;  /* 0x00020000010b7983 */ /* 0x004ea80000300800 */
[----:B------:R-:W4:Y:S04]  /*107b70*/  LDL.LU R4, [R1+0x110] ;  /* 0x0001100001047983 */ /* 0x000f280000300800 */
[----:B------:R-:W3:Y:S04]  /*107b80*/  LDL.LU R5, [R1+0x100] ;  /* 0x0001000001057983 */ /* 0x000ee80000300800 */
[----:B------:R-:W3:Y:S04]  /*107b90*/  LDL.LU R7, [R1+0x80] ;  /* 0x0000800001077983 */ /* 0x000ee80000300800 */
[----:B------:R-:W3:Y:S04]  /*107ba0*/  LDL.LU R9, [R1+0x274] ;  /* 0x0002740001097983 */ /* 0x000ee80000300800 */
[----:B------:R-:W3:Y:S04]  /*107bb0*/  LDL.LU R10, [R1+0x264] ;  /* 0x00026400010a7983 */ /* 0x000ee80000300800 */
[----:B------:R-:W3:Y:S01]  /*107bc0*/  LDL.LU R185, [R1+0x1058] ;  /* 0x0010580001b97983 */ /* 0x000ee20000300800 */
[C---:B------:R-:W-:Y:S01]  /*107bd0*/  LOP3.LUT P3, RZ, R17.reuse, 0x2, RZ, 0xc0, !PT ;  /* 0x0000000211ff7812 */ /* 0x040fe2000786c0ff */
[----:B------:R-:W-:Y:S01]  /*107be0*/  IMAD.WIDE R176, R6, 0x4, R28 ;  /* 0x0000000406b07825 */ /* 0x000fe200078e021c */
        /* <DEDUP_REMOVED lines=13> */
[----:B--2---:R2:W-:Y:S04]  /*107cc0*/  @P3 STG.E desc[UR76][R176.64], R11 ;  /* 0x0000000bb0003986 */ /* 0x0045e8000c10194c */
[----:B--2---:R-:W2:Y:S04]  /*107cd0*/  LDL.LU R11, [R1+0x594] ;  /* 0x00059400010b7983 */ /* 0x004ea80000300800 */
[----:B------:R-:W2:Y:S01]  /*107ce0*/  LDL.LU R186, [R1+0x344] ;  /* 0x0003440001ba7983 */ /* 0x000ea20000300800 */
[----:B------:R-:W-:-:S03]  /*107cf0*/  LOP3.LUT R196, R196, 0xfffdffff, RZ, 0xc0, !PT ;  /* 0xfffdffffc4c47812 */ /* 0x000fc600078ec0ff */
[----:B------:R-:W2:Y:S01]  /*107d00*/  LDL.LU R187, [R1+0x334] ;  /* 0x0003340001bb7983 */ /* 0x000ea20000300800 */
[----:B------:R-:W-:Y:S02]  /*107d10*/  @P6 LOP3.LUT R196, R196, 0x20000, RZ, 0xfc, !PT ;  /* 0x00020000c4c46812 */ /* 0x000fe400078efcff */
[----:B------:R-:W-:Y:S01]  /*107d20*/  LOP3.LUT P6, RZ, R17, 0x4000, RZ, 0xc0, !PT ;  /* 0x0000400011ff7812 */ /* 0x000fe200078cc0ff */
[----:B------:R-:W2:Y:S01]  /*107d30*/  LDL.LU R178, [R1+0x294] ;  /* 0x0002940001b27983 */ /* 0x000ea20000300800 */
[----:B------:R-:W-:-:S03]  /*107d40*/  LOP3.LUT R196, R196, 0xfffbffff, RZ, 0xc0, !PT ;  /* 0xfffbffffc4c47812 */ /* 0x000fc600078ec0ff */
[----:B------:R-:W2:Y:S01]  /*107d50*/  LDL.LU R179, [R1+0x284] ;  /* 0x0002840001b37983 */ /* 0x000ea20000300800 */
[C---:B------:R-:W-:Y:S02]  /*107d60*/  LOP3.LUT P2, RZ, R17.reuse, 0x8, RZ, 0xc0, !PT ;  /* 0x0000000811ff7812 */ /* 0x040fe4000784c0ff */
[C---:B------:R-:W-:Y:S01]  /*107d70*/  LOP3.LUT P1, RZ, R17.reuse, 0x20, RZ, 0xc0, !PT ;  /* 0x0000002011ff7812 */ /* 0x040fe2000782c0ff */
[----:B------:R-:W-:Y:S01]  /*107d80*/  IMAD.WIDE R176, R6, 0x4, R26 ;  /* 0x0000000406b07825 */ /* 0x000fe200078e021a */
[----:B------:R-:W2:Y:S03]  /*107d90*/  LDL.LU R3, [R1+0x254] ;  /* 0x0002540001037983 */ /* 0x000ea60000300800 */
[----:B------:R-:W-:Y:S02]  /*107da0*/  @P6 LOP3.LUT R196, R196, 0x40000, RZ, 0xfc, !PT ;  /* 0x00040000c4c46812 */ /* 0x000fe400078efcff */
[----:B------:R-:W-:-:S02]  /*107db0*/  LOP3.LUT P6, RZ, R17, 0x1000, RZ, 0xc0, !PT ;  /* 0x0000100011ff7812 */ /* 0x000fc400078cc0ff */
[----:B------:R-:W-:Y:S02]  /*107dc0*/  LOP3.LUT R196, R196, 0xfff7ffff, RZ, 0xc0, !PT ;  /* 0xfff7ffffc4c47812 */ /* 0x000fe400078ec0ff */
[----:B------:R-:W-:-:S09]  /*107dd0*/  LOP3.LUT P0, RZ, R17, 0x80, RZ, 0xc0, !PT ;  /* 0x0000008011ff7812 */ /* 0x000fd2000780c0ff */
[----:B------:R-:W-:Y:S02]  /*107de0*/  @P6 LOP3.LUT R196, R196, 0x80000, RZ, 0xfc, !PT ;  /* 0x00080000c4c46812 */ /* 0x000fe400078efcff */
[----:B------:R-:W-:Y:S01]  /*107df0*/  LOP3.LUT P6, RZ, R17, 0x400, RZ, 0xc0, !PT ;  /* 0x0000040011ff7812 */ /* 0x000fe200078cc0ff */
[----:B----4-:R4:W-:Y:S01]  /*107e00*/  @P2 STG.E desc[UR76][R176.64], R4 ;  /* 0x00000004b0002986 */ /* 0x0109e2000c10194c */
[----:B------:R-:W-:Y:S01]  /*107e10*/  LOP3.LUT R196, R196, 0xffefffff, RZ, 0xc0, !PT ;  /* 0xffefffffc4c47812 */ /* 0x000fe200078ec0ff */
[----:B----4-:R-:W-:-:S10]  /*107e20*/  IMAD.WIDE R176, R6, 0x4, R24 ;  /* 0x0000000406b07825 */ /* 0x010fd400078e0218 */
[----:B------:R-:W-:Y:S01]  /*107e30*/  @P6 LOP3.LUT R196, R196, 0x100000, RZ, 0xfc, !PT ;  /* 0x00100000c4c46812 */ /* 0x000fe200078efcff */
[----:B------:R-:W4:Y:S01]  /*107e40*/  LDL.LU R4, [R1+0x244] ;  /* 0x0002440001047983 */ /* 0x000f220000300800 */
[----:B------:R-:W-:-:S03]  /*107e50*/  LOP3.LUT P6, RZ, R17, 0x100, RZ, 0xc0, !PT ;  /* 0x0000010011ff7812 */ /* 0x000fc600078cc0ff */
[----:B---3--:R3:W-:Y:S02]  /*107e60*/  @P1 STG.E desc[UR76][R176.64], R5 ;  /* 0x00000005b0001986 */ /* 0x0087e4000c10194c */
[----:B---3--:R-:W-:Y:S02]  /*107e70*/  IMAD.WIDE R176, R6, 0x4, R22 ;  /* 0x0000000406b07825 */ /* 0x008fe400078e0216 */
[----:B------:R-:W3:Y:S04]  /*107e80*/  LDL.LU R5, [R1+0x234] ;  /* 0x0002340001057983 */ /* 0x000ee80000300800 */
[----:B------:R1:W-:Y:S04]  /*107e90*/  @P0 STG.E desc[UR76][R176.64], R7 ;  /* 0x00000007b0000986 */ /* 0x0003e8000c10194c */
[----:B------:R-:W3:Y:S01]  /*107ea0*/  LDL.LU R6, [R1+0x224] ;  /* 0x0002240001067983 */ /* 0x000ee20000300800 */
[----:B-1----:R-:W-:-:S03]  /*107eb0*/  IMAD.WIDE R176, R185, 0x4, R34 ;  /* 0x00000004b9b07825 */ /* 0x002fc600078e0222 */
[----:B------:R-:W3:Y:S04]  /*107ec0*/  LDL.LU R7, [R1+0x214] ;  /* 0x0002140001077983 */ /* 0x000ee80000300800 */
[----:B------:R1:W-:Y:S01]  /*107ed0*/  @P6 STG.E desc[UR76][R176.64], R9 ;  /* 0x00000009b0006986 */ /* 0x0003e2000c10194c */
[C---:B------:R-:W-:Y:S01]  /*107ee0*/  LOP3.LUT P6, RZ, R196.reuse, 0x100000, RZ, 0xc0, !PT ;  /* 0x00100000c4ff7812 */ /* 0x040fe200078cc0ff */
[----:B-1----:R-:W-:Y:S02]  /*107ef0*/  IMAD.WIDE R176, R185, 0x4, R32 ;  /* 0x00000004b9b07825 */ /* 0x002fe400078e0220 */
[----:B------:R-:W3:Y:S10]  /*107f00*/  LDL.LU R9, [R1+0x204] ;  /* 0x0002040001097983 */ /* 0x000ef40000300800 */
[----:B------:R1:W-:Y:S01]  /*107f10*/  @P6 STG.E desc[UR76][R176.64], R10 ;  /* 0x0000000ab0006986 */ /* 0x0003e2000c10194c */
[----:B------:R-:W-:-:S03]  /*107f20*/  LOP3.LUT P6, RZ, R196, 0x80000, RZ, 0xc0, !PT ;  /* 0x00080000c4ff7812 */ /* 0x000fc600078cc0ff */
[----:B-1----:R-:W3:Y:S01]  /*107f30*/  LDL.LU R10, [R1+0x114] ;  /* 0x00011400010a7983 */ /* 0x002ee20000300800 */
[----:B------:R-:W-:-:S09]  /*107f40*/  IMAD.WIDE R176, R185, 0x4, R20 ;  /* 0x00000004b9b07825 */ /* 0x000fd200078e0214 */
[----:B--2---:R1:W-:Y:S04]  /*107f50*/  @P6 STG.E desc[UR76][R176.64], R11 ;  /* 0x0000000bb0006986 */ /* 0x0043e8000c10194c */
[----:B-1----:R-:W2:Y:S01]  /*107f60*/  LDL.LU R11, [R1+0x104] ;  /* 0x00010400010b7983 */ /* 0x002ea20000300800 */
[----:B------:R-:W-:Y:S01]  /*107f70*/  LOP3.LUT P6, RZ, R196, 0x40000, RZ, 0xc0, !PT ;  /* 0x00040000c4ff7812 */ /* 0x000fe200078cc0ff */
[----:B------:R-:W-:-:S12]  /*107f80*/  IMAD.WIDE R176, R185, 0x4, R30 ;  /* 0x00000004b9b07825 */ /* 0x000fd800078e021e */
[----:B------:R1:W-:Y:S01]  /*107f90*/  @P6 STG.E desc[UR76][R176.64], R186 ;  /* 0x000000bab0006986 */ /* 0x0003e2000c10194c */
[----:B------:R-:W-:Y:S01]  /*107fa0*/  LOP3.LUT P6, RZ, R196, 0x20000, RZ, 0xc0, !PT ;  /* 0x00020000c4ff7812 */ /* 0x000fe200078cc0ff */
[----:B-1----:R-:W-:-:S12]  /*107fb0*/  IMAD.WIDE R176, R185, 0x4, R28 ;  /* 0x00000004b9b07825 */ /* 0x002fd800078e021c */
        /* <DEDUP_REMOVED lines=10> */
[----:B------:R-:W-:Y:S02]  /*108060*/  LOP3.LUT P6, RZ, R196, 0x2000, RZ, 0xc0, !PT ;  /* 0x00002000c4ff7812 */ /* 0x000fe400078cc0ff */
[C---:B------:R-:W-:Y:S02]  /*108070*/  LOP3.LUT P5, RZ, R17.reuse, 0x10000000, RZ, 0xc0, !PT ;  /* 0x1000000011ff7812 */ /* 0x040fe400078ac0ff */
[----:B------:R-:W-:Y:S01]  /*108080*/  LOP3.LUT P4, RZ, R17, 0x40000000, RZ, 0xc0, !PT ;  /* 0x4000000011ff7812 */ /* 0x000fe2000788c0ff */
[----:B-1----:R-:W-:-:S08]  /*108090*/  IMAD.WIDE R176, R8, 0x4, R34 ;  /* 0x0000000408b07825 */ /* 0x002fd000078e0222 */
[----:B----4-:R1:W-:Y:S01]  /*1080a0*/  @P6 STG.E desc[UR76][R176.64], R4 ;  /* 0x00000004b0006986 */ /* 0x0103e2000c10194c */
[----:B------:R-:W-:Y:S01]  /*1080b0*/  LOP3.LUT P3, RZ, R16, 0x1, RZ, 0xc0, !PT ;  /* 0x0000000110ff7812 */ /* 0x000fe2000786c0ff */
[----:B-1----:R-:W-:-:S05]  /*1080c0*/  IMAD.WIDE R176, R8, 0x4, R32 ;  /* 0x0000000408b07825 */ /* 0x002fca00078e0220 */
[----:B---3--:R1:W-:Y:S01]  /*1080d0*/  @P5 STG.E desc[UR76][R176.64], R5 ;  /* 0x00000005b0005986 */ /* 0x0083e2000c10194c */
[----:B------:R-:W-:Y:S01]  /*1080e0*/  LOP3.LUT P2, RZ, R16, 0x4, RZ, 0xc0, !PT ;  /* 0x0000000410ff7812 */ /* 0x000fe2000784c0ff */
[----:B-1----:R-:W-:-:S05]  /*1080f0*/  IMAD.WIDE R176, R8, 0x4, R20 ;  /* 0x0000000408b07825 */ /* 0x002fca00078e0214 */
[----:B------:R1:W-:Y:S01]  /*108100*/  @P4 STG.E desc[UR76][R176.64], R6 ;  /* 0x00000006b0004986 */ /* 0x0003e2000c10194c */
[----:B------:R-:W-:Y:S01]  /*108110*/  LOP3.LUT P1, RZ, R16, 0x10, RZ, 0xc0, !PT ;  /* 0x0000001010ff7812 */ /* 0x000fe2000782c0ff */
[----:B-1----:R-:W-:-:S05]  /*108120*/  IMAD.WIDE R176, R8, 0x4, R30 ;  /* 0x0000000408b07825 */ /* 0x002fca00078e021e */
[----:B------:R1:W-:Y:S01]  /*108130*/  @P3 STG.E desc[UR76][R176.64], R7 ;  /* 0x00000007b0003986 */ /* 0x0003e2000c10194c */
[----:B------:R-:W-:Y:S01]  /*108140*/  LOP3.LUT P0, RZ, R16, 0x40, RZ, 0xc0, !PT ;  /* 0x0000004010ff7812 */ /* 0x000fe2000780c0ff */
[----:B-1----:R-:W-:-:S05]  /*108150*/  IMAD.WIDE R176, R8, 0x4, R28 ;  /* 0x0000000408b07825 */ /* 0x002fca00078e021c */
[----:B------:R1:W-:Y:S02]  /*108160*/  @P2 STG.E desc[UR76][R176.64], R9 ;  /* 0x00000009b0002986 */ /* 0x0003e4000c10194c */
[----:B-1----:R-:W-:-:S05]  /*108170*/  IMAD.WIDE R176, R8, 0x4, R26 ;  /* 0x0000000408b07825 */ /* 0x002fca00078e021a */
[----:B------:R1:W-:Y:S02]  /*108180*/  @P1 STG.E desc[UR76][R176.64], R10 ;  /* 0x0000000ab0001986 */ /* 0x0003e4000c10194c */
[----:B-1----:R-:W-:-:S05]  /*108190*/  IMAD.WIDE R176, R8, 0x4, R24 ;  /* 0x0000000408b07825 */ /* 0x002fca00078e0218 */
[----:B--2---:R1:W-:Y:S04]  /*1081a0*/  @P0 STG.E desc[UR76][R176.64], R11 ;  /* 0x0000000bb0000986 */ /* 0x0043e8000c10194c */
[----:B-1----:R-:W2:Y:S04]  /*1081b0*/  LDL.LU R11, [R1+0x84] ;  /* 0x00008400010b7983 */ /* 0x002ea80000300800 */
[----:B------:R-:W3:Y:S04]  /*1081c0*/  LDL.LU R9, [R1+0x278] ;  /* 0x0002780001097983 */ /* 0x000ee80000300800 */
[----:B------:R-:W4:Y:S04]  /*1081d0*/  LDL.LU R185, [R1+0x268] ;  /* 0x0002680001b97983 */ /* 0x000f280000300800 */
[----:B------:R-:W3:Y:S04]  /*1081e0*/  LDL.LU R4, [R1+0x598] ;  /* 0x0005980001047983 */ /* 0x000ee80000300800 */
[----:B------:R-:W3:Y:S04]  /*1081f0*/  LDL.LU R6, [R1+0x348] ;  /* 0x0003480001067983 */ /* 0x000ee80000300800 */
[----:B------:R-:W3:Y:S04]  /*108200*/  LDL.LU R7, [R1+0x338] ;  /* 0x0003380001077983 */ /* 0x000ee80000300800 */
[----:B------:R-:W3:Y:S01]  /*108210*/  LDL.LU R10, [R1+0x104c] ;  /* 0x00104c00010a7983 */ /* 0x000ee20000300800 */
[----:B------:R-:W-:-:S03]  /*108220*/  IMAD.WIDE R176, R8, 0x4, R22 ;  /* 0x0000000408b07825 */ /* 0x000fc600078e0216 */
[----:B------:R-:W4:Y:S04]  /*108230*/  LDL.LU R3, [R1+0x38] ;  /* 0x0000380001037983 */ /* 0x000f280000300800 */
[----:B------:R-:W4:Y:S01]  /*108240*/  LDL.LU R8, [R1+0x298] ;  /* 0x0002980001087983 */ /* 0x000f220000300800 */
[----:B------:R-:W-:Y:S02]  /*108250*/  LOP3.LUT P6, RZ, R16, 0x2000000, RZ, 0xc0, !PT ;  /* 0x0200000010ff7812 */ /* 0x000fe400078cc0ff */
[----:B------:R-:W-:-:S11]  /*108260*/  LOP3.LUT R196, R196, 0xffffffdf, RZ, 0xc0, !PT ;  /* 0xffffffdfc4c47812 */ /* 0x000fd600078ec0ff */
[----:B------:R-:W-:Y:S02]  /*108270*/  @P6 LOP3.LUT R196, R196, 0x20, RZ, 0xfc, !PT ;  /* 0x00000020c4c46812 */ /* 0x000fe400078efcff */
[----:B------:R-:W-:Y:S02]  /*108280*/  LOP3.LUT P6, RZ, R16, 0x1000000, RZ, 0xc0, !PT ;  /* 0x0100000010ff7812 */ /* 0x000fe400078cc0ff */
[----:B------:R-:W-:Y:S02]  /*108290*/  LOP3.LUT R196, R196, 0xffffffbf, RZ, 0xc0, !PT ;  /* 0xffffffbfc4c47812 */ /* 0x000fe400078ec0ff */
[----:B------:R-:W-:-:S09]  /*1082a0*/  LOP3.LUT P3, RZ, R16, 0x100, RZ, 0xc0, !PT ;  /* 0x0000010010ff7812 */ /* 0x000fd2000786c0ff */
[----:B------:R-:W-:Y:S02]  /*1082b0*/  @P6 LOP3.LUT R196, R196, 0x40, RZ, 0xfc, !PT ;  /* 0x00000040c4c46812 */ /* 0x000fe400078efcff */
[----:B------:R-:W-:Y:S02]  /*1082c0*/  LOP3.LUT P6, RZ, R16, 0x800000, RZ, 0xc0, !PT ;  /* 0x0080000010ff7812 */ /* 0x000fe400078cc0ff */
[----:B------:R-:W-:Y:S02]  /*1082d0*/  LOP3.LUT R196, R196, 0xffffff7f, RZ, 0xc0, !PT ;  /* 0xffffff7fc4c47812 */ /* 0x000fe400078ec0ff */
[----:B------:R-:W-:-:S09]  /*1082e0*/  LOP3.LUT P2, RZ, R16, 0x400, RZ, 0xc0, !PT ;  /* 0x0000040010ff7812 */ /* 0x000fd2000784c0ff */
        /* <DEDUP_REMOVED lines=11> */
[----:B------:R-:W-:Y:S02]  /*1083a0*/  LOP3.LUT R196, R196, 0xfffff7ff, RZ, 0xc0, !PT ;  /* 0xfffff7ffc4c47812 */ /* 0x000fe400078ec0ff */
[----:B------:R-:W-:-:S09]  /*1083b0*/  LOP3.LUT P1, RZ, R16, 0x1000, RZ, 0xc0, !PT ;  /* 0x0000100010ff7812 */ /* 0x000fd2000782c0ff */
[----:B------:R-:W-:Y:S02]  /*1083c0*/  @P6 LOP3.LUT R196, R196, 0x800, RZ, 0xfc, !PT ;  /* 0x00000800c4c46812 */ /* 0x000fe400078efcff */
[C---:B------:R-:W-:Y:S02]  /*1083d0*/  LOP3.LUT P6, RZ, R16.reuse, 0x20000, RZ, 0xc0, !PT ;  /* 0x0002000010ff7812 */ /* 0x040fe400078cc0ff */
[----:B------:R-:W-:Y:S02]  /*1083e0*/  LOP3.LUT P0, RZ, R16, 0x2000, RZ, 0xc0, !PT ;  /* 0x0000200010ff7812 */ /* 0x000fe4000780c0ff */
[----:B------:R-:W-:-:S09]  /*1083f0*/  LOP3.LUT R196, R196, 0xffffefff, RZ, 0xc0, !PT ;  /* 0xffffefffc4c47812 */ /* 0x000fd200078ec0ff */
[----:B------:R-:W-:Y:S02]  /*108400*/  @P6 LOP3.LUT R196, R196, 0x1000, RZ, 0xfc, !PT ;  /* 0x00001000c4c46812 */ /* 0x000fe400078efcff */
[----:B------:R-:W-:Y:S01]  /*108410*/  LOP3.LUT P6, RZ, R16, 0x8000, RZ, 0xc0, !PT ;  /* 0x0000800010ff7812 */ /* 0x000fe200078cc0ff */
[----:B--2---:R1:W-:Y:S04]  /*108420*/  @P3 STG.E desc[UR76][R176.64], R11 ;  /* 0x0000000bb0003986 */ /* 0x0043e8000c10194c */
[----:B-1----:R-:W2:Y:S04]  /*108430*/  LDL.LU R11, [R1+0x288] ;  /* 0x00028800010b7983 */ /* 0x002ea80000300800 */
[----:B------:R-:W2:Y:S01]  /*108440*/  LDL.LU R5, [R1+0x168] ;  /* 0x0001680001057983 */ /* 0x000ea20000300800 */
[----:B---3--:R-:W-:-:S05]  /*108450*/  IMAD.WIDE R176, R10, 0x4, R34 ;  /* 0x000000040ab07825 */ /* 0x008fca00078e0222 */
[----:B------:R1:W-:Y:S04]  /*108460*/  @P2 STG.E desc[UR76][R176.64], R9 ;  /* 0x00000009b0002986 */ /* 0x0003e8000c10194c */
[----:B-1----:R-:W3:Y:S04]  /*108470*/  LDL.LU R9, [R1+0x258] ;  /* 0x0002580001097983 */ /* 0x002ee80000300800 */
[----:B------:R-:W3:Y:S04]  /*108480*/  LDL.LU R197, [R1+0x248] ;  /* 0x0002480001c57983 */ /* 0x000ee80000300800 */
[----:B------:R-:W3:Y:S04]  /*108490*/  LDL.LU R186, [R1+0x238] ;  /* 0x0002380001ba7983 */ /* 0x000ee80000300800 */
[----:B------:R-:W3:Y:S01]  /*1084a0*/  LDL.LU R187, [R1+0x228] ;  /* 0x0002280001bb7983 */ /* 0x000ee20000300800 */
[----:B------:R-:W-:-:S03]  /*1084b0*/  IMAD.WIDE R176, R10, 0x4, R32 ;  /* 0x000000040ab07825 */ /* 0x000fc600078e0220 */
[----:B------:R-:W3:Y:S04]  /*1084c0*/  LDL.LU R178, [R1+0x218] ;  /* 0x0002180001b27983 */ /* 0x000ee80000300800 */
[----:B----4-:R1:W-:Y:S04]  /*1084d0*/  @P1 STG.E desc[UR76][R176.64], R185 ;  /* 0x000000b9b0001986 */ /* 0x0103e8000c10194c */
[----:B------:R-:W4:Y:S01]  /*1084e0*/  LDL.LU R179, [R1+0x208] ;  /* 0x0002080001b37983 */ /* 0x000f220000300800 */
[----:B-1----:R-:W-:-:S03]  /*1084f0*/  IMAD.WIDE R176, R10, 0x4, R20 ;  /* 0x000000040ab07825 */ /* 0x002fc600078e0214 */
[----:B------:R-:W4:Y:S04]  /*108500*/  LDL.LU R185, [R1+0x118] ;  /* 0x0001180001b97983 */ /* 0x000f280000300800 */
[----:B------:R1:W-:Y:S02]  /*108510*/  @P0 STG.E desc[UR76][R176.64], R4 ;  /* 0x00000004b0000986 */ /* 0x0003e4000c10194c */
[----:B-1----:R-:W-:Y:S02]  /*108520*/  IMAD.WIDE R176, R10, 0x4, R30 ;  /* 0x000000040ab07825 */ /* 0x002fe400078e021e */
[----:B------:R-:W4:Y:S04]  /*108530*/  LDL.LU R4, [R1+0x108] ;  /* 0x0001080001047983 */ /* 0x000f280000300800 */
[----:B------:R1:W-:Y:S01]  /*108540*/  @P6 STG.E desc[UR76][R176.64], R6 ;  /* 0x00000006b0006986 */ /* 0x0003e2000c10194c */
[----:B------:R-:W-:Y:S01]  /*108550*/  LOP3.LUT P6, RZ, R196, 0x1000, RZ, 0xc0, !PT ;  /* 0x00001000c4ff7812 */ /* 0x000fe200078cc0ff */
[----:B-1----:R-:W-:-:S02]  /*108560*/  IMAD.WIDE R176, R10, 0x4, R28 ;  /* 0x000000040ab07825 */ /* 0x002fc400078e021c */
[----:B------:R-:W4:Y:S10]  /*108570*/  LDL.LU R6, [R1+0x88] ;  /* 0x0000880001067983 */ /* 0x000f340000300800 */
[----:B------:R1:W-:Y:S01]  /*108580*/  @P6 STG.E desc[UR76][R176.64], R7 ;  /* 0x00000007b0006986 */ /* 0x0003e2000c10194c */
[----:B------:R-:W-:-:S03]  /*108590*/  LOP3.LUT P6, RZ, R196, 0x800, RZ, 0xc0, !PT ;  /* 0x00000800c4ff7812 */ /* 0x000fc600078cc0ff */
[----:B-1----:R-:W4:Y:S01]  /*1085a0*/  LDL.LU R7, [R1+0x27c] ;  /* 0x00027c0001077983 */ /* 0x002f220000300800 */
[----:B------:R-:W-:-:S09]  /*1085b0*/  IMAD.WIDE R176, R10, 0x4, R26 ;  /* 0x000000040ab07825 */ /* 0x000fd200078e021a */
[----:B------:R1:W-:Y:S04]  /*1085c0*/  @P6 STG.E desc[UR76][R176.64], R8 ;  /* 0x00000008b0006986 */ /* 0x0003e8000c10194c */
[----:B-1----:R-:W4:Y:S01]  /*1085d0*/  LDL.LU R8, [R1+0x26c] ;  /* 0x00026c0001087983 */ /* 0x002f220000300800 */
        /* <DEDUP_REMOVED lines=8> */
[----:B--2---:R1:W-:Y:S01]  /*108660*/  @P6 STG.E desc[UR76][R176.64], R11 ;  /* 0x0000000bb0006986 */ /* 0x0043e2000c10194c */
[----:B------:R-:W-:Y:S01]  /*108670*/  LOP3.LUT P6, RZ, R196, 0x200, RZ, 0xc0, !PT ;  /* 0x00000200c4ff7812 */ /* 0x000fe200078cc0ff */
[----:B-1----:R-:W-:Y:S02]  /*108680*/  IMAD.WIDE R176, R10, 0x4, R22 ;  /* 0x000000040ab07825 */ /* 0x002fe400078e0216 */
[----:B------:R-:W2:Y:S04]  /*108690*/  LDL.LU R11, [R1+0x59e4] ;  /* 0x0059e400010b7983 */ /* 0x000ea80000300800 */
[----:B------:R-:W2:Y:S06]  /*1086a0*/  LDL.LU R10, [R1+0x59e0] ;  /* 0x0059e000010a7983 */ /* 0x000eac0000300800 */
[----:B---3--:R1:W-:Y:S01]  /*1086b0*/  @P6 STG.E desc[UR76][R176.64], R9 ;  /* 0x00000009b0006986 */ /* 0x0083e2000c10194c */
[----:B------:R-:W-:Y:S01]  /*1086c0*/  LOP3.LUT P6, RZ, R196, 0x100, RZ, 0xc0, !PT ;  /* 0x00000100c4ff7812 */ /* 0x000fe200078cc0ff */
[----:B-1----:R-:W-:-:S02]  /*1086d0*/  IMAD.WIDE R176, R5, 0x4, R34 ;  /* 0x0000000405b07825 */ /* 0x002fc400078e0222 */
[----:B------:R-:W3:Y:S10]  /*1086e0*/  LDL.LU R9, [R1+0x59dc] ;  /* 0x0059dc0001097983 */ /* 0x000ef40000300800 */
        /* <DEDUP_REMOVED lines=9> */
[----:B------:R1:W-:Y:S02]  /*108780*/  @P6 STG.E desc[UR76][R176.64], R178 ;  /* 0x000000b2b0006986 */ /* 0x0003e4000c10194c */
[----:B-1----:R-:W-:-:S05]  /*108790*/  IMAD.WIDE R176, R5, 0x4, R28 ;  /* 0x0000000405b07825 */ /* 0x002fca00078e021c */
[----:B----4-:R1:W-:Y:S02]  /*1087a0*/  @P5 STG.E desc[UR76][R176.64], R179 ;  /* 0x000000b3b0005986 */ /* 0x0103e4000c10194c */
[----:B-1----:R-:W-:-:S05]  /*1087b0*/  IMAD.WIDE R176, R5, 0x4, R26 ;  /* 0x0000000405b07825 */ /* 0x002fca00078e021a */
[----:B------:R1:W-:Y:S02]  /*1087c0*/  @P4 STG.E desc[UR76][R176.64], R185 ;  /* 0x000000b9b0004986 */ /* 0x0003e4000c10194c */
[----:B-1----:R-:W-:-:S05]  /*1087d0*/  IMAD.WIDE R176, R5, 0x4, R24 ;  /* 0x0000000405b07825 */ /* 0x002fca00078e0218 */
[----:B------:R1:W-:Y:S02]  /*1087e0*/  @P3 STG.E desc[UR76][R176.64], R4 ;  /* 0x00000004b0003986 */ /* 0x0003e4000c10194c */
[----:B-1----:R-:W-:-:S05]  /*1087f0*/  IMAD.WIDE R176, R5, 0x4, R22 ;  /* 0x0000000405b07825 */ /* 0x002fca00078e0216 */
[----:B------:R1:W-:Y:S02]  /*108800*/  @P2 STG.E desc[UR76][R176.64], R6 ;  /* 0x00000006b0002986 */ /* 0x0003e4000c10194c */
[----:B-1----:R-:W-:-:S05]  /*108810*/  IMAD.WIDE R176, R3, 0x4, R34 ;  /* 0x0000000403b07825 */ /* 0x002fca00078e0222 */
[----:B------:R1:W-:Y:S02]  /*108820*/  @P1 STG.E desc[UR76][R176.64], R7 ;  /* 0x00000007b0001986 */ /* 0x0003e4000c10194c */
[----:B-1----:R-:W-:-:S05]  /*108830*/  IMAD.WIDE R176, R3, 0x4, R32 ;  /* 0x0000000403b07825 */ /* 0x002fca00078e0220 */
[----:B------:R1:W-:Y:S04]  /*108840*/  @P0 STG.E desc[UR76][R176.64], R8 ;  /* 0x00000008b0000986 */ /* 0x0003e8000c10194c */
[----:B-1----:R-:W4:Y:S04]  /*108850*/  LDL.LU R8, [R1+0x59c] ;  /* 0x00059c0001087983 */ /* 0x002f280000300800 */
[----:B------:R-:W2:Y:S04]  /*108860*/  LDL.LU R7, [R1+0x34c] ;  /* 0x00034c0001077983 */ /* 0x000ea80000300800 */
[----:B------:R-:W2:Y:S04]  /*108870*/  LDL.LU R179, [R1+0x33c] ;  /* 0x00033c0001b37983 */ /* 0x000ea80000300800 */
[----:B------:R-:W2:Y:S04]  /*108880*/  LDL.LU R185, [R1+0x29c] ;  /* 0x00029c0001b97983 */ /* 0x000ea80000300800 */
[----:B------:R-:W2:Y:S04]  /*108890*/  LDL.LU R5, [R1+0x28c] ;  /* 0x00028c0001057983 */ /* 0x000ea80000300800 */
[----:B------:R-:W3:Y:S04]  /*1088a0*/  LDL.LU R4, [R1+0x25c] ;  /* 0x00025c0001047983 */ /* 0x000ee80000300800 */
[----:B------:R-:W3:Y:S01]  /*1088b0*/  LDL.LU R6, [R1+0x24c] ;  /* 0x00024c0001067983 */ /* 0x000ee20000300800 */
[----:B------:R-:W-:-:S02]  /*1088c0*/  LOP3.LUT P6, RZ, R19, 0x1000, RZ, 0xc0, !PT ;  /* 0x0000100013ff7812 */ /* 0x000fc400078cc0ff */
[----:B------:R-:W-:-:S11]  /*1088d0*/  LOP3.LUT R184, R184, 0xdfffffff, RZ, 0xc0, !PT ;  /* 0xdfffffffb8b87812 */ /* 0x000fd600078ec0ff */
[----:B------:R-:W-:Y:S02]  /*1088e0*/  @P6 LOP3.LUT R184, R184, 0x20000000, RZ, 0xfc, !PT ;  /* 0x20000000b8b86812 */ /* 0x000fe400078efcff */
[C---:B------:R-:W-:Y:S02]  /*1088f0*/  LOP3.LUT P6, RZ, R19.reuse, 0x800, RZ, 0xc0, !PT ;  /* 0x0000080013ff7812 */ /* 0x040fe400078cc0ff */
[----:B------:R-:W-:Y:S02]  /*108900*/  LOP3.LUT R184, R184, 0xbfffffff, RZ, 0xc0, !PT ;  /* 0xbfffffffb8b87812 */ /* 0x000fe400078ec0ff */
[----:B------:R-:W-:-:S09]  /*108910*/  LOP3.LUT P3, RZ, R19, 0x1, RZ, 0xc0, !PT ;  /* 0x0000000113ff7812 */ /* 0x000fd2000786c0ff */
[----:B------:R-:W-:Y:S02]  /*108920*/  @P6 LOP3.LUT R184, R184, 0x40000000, RZ, 0xfc, !PT ;  /* 0x40000000b8b86812 */ /* 0x000fe400078efcff */
[----:B------:R-:W-:Y:S02]  /*108930*/  LOP3.LUT P6, RZ, R19, 0x400, RZ, 0xc0, !PT ;  /* 0x0000040013ff7812 */ /* 0x000fe400078cc0ff */
[----:B------:R-:W-:Y:S01]  /*108940*/  LOP3.LUT R184, R184, 0x7fffffff, RZ, 0xc0, !PT ;  /* 0x7fffffffb8b87812 */ /* 0x000fe200078ec0ff */
[----:B------:R-:W-:Y:S01]  /*108950*/  IMAD.WIDE R176, R3, 0x4, R20 ;  /* 0x0000000403b07825 */ /* 0x000fe200078e0214 */
        /* <DEDUP_REMOVED lines=11> */
[C---:B------:R-:W-:Y:S02]  /*108a10*/  LOP3.LUT P6, RZ, R19.reuse, 0x40, RZ, 0xc0, !PT ;  /* 0x0000004013ff7812 */ /* 0x040fe400078cc0ff */
        /* <DEDUP_REMOVED lines=8> */
[----:B----4-:R1:W-:Y:S04]  /*108aa0*/  @P3 STG.E desc[UR76][R176.64], R8 ;  /* 0x00000008b0003986 */ /* 0x0103e8000c10194c */
[----:B-1----:R-:W4:Y:S01]  /*108ab0*/  LDL.LU R8, [R1+0x23c] ;  /* 0x00023c0001087983 */ /* 0x002f220000300800 */
[----:B------:R-:W-:-:S05]  /*108ac0*/  IMAD.WIDE R176, R3, 0x4, R30 ;  /* 0x0000000403b07825 */ /* 0x000fca00078e021e */
[----:B--2---:R1:W-:Y:S04]  /*108ad0*/  @P2 STG.E desc[UR76][R176.64], R7 ;  /* 0x00000007b0002986 */ /* 0x0043e8000c10194c */
[----:B-1----:R-:W2:Y:S04]  /*108ae0*/  LDL.LU R7, [R1+0x22c] ;  /* 0x00022c0001077983 */ /* 0x002ea80000300800 */
[----:B------:R-:W2:Y:S04]  /*108af0*/  LDL.LU R197, [R1+0x21c] ;  /* 0x00021c0001c57983 */ /* 0x000ea80000300800 */
[----:B------:R-:W2:Y:S01]  /*108b00*/  LDL.LU R186, [R1+0x20c] ;  /* 0x00020c0001ba7983 */ /* 0x000ea20000300800 */
[----:B------:R-:W-:-:S03]  /*108b10*/  IMAD.WIDE R176, R3, 0x4, R28 ;  /* 0x0000000403b07825 */ /* 0x000fc600078e021c */
[----:B------:R-:W2:Y:S04]  /*108b20*/  LDL.LU R187, [R1+0x11c] ;  /* 0x00011c0001bb7983 */ /* 0x000ea80000300800 */
[----:B------:R1:W-:Y:S04]  /*108b30*/  @P1 STG.E desc[UR76][R176.64], R179 ;  /* 0x000000b3b0001986 */ /* 0x0003e8000c10194c */
[----:B------:R-:W2:Y:S01]  /*108b40*/  LDL.LU R178, [R1+0x10c] ;  /* 0x00010c0001b27983 */ /* 0x000ea20000300800 */
[----:B-1----:R-:W-:-:S05]  /*108b50*/  IMAD.WIDE R176, R3, 0x4, R26 ;  /* 0x0000000403b07825 */ /* 0x002fca00078e021a */
[----:B------:R1:W-:Y:S02]  /*108b60*/  @P0 STG.E desc[UR76][R176.64], R185 ;  /* 0x000000b9b0000986 */ /* 0x0003e4000c10194c */
[----:B-1----:R-:W-:-:S05]  /*108b70*/  IMAD.WIDE R176, R3, 0x4, R24 ;  /* 0x0000000403b07825 */ /* 0x002fca00078e0218 */
[----:B------:R1:W-:Y:S01]  /*108b80*/  @P6 STG.E desc[UR76][R176.64], R5 ;  /* 0x00000005b0006986 */ /* 0x0003e2000c10194c */
[----:B------:R-:W-:-:S03]  /*108b90*/  LOP3.LUT P6, RZ, R196, 0x10, RZ, 0xc0, !PT ;  /* 0x00000010c4ff7812 */ /* 0x000fc600078cc0ff */
[----:B-1----:R-:W2:Y:S04]  /*108ba0*/  LDL.LU R5, [R1+0x8c] ;  /* 0x00008c0001057983 */ /* 0x002ea80000300800 */
[----:B------:R-:W2:Y:S01]  /*108bb0*/  LDL.LU R179, [R1+0x610] ;  /* 0x0006100001b37983 */ /* 0x000ea20000300800 */
[----:B------:R-:W-:-:S03]  /*108bc0*/  IMAD.WIDE R176, R3, 0x4, R22 ;  /* 0x0000000403b07825 */ /* 0x000fc600078e0216 */
[----:B------:R-:W2:Y:S04]  /*108bd0*/  LDL.LU R185, [R1+0x600] ;  /* 0x0006000001b97983 */ /* 0x000ea80000300800 */
[----:B---3--:R1:W-:Y:S01]  /*108be0*/  @P6 STG.E desc[UR76][R176.64], R4 ;  /* 0x00000004b0006986 */ /* 0x0083e2000c10194c */
[----:B------:R-:W-:-:S03]  /*108bf0*/  LOP3.LUT P6, RZ, R196, 0x8, RZ, 0xc0, !PT ;  /* 0x00000008c4ff7812 */ /* 0x000fc600078cc0ff */
[----:B------:R-:W3:Y:S04]  /*108c00*/  LDL.LU R3, [R1+0x5f0] ;  /* 0x0005f00001037983 */ /* 0x000ee80000300800 */
[----:B-1----:R-:W3:Y:S01]  /*108c10*/  LDL.LU R4, [R1+0x5e0] ;  /* 0x0005e00001047983 */ /* 0x002ee20000300800 */
[----:B------:R-:W-:-:S05]  /*108c20*/  IMAD.WIDE R176, R198, 0x4, R34 ;  /* 0x00000004c6b07825 */ /* 0x000fca00078e0222 */
[----:B------:R1:W-:Y:S04]  /*108c30*/  @P6 STG.E desc[UR76][R176.64], R6 ;  /* 0x00000006b0006986 */ /* 0x0003e8000c10194c */
[----:B-1----:R-:W3:Y:S01]  /*108c40*/  LDL.LU R6, [R1+0x5d0] ;  /* 0x0005d00001067983 */ /* 0x002ee20000300800 */
        /* <DEDUP_REMOVED lines=10> */
[----:B-1----:R-:W-:Y:S02]  /*108cf0*/  IMAD.WIDE R176, R198, 0x4, R20 ;  /* 0x00000004c6b07825 */ /* 0x002fe400078e0214 */
[----:B------:R-:W4:Y:S10]  /*108d00*/  LDL.LU R8, [R1+0x59d8] ;  /* 0x0059d80001087983 */ /* 0x000f340000300800 */
[----:B--2---:R1:W-:Y:S01]  /*108d10*/  @P6 STG.E desc[UR76][R176.64], R7 ;  /* 0x00000007b0006986 */ /* 0x0043e2000c10194c */
[----:B------:R-:W-:Y:S01]  /*108d20*/  LOP3.LUT P6, RZ, R196, 0x1, RZ, 0xc0, !PT ;  /* 0x00000001c4ff7812 */ /* 0x000fe200078cc0ff */
[----:B-1----:R-:W-:-:S02]  /*108d30*/  IMAD.WIDE R176, R198, 0x4, R30 ;  /* 0x00000004c6b07825 */ /* 0x002fc400078e021e */
[----:B------:R-:W2:Y:S10]  /*108d40*/  LDL.LU R7, [R1+0x59d4] ;  /* 0x0059d40001077983 */ /* 0x000eb40000300800 */
        /* <DEDUP_REMOVED lines=11> */
[----:B------:R1:W-:Y:S02]  /*108e00*/  @P5 STG.E desc[UR76][R176.64], R5 ;  /* 0x00000005b0005986 */ /* 0x0003e4000c10194c */
[C---:B-1----:R-:W-:Y:S02]  /*108e10*/  IMAD.WIDE R176, R199.reuse, 0x4, R34 ;  /* 0x00000004c7b07825 */ /* 0x042fe400078e0222 */
[----:B------:R-:W2:Y:S04]  /*108e20*/  LDL.LU R5, [R1] ;  /* 0x0000000001057983 */ /* 0x000ea80000300800 */
[----:B------:R1:W-:Y:S02]  /*108e30*/  @P4 STG.E desc[UR76][R176.64], R179 ;  /* 0x000000b3b0004986 */ /* 0x0003e4000c10194c */
[----:B-1----:R-:W-:-:S05]  /*108e40*/  IMAD.WIDE R176, R199, 0x4, R32 ;  /* 0x00000004c7b07825 */ /* 0x002fca00078e0220 */
[----:B------:R1:W-:Y:S02]  /*108e50*/  @P3 STG.E desc[UR76][R176.64], R185 ;  /* 0x000000b9b0003986 */ /* 0x0003e4000c10194c */
[----:B-1----:R-:W-:-:S05]  /*108e60*/  IMAD.WIDE R176, R199, 0x4, R20 ;  /* 0x00000004c7b07825 */ /* 0x002fca00078e0214 */
[----:B---3--:R1:W-:Y:S02]  /*108e70*/  @P2 STG.E desc[UR76][R176.64], R3 ;  /* 0x00000003b0002986 */ /* 0x0083e4000c10194c */
[----:B-1----:R-:W-:-:S05]  /*108e80*/  IMAD.WIDE R176, R199, 0x4, R30 ;  /* 0x00000004c7b07825 */ /* 0x002fca00078e021e */
[----:B------:R1:W-:Y:S02]  /*108e90*/  @P1 STG.E desc[UR76][R176.64], R4 ;  /* 0x00000004b0001986 */ /* 0x0003e4000c10194c */
[----:B-1----:R-:W-:-:S05]  /*108ea0*/  IMAD.WIDE R176, R199, 0x4, R28 ;  /* 0x00000004c7b07825 */ /* 0x002fca00078e021c */
[----:B------:R1:W-:Y:S04]  /*108eb0*/  @P0 STG.E desc[UR76][R176.64], R6 ;  /* 0x00000006b0000986 */ /* 0x0003e8000c10194c */
[----:B-1----:R-:W3:Y:S04]  /*108ec0*/  LDL.LU R6, [R1+0x5c0] ;  /* 0x0005c00001067983 */ /* 0x002ee80000300800 */
[----:B------:R-:W2:Y:S04]  /*108ed0*/  LDL.LU R178, [R1+0x5b0] ;  /* 0x0005b00001b27983 */ /* 0x000ea80000300800 */
[----:B------:R-:W2:Y:S04]  /*108ee0*/  LDL.LU R179, [R1+0x5a0] ;  /* 0x0005a00001b37983 */ /* 0x000ea80000300800 */
[----:B------:R-:W2:Y:S04]  /*108ef0*/  LDL.LU R185, [R1+0x320] ;  /* 0x0003200001b97983 */ /* 0x000ea80000300800 */
[----:B------:R-:W2:Y:S01]  /*108f00*/  LDL.LU R3, [R1+0x310] ;  /* 0x0003100001037983 */ /* 0x000ea20000300800 */
[----:B------:R-:W-:-:S03]  /*108f10*/  LOP3.LUT P3, RZ, R19, 0x80000, RZ, 0xc0, !PT ;  /* 0x0008000013ff7812 */ /* 0x000fc6000786c0ff */
[----:B------:R-:W2:Y:S01]  /*108f20*/  LDL.LU R4, [R1+0x300] ;  /* 0x0003000001047983 */ /* 0x000ea20000300800 */
[----:B------:R-:W-:Y:S01]  /*108f30*/  IMAD.WIDE R176, R199, 0x4, R26 ;  /* 0x00000004c7b07825 */ /* 0x000fe200078e021a */
        /* <DEDUP_REMOVED lines=19> */
[----:B------:R-:W-:Y:S01]  /*109070*/  LOP3.LUT R184, R184, 0xf7ffffff, RZ, 0xc0, !PT ;  /* 0xf7ffffffb8b87812 */ /* 0x000fe200078ec0ff */
[----:B---3--:R1:W-:Y:S04]  /*109080*/  @P3 STG.E desc[UR76][R176.64], R6 ;  /* 0x00000006b0003986 */ /* 0x0083e8000c10194c */
[----:B-1----:R-:W3:Y:S06]  /*109090*/  LDL.LU R6, [R1+0x2c0] ;  /* 0x0002c00001067983 */ /* 0x002eec0000300800 */
[----:B------:R-:W-:-:S02]  /*1090a0*/  @P6 LOP3.LUT R184, R184, 0x8000000, RZ, 0xfc, !PT ;  /* 0x08000000b8b86812 */ /* 0x000fc400078efcff */
[C---:B------:R-:W-:Y:S02]  /*1090b0*/  LOP3.LUT P6, RZ, R19.reuse, 0x1000000, RZ, 0xc0, !PT ;  /* 0x0100000013ff7812 */ /* 0x040fe400078cc0ff */
[----:B------:R-:W-:Y:S02]  /*1090c0*/  LOP3.LUT R184, R184, 0xefffffff, RZ, 0xc0, !PT ;  /* 0xefffffffb8b87812 */ /* 0x000fe400078ec0ff */
[C---:B------:R-:W-:Y:S02]  /*1090d0*/  LOP3.LUT P2, RZ, R19.reuse, 0x100000, RZ, 0xc0, !PT ;  /* 0x0010000013ff7812 */ /* 0x040fe4000784c0ff */
[C---:B------:R-:W-:Y:S02]  /*1090e0*/  LOP3.LUT P1, RZ, R19.reuse, 0x200000, RZ, 0xc0, !PT ;  /* 0x0020000013ff7812 */ /* 0x040fe4000782c0ff */
[----:B------:R-:W-:-:S05]  /*1090f0*/  LOP3.LUT P0, RZ, R19, 0x400000, RZ, 0xc0, !PT ;  /* 0x0040000013ff7812 */ /* 0x000fca000780c0ff */
[----:B------:R-:W-:Y:S02]  /*109100*/  @P6 LOP3.LUT R184, R184, 0x10000000, RZ, 0xfc, !PT ;  /* 0x10000000b8b86812 */ /* 0x000fe400078efcff */
[----:B------:R-:W-:Y:S02]  /*109110*/  LOP3.LUT P6, RZ, R19, 0x800000, RZ, 0xc0, !PT ;  /* 0x0080000013ff7812 */ /* 0x000fe400078cc0ff */
[----:B------:R-:W4:Y:S04]  /*109120*/  LDL.LU R19, [R1+0x2b0] ;  /* 0x0002b00001137983 */ /* 0x000f280000300800 */
[----:B------:R-:W4:Y:S04]  /*109130*/  LDL.LU R198, [R1+0x120] ;  /* 0x0001200001c67983 */ /* 0x000f280000300800 */
[----:B------:R-:W4:Y:S04]  /*109140*/  LDL.LU R196, [R1+0xf0] ;  /* 0x0000f00001c47983 */ /* 0x000f280000300800 */
[----:B------:R-:W4:Y:S01]  /*109150*/  LDL.LU R197, [R1+0x70] ;  /* 0x0000700001c57983 */ /* 0x000f220000300800 */
[----:B------:R-:W-:-:S03]  /*109160*/  IMAD.WIDE R176, R199, 0x4, R24 ;  /* 0x00000004c7b07825 */ /* 0x000fc600078e0218 */
[----:B------:R-:W4:Y:S04]  /*109170*/  LDL.LU R186, [R1+0x614] ;  /* 0x0006140001ba7983 */ /* 0x000f280000300800 */
[----:B--2---:R1:W-:Y:S04]  /*109180*/  @P2 STG.E desc[UR76][R176.64], R178 ;  /* 0x000000b2b0002986 */ /* 0x0043e8000c10194c */
[----:B------:R-:W2:Y:S01]  /*109190*/  LDL.LU R187, [R1+0x604] ;  /* 0x0006040001bb7983 */ /* 0x000ea20000300800 */
[----:B-1----:R-:W-:-:S03]  /*1091a0*/  IMAD.WIDE R176, R199, 0x4, R22 ;  /* 0x00000004c7b07825 */ /* 0x002fc600078e0216 */
[----:B------:R-:W2:Y:S04]  /*1091b0*/  LDL.LU R178, [R1+0x5f4] ;  /* 0x0005f40001b27983 */ /* 0x000ea80000300800 */
[----:B------:R1:W-:Y:S02]  /*1091c0*/  @P1 STG.E desc[UR76][R176.64], R179 ;  /* 0x000000b3b0001986 */ /* 0x0003e4000c10194c */
[C---:B-1----:R-:W-:Y:S02]  /*1091d0*/  IMAD.WIDE R176, R252.reuse, 0x4, R34 ;  /* 0x00000004fcb07825 */ /* 0x042fe400078e0222 */
[----:B------:R-:W2:Y:S04]  /*1091e0*/  LDL.LU R179, [R1+0x5e4] ;  /* 0x0005e40001b37983 */ /* 0x000ea80000300800 */
[----:B------:R1:W-:Y:S02]  /*1091f0*/  @P0 STG.E desc[UR76][R176.64], R185 ;  /* 0x000000b9b0000986 */ /* 0x0003e4000c10194c */
[----:B-1----:R-:W-:-:S02]  /*109200*/  IMAD.WIDE R176, R252, 0x4, R32 ;  /* 0x00000004fcb07825 */ /* 0x002fc400078e0220 */
[----:B------:R-:W2:Y:S04]  /*109210*/  LDL.LU R185, [R1+0x5d4] ;  /* 0x0005d40001b97983 */ /* 0x000ea80000300800 */
[----:B------:R1:W-:Y:S01]  /*109220*/  @P6 STG.E desc[UR76][R176.64], R3 ;  /* 0x00000003b0006986 */ /* 0x0003e2000c10194c */
[----:B------:R-:W-:Y:S01]  /*109230*/  LOP3.LUT P6, RZ, R184, 0x10000000, RZ, 0xc0, !PT ;  /* 0x10000000b8ff7812 */ /* 0x000fe200078cc0ff */
[----:B-1----:R-:W-:Y:S02]  /*109240*/  IMAD.WIDE R176, R252, 0x4, R20 ;  /* 0x00000004fcb07825 */ /* 0x002fe400078e0214 */
[----:B------:R-:W2:Y:S10]  /*109250*/  LDL.LU R3, [R1+0x5c4] ;  /* 0x0005c40001037983 */ /* 0x000eb40000300800 */
[----:B------:R1:W-:Y:S01]  /*109260*/  @P6 STG.E desc[UR76][R176.64], R4 ;  /* 0x00000004b0006986 */ /* 0x0003e2000c10194c */
[----:B------:R-:W-:-:S03]  /*109270*/  LOP3.LUT P6, RZ, R184, 0x8000000, RZ, 0xc0, !PT ;  /* 0x08000000b8ff7812 */ /* 0x000fc600078cc0ff */
[----:B-1----:R-:W2:Y:S01]  /*109280*/  LDL.LU R4, [R1+0x5b4] ;  /* 0x0005b40001047983 */ /* 0x002ea20000300800 */
[----:B------:R-:W-:-:S09]  /*109290*/  IMAD.WIDE R176, R252, 0x4, R30 ;  /* 0x00000004fcb07825 */ /* 0x000fd200078e021e */
[----:B---3--:R1:W-:Y:S04]  /*1092a0*/  @P6 STG.E desc[UR76][R176.64], R6 ;  /* 0x00000006b0006986 */ /* 0x0083e8000c10194c */
[----:B-1----:R-:W3:Y:S01]  /*1092b0*/  LDL.LU R6, [R1+0x5a4] ;  /* 0x0005a40001067983 */ /* 0x002ee20000300800 */
[----:B------:R-:W-:Y:S01]  /*1092c0*/  LOP3.LUT P6, RZ, R184, 0x4000000, RZ, 0xc0, !PT ;  /* 0x04000000b8ff7812 */ /* 0x000fe200078cc0ff */
[----:B------:R-:W-:-:S12]  /*1092d0*/  IMAD.WIDE R176, R252, 0x4, R28 ;  /* 0x00000004fcb07825 */ /* 0x000fd800078e021c */
[----:B----4-:R1:W-:Y:S01]  /*1092e0*/  @P6 STG.E desc[UR76][R176.64], R19 ;  /* 0x00000013b0006986 */ /* 0x0103e2000c10194c */
[----:B------:R-:W-:Y:S01]  /*1092f0*/  LOP3.LUT P6, RZ, R184, 0x2000000, RZ, 0xc0, !PT ;  /* 0x02000000b8ff7812 */ /* 0x000fe200078cc0ff */
[----:B-1----:R-:W-:-:S12]  /*109300*/  IMAD.WIDE R176, R252, 0x4, R26 ;  /* 0x00000004fcb07825 */ /* 0x002fd800078e021a */
[----:B------:R1:W-:Y:S01]  /*109310*/  @P6 STG.E desc[UR76][R176.64], R198 ;  /* 0x000000c6b0006986 */ /* 0x0003e2000c10194c */
[----:B------:R-:W-:Y:S01]  /*109320*/  LOP3.LUT P6, RZ, R184, 0x1000000, RZ, 0xc0, !PT ;  /* 0x01000000b8ff7812 */ /* 0x000fe200078cc0ff */
[----:B-1----:R-:W-:-:S12]  /*109330*/  IMAD.WIDE R176, R252, 0x4, R24 ;  /* 0x00000004fcb07825 */ /* 0x002fd800078e0218 */
[----:B------:R1:W-:Y:S01]  /*109340*/  @P6 STG.E desc[UR76][R176.64], R196 ;  /* 0x000000c4b0006986 */ /* 0x0003e2000c10194c */
[----:B------:R-:W-:Y:S01]  /*109350*/  LOP3.LUT P6, RZ, R184, 0x800000, RZ, 0xc0, !PT ;  /* 0x00800000b8ff7812 */ /* 0x000fe200078cc0ff */
[----:B-1----:R-:W-:Y:S01]  /*109360*/  IMAD.WIDE R176, R252, 0x4, R22 ;  /* 0x00000004fcb07825 */ /* 0x002fe200078e0216 */
[----:B------:R-:W-:Y:S01]  /*109370*/  LOP3.LUT P5, RZ, R18, 0x1, RZ, 0xc0, !PT ;  /* 0x0000000112ff7812 */ /* 0x000fe200078ac0ff */
[----:B------:R-:W4:Y:S10]  /*109380*/  LDL.LU R252, [R1+0x4] ;  /* 0x0000040001fc7983 */ /* 0x000f340000300800 */
[----:B------:R1:W-:Y:S01]  /*109390*/  @P6 STG.E desc[UR76][R176.64], R197 ;  /* 0x000000c5b0006986 */ /* 0x0003e2000c10194c */
[----:B------:R-:W-:Y:S01]  /*1093a0*/  LOP3.LUT P6, RZ, R184, 0x400000, RZ, 0xc0, !PT ;  /* 0x00400000b8ff7812 */ /* 0x000fe200078cc0ff */
[----:B-1----:R-:W-:-:S12]  /*1093b0*/  IMAD.WIDE R176, R5, 0x4, R34 ;  /* 0x0000000405b07825 */ /* 0x002fd800078e0222 */
[----:B------:R1:W-:Y:S01]  /*1093c0*/  @P6 STG.E desc[UR76][R176.64], R186 ;  /* 0x000000bab0006986 */ /* 0x0003e2000c10194c */
[----:B------:R-:W-:Y:S02]  /*1093d0*/  LOP3.LUT P6, RZ, R184, 0x200000, RZ, 0xc0, !PT ;  /* 0x00200000b8ff7812 */ /* 0x000fe400078cc0ff */
[----:B------:R-:W-:Y:S01]  /*1093e0*/  LOP3.LUT P4, RZ, R18, 0x2, RZ, 0xc0, !PT ;  /* 0x0000000212ff7812 */ /* 0x000fe2000788c0ff */
[----:B-1----:R-:W-:-:S10]  /*1093f0*/  IMAD.WIDE R176, R5, 0x4, R32 ;  /* 0x0000000405b07825 */ /* 0x002fd400078e0220 */
[----:B--2---:R1:W-:Y:S01]  /*109400*/  @P6 STG.E desc[UR76][R176.64], R187 ;  /* 0x000000bbb0006986 */ /* 0x0043e2000c10194c */
        /* <DEDUP_REMOVED lines=8> */
[----:B------:R1:W-:Y:S01]  /*109490*/  @P3 STG.E desc[UR76][R176.64], R185 ;  /* 0x000000b9b0003986 */ /* 0x0003e2000c10194c */
[----:B------:R-:W-:Y:S01]  /*1094a0*/  LOP3.LUT P0, RZ, R18, 0x20, RZ, 0xc0, !PT ;  /* 0x0000002012ff7812 */ /* 0x000fe2000780c0ff */
[C---:B-1----:R-:W-:Y:S02]  /*1094b0*/  IMAD.WIDE R176, R5.reuse, 0x4, R26 ;  /* 0x0000000405b07825 */ /* 0x042fe400078e021a */
[----:B------:R-:W2:Y:S04]  /*1094c0*/  LDL.LU R185, [R1+0xc] ;  /* 0x00000c0001b97983 */ /* 0x000ea80000300800 */
[----:B------:R1:W-:Y:S02]  /*1094d0*/  @P2 STG.E desc[UR76][R176.64], R3 ;  /* 0x00000003b0002986 */ /* 0x0003e4000c10194c */
[----:B-1----:R-:W-:-:S05]  /*1094e0*/  IMAD.WIDE R176, R5, 0x4, R24 ;  /* 0x0000000405b07825 */ /* 0x002fca00078e0218 */
[----:B------:R1:W-:Y:S02]  /*1094f0*/  @P1 STG.E desc[UR76][R176.64], R4 ;  /* 0x00000004b0001986 */ /* 0x0003e4000c10194c */
[----:B-1----:R-:W-:-:S05]  /*109500*/  IMAD.WIDE R176, R5, 0x4, R22 ;  /* 0x0000000405b07825 */ /* 0x002fca00078e0216 */
[----:B---3--:R1:W-:Y:S04]  /*109510*/  @P0 STG.E desc[UR76][R176.64], R6 ;  /* 0x00000006b0000986 */ /* 0x0083e8000c10194c */
[----:B-1----:R-:W3:Y:S04]  /*109520*/  LDL.LU R6, [R1+0x324] ;  /* 0x0003240001067983 */ /* 0x002ee80000300800 */
[----:B------:R-:W2:Y:S04]  /*109530*/  LDL.LU R187, [R1+0x314] ;  /* 0x0003140001bb7983 */ /* 0x000ea80000300800 */
[----:B------:R-:W2:Y:S04]  /*109540*/  LDL.LU R178, [R1+0x304] ;  /* 0x0003040001b27983 */ /* 0x000ea80000300800 */
[----:B------:R-:W2:Y:S04]  /*109550*/  LDL.LU R179, [R1+0x2c4] ;  /* 0x0002c40001b37983 */ /* 0x000ea80000300800 */
[----:B------:R-:W2:Y:S01]  /*109560*/  LDL.LU R3, [R1+0x2b4] ;  /* 0x0002b40001037983 */ /* 0x000ea20000300800 */
[----:B------:R-:W-:-:S03]  /*109570*/  LOP3.LUT P3, RZ, R18, 0x40, RZ, 0xc0, !PT ;  /* 0x0000004012ff7812 */ /* 0x000fc6000786c0ff */
[----:B------:R-:W2:Y:S04]  /*109580*/  LDL.LU R4, [R1+0x124] ;  /* 0x0001240001047983 */ /* 0x000ea80000300800 */
[----:B------:R-:W2:Y:S01]  /*109590*/  LDL.LU R5, [R1+0x8] ;  /* 0x0000080001057983 */ /* 0x000ea20000300800 */
[----:B----4-:R-:W-:Y:S01]  /*1095a0*/  IMAD.WIDE R176, R252, 0x4, R34 ;  /* 0x00000004fcb07825 */ /* 0x010fe200078e0222 */
        /* <DEDUP_REMOVED lines=12> */
[----:B-1----:R-:W3:Y:S04]  /*109670*/  LDL.LU R6, [R1+0xf4] ;  /* 0x0000f40001067983 */ /* 0x002ee80000300800 */
[----:B------:R-:W4:Y:S02]  /*109680*/  LDL.LU R199, [R1+0x74] ;  /* 0x0000740001c77983 */ /* 0x000f240000300800 */
[----:B------:R-:W-:-:S02]  /*109690*/  @P6 LOP3.LUT R184, R184, 0x10000, RZ, 0xfc, !PT ;  /* 0x00010000b8b86812 */ /* 0x000fc400078efcff */
[----:B------:R-:W-:Y:S01]  /*1096a0*/  LOP3.LUT P6, RZ, R18, 0x4000, RZ, 0xc0, !PT ;  /* 0x0000400012ff7812 */ /* 0x000fe200078cc0ff */
[----:B------:R-:W4:Y:S01]  /*1096b0*/  LDL.LU R19, [R1+0x618] ;  /* 0x0006180001137983 */ /* 0x000f220000300800 */
[----:B------:R-:W-:-:S03]  /*1096c0*/  LOP3.LUT R184, R184, 0xfffdffff, RZ, 0xc0, !PT ;  /* 0xfffdffffb8b87812 */ /* 0x000fc600078ec0ff */
[----:B------:R-:W4:Y:S04]  /*1096d0*/  LDL.LU R198, [R1+0x608] ;  /* 0x0006080001c67983 */ /* 0x000f280000300800 */
[----:B------:R-:W4:Y:S04]  /*1096e0*/  LDL.LU R196, [R1+0x5f8] ;  /* 0x0005f80001c47983 */ /* 0x000f280000300800 */
[----:B------:R-:W-:Y:S02]  /*1096f0*/  @P6 LOP3.LUT R184, R184, 0x20000, RZ, 0xfc, !PT ;  /* 0x00020000b8b86812 */ /* 0x000fe400078efcff */
[----:B------:R-:W-:-:S02]  /*109700*/  LOP3.LUT P2, RZ, R18, 0x80, RZ, 0xc0, !PT ;  /* 0x0000008012ff7812 */ /* 0x000fc4000784c0ff */
[----:B------:R-:W-:Y:S01]  /*109710*/  LOP3.LUT P1, RZ, R18, 0x100, RZ, 0xc0, !PT ;  /* 0x0000010012ff7812 */ /* 0x000fe2000782c0ff */
[----:B------:R-:W-:Y:S01]  /*109720*/  IMAD.WIDE R176, R252, 0x4, R32 ;  /* 0x00000004fcb07825 */ /* 0x000fe200078e0220 */
[----:B------:R-:W-:Y:S01]  /*109730*/  LOP3.LUT P6, RZ, R18, 0x2000, RZ, 0xc0, !PT ;  /* 0x0000200012ff7812 */ /* 0x000fe200078cc0ff */
[----:B------:R-:W4:Y:S01]  /*109740*/  LDL.LU R197, [R1+0x5e8] ;  /* 0x0005e80001c57983 */ /* 0x000f220000300800 */
[----:B------:R-:W-:Y:S02]  /*109750*/  LOP3.LUT R184, R184, 0xfffbffff, RZ, 0xc0, !PT ;  /* 0xfffbffffb8b87812 */ /* 0x000fe400078ec0ff */
[----:B------:R-:W-:Y:S01]  /*109760*/  LOP3.LUT P0, RZ, R18, 0x200, RZ, 0xc0, !PT ;  /* 0x0000020012ff7812 */ /* 0x000fe2000780c0ff */
[----:B------:R-:W4:Y:S08]  /*109770*/  LDL.LU R186, [R1+0x5d8] ;  /* 0x0005d80001ba7983 */ /* 0x000f300000300800 */
[----:B------:R-:W-:-:S02]  /*109780*/  @P6 LOP3.LUT R184, R184, 0x40000, RZ, 0xfc, !PT ;  /* 0x00040000b8b86812 */ /* 0x000fc400078efcff */
[----:B------:R-:W-:Y:S02]  /*109790*/  LOP3.LUT P6, RZ, R18, 0x1000, RZ, 0xc0, !PT ;  /* 0x0000100012ff7812 */ /* 0x000fe400078cc0ff */
[----:B------:R-:W-:Y:S01]  /*1097a0*/  LOP3.LUT R184, R184, 0xfff7ffff, RZ, 0xc0, !PT ;  /* 0xfff7ffffb8b87812 */ /* 0x000fe200078ec0ff */
[----:B--2---:R1:W-:Y:S10]  /*1097b0*/  @P2 STG.E desc[UR76][R176.64], R187 ;  /* 0x000000bbb0002986 */ /* 0x0043f4000c10194c */
[----:B------:R-:W-:-:S02]  /*1097c0*/  @P6 LOP3.LUT R184, R184, 0x80000, RZ, 0xfc, !PT ;  /* 0x00080000b8b86812 */ /* 0x000fc400078efcff */
[----:B------:R-:W-:Y:S01]  /*1097d0*/  LOP3.LUT P6, RZ, R18, 0x800, RZ, 0xc0, !PT ;  /* 0x0000080012ff7812 */ /* 0x000fe200078cc0ff */
[----:B-1----:R-:W-:Y:S01]  /*1097e0*/  IMAD.WIDE R176, R252, 0x4, R20 ;  /* 0x00000004fcb07825 */ /* 0x002fe200078e0214 */
[----:B------:R-:W-:Y:S01]  /*1097f0*/  LOP3.LUT R184, R184, 0xffefffff, RZ, 0xc0, !PT ;  /* 0xffefffffb8b87812 */ /* 0x000fe200078ec0ff */
[----:B------:R-:W2:Y:S04]  /*109800*/  LDL.LU R187, [R1+0x5c8] ;  /* 0x0005c80001bb7983 */ /* 0x000ea80000300800 */
[----:B------:R1:W-:Y:S06]  /*109810*/  @P1 STG.E desc[UR76][R176.64], R178 ;  /* 0x000000b2b0001986 */ /* 0x0003ec000c10194c */
[----:B------:R-:W-:-:S02]  /*109820*/  @P6 LOP3.LUT R184, R184, 0x100000, RZ, 0xfc, !PT ;  /* 0x00100000b8b86812 */ /* 0x000fc400078efcff */
[----:B------:R-:W-:Y:S01]  /*109830*/  LOP3.LUT P6, RZ, R18, 0x400, RZ, 0xc0, !PT ;  /* 0x0000040012ff7812 */ /* 0x000fe200078cc0ff */
[C---:B-1----:R-:W-:Y:S01]  /*109840*/  IMAD.WIDE R176, R252.reuse, 0x4, R30 ;  /* 0x00000004fcb07825 */ /* 0x042fe200078e021e */
[----:B------:R-:W2:Y:S04]  /*109850*/  LDL.LU R178, [R1+0x5b8] ;  /* 0x0005b80001b27983 */ /* 0x000ea80000300800 */
[----:B------:R1:W-:Y:S02]  /*109860*/  @P0 STG.E desc[UR76][R176.64], R179 ;  /* 0x000000b3b0000986 */ /* 0x0003e4000c10194c */
[----:B-1----:R-:W-:Y:S02]  /*109870*/  IMAD.WIDE R176, R252, 0x4, R28 ;  /* 0x00000004fcb07825 */ /* 0x002fe400078e021c */
[----:B------:R-:W2:Y:S04]  /*109880*/  LDL.LU R179, [R1+0x5a8] ;  /* 0x0005a80001b37983 */ /* 0x000ea80000300800 */
[----:B------:R1:W-:Y:S01]  /*109890*/  @P6 STG.E desc[UR76][R176.64], R3 ;  /* 0x00000003b0006986 */ /* 0x0003e2000c10194c */
[----:B------:R-:W-:Y:S01]  /*1098a0*/  LOP3.LUT P6, RZ, R184, 0x100000, RZ, 0xc0, !PT ;  /* 0x00100000b8ff7812 */ /* 0x000fe200078cc0ff */
[----:B-1----:R-:W-:-:S02]  /*1098b0*/  IMAD.WIDE R176, R252, 0x4, R26 ;  /* 0x00000004fcb07825 */ /* 0x002fc400078e021a */
        /* <DEDUP_REMOVED lines=26> */
[----:B------:R1:W-:Y:S01]  /*109a60*/  @P6 STG.E desc[UR76][R176.64], R186 ;  /* 0x000000bab0006986 */ /* 0x0003e2000c10194c */
[----:B------:R-:W-:Y:S01]  /*109a70*/  LOP3.LUT P3, RZ, R18, 0x200000, RZ, 0xc0, !PT ;  /* 0x0020000012ff7812 */ /* 0x000fe2000786c0ff */
[----:B-1----:R-:W-:-:S05]  /*109a80*/  IMAD.WIDE R176, R5, 0x4, R26 ;  /* 0x0000000405b07825 */ /* 0x002fca00078e021a */
[----:B--2---:R1:W-:Y:S01]  /*109a90*/  @P5 STG.E desc[UR76][R176.64], R187 ;  /* 0x000000bbb0005986 */ /* 0x0043e2000c10194c */
[----:B------:R-:W-:Y:S01]  /*109aa0*/  LOP3.LUT P2, RZ, R18, 0x400000, RZ, 0xc0, !PT ;  /* 0x0040000012ff7812 */ /* 0x000fe2000784c0ff */
[----:B-1----:R-:W-:-:S05]  /*109ab0*/  IMAD.WIDE R176, R5, 0x4, R24 ;  /* 0x0000000405b07825 */ /* 0x002fca00078e0218 */
[----:B------:R1:W-:Y:S01]  /*109ac0*/  @P4 STG.E desc[UR76][R176.64], R178 ;  /* 0x000000b2b0004986 */ /* 0x0003e2000c10194c */
[C---:B------:R-:W-:Y:S01]  /*109ad0*/  LOP3.LUT P1, RZ, R18.reuse, 0x800000, RZ, 0xc0, !PT ;  /* 0x0080000012ff7812 */ /* 0x040fe2000782c0ff */
[----:B-1----:R-:W-:Y:S01]  /*109ae0*/  IMAD.WIDE R176, R5, 0x4, R22 ;  /* 0x0000000405b07825 */ /* 0x002fe200078e0216 */
[----:B------:R-:W-:Y:S01]  /*109af0*/  LOP3.LUT P0, RZ, R18, 0x1000000, RZ, 0xc0, !PT ;  /* 0x0100000012ff7812 */ /* 0x000fe2000780c0ff */
[----:B------:R-:W2:Y:S04]  /*109b00*/  LDL.LU R5, [R1+0x14] ;  /* 0x0000140001057983 */ /* 0x000ea80000300800 */
[----:B------:R1:W-:Y:S02]  /*109b10*/  @P3 STG.E desc[UR76][R176.64], R179 ;  /* 0x000000b3b0003986 */ /* 0x0003e4000c10194c */
[----:B-1----:R-:W-:-:S05]  /*109b20*/  IMAD.WIDE R176, R185, 0x4, R34 ;  /* 0x00000004b9b07825 */ /* 0x002fca00078e0222 */
[----:B------:R1:W-:Y:S02]  /*109b30*/  @P2 STG.E desc[UR76][R176.64], R3 ;  /* 0x00000003b0002986 */ /* 0x0003e4000c10194c */
[----:B-1----:R-:W-:-:S05]  /*109b40*/  IMAD.WIDE R176, R185, 0x4, R32 ;  /* 0x00000004b9b07825 */ /* 0x002fca00078e0220 */
[----:B------:R1:W-:Y:S02]  /*109b50*/  @P1 STG.E desc[UR76][R176.64], R4 ;  /* 0x00000004b0001986 */ /* 0x0003e4000c10194c */
[----:B-1----:R-:W-:-:S05]  /*109b60*/  IMAD.WIDE R176, R185, 0x4, R20 ;  /* 0x00000004b9b07825 */ /* 0x002fca00078e0214 */
[----:B---3--:R1:W-:Y:S04]  /*109b70*/  @P0 STG.E desc[UR76][R176.64], R6 ;  /* 0x00000006b0000986 */ /* 0x0083e8000c10194c */
[----:B-1----:R-:W3:Y:S04]  /*109b80*/  LDL.LU R6, [R1+0x2c8] ;  /* 0x0002c80001067983 */ /* 0x002ee80000300800 */
[----:B------:R-:W4:Y:S04]  /*109b90*/  LDL.LU R187, [R1+0x2b8] ;  /* 0x0002b80001bb7983 */ /* 0x000f280000300800 */
[----:B------:R-:W2:Y:S04]  /*109ba0*/  LDL.LU R178, [R1+0x128] ;  /* 0x0001280001b27983 */ /* 0x000ea80000300800 */
[----:B------:R-:W2:Y:S04]  /*109bb0*/  LDL.LU R179, [R1+0xf8] ;  /* 0x0000f80001b37983 */ /* 0x000ea80000300800 */
[----:B------:R-:W2:Y:S04]  /*109bc0*/  LDL.LU R3, [R1+0x78] ;  /* 0x0000780001037983 */ /* 0x000ea80000300800 */
[----:B------:R-:W2:Y:S04]  /*109bd0*/  LDL.LU R4, [R1+0x61c] ;  /* 0x00061c0001047983 */ /* 0x000ea80000300800 */
[----:B------:R-:W2:Y:S01]  /*109be0*/  LDL.LU R186, [R1+0x10] ;  /* 0x0000100001ba7983 */ /* 0x000ea20000300800 */
[----:B------:R-:W-:-:S02]  /*109bf0*/  LOP3.LUT P6, RZ, R14, 0x20, RZ, 0xc0, !PT ;  /* 0x000000200eff7812 */ /* 0x000fc400078cc0ff */
[----:B------:R-:W-:Y:S02]  /*109c00*/  LOP3.LUT R184, R184, 0xffffffdf, RZ, 0xc0, !PT ;  /* 0xffffffdfb8b87812 */ /* 0x000fe400078ec0ff */
[----:B------:R-:W-:Y:S01]  /*109c10*/  LOP3.LUT P3, RZ, R18, 0x2000000, RZ, 0xc0, !PT ;  /* 0x0200000012ff7812 */ /* 0x000fe2000786c0ff */
[----:B------:R-:W-:-:S08]  /*109c20*/  IMAD.WIDE R176, R185, 0x4, R30 ;  /* 0x00000004b9b07825 */ /* 0x000fd000078e021e */
        /* <DEDUP_REMOVED lines=18> */
[C---:B------:R-:W-:Y:S02]  /*109d50*/  LOP3.LUT P2, RZ, R18.reuse, 0x4000000, RZ, 0xc0, !PT ;  /* 0x0400000012ff7812 */ /* 0x040fe4000784c0ff */
[----:B------:R-:W-:-:S07]  /*109d60*/  LOP3.LUT P1, RZ, R18, 0x8000000, RZ, 0xc0, !PT ;  /* 0x0800000012ff7812 */ /* 0x000fce000782c0ff */
[----:B------:R-:W-:Y:S02]  /*109d70*/  @P6 LOP3.LUT R184, R184, 0x800, RZ, 0xfc, !PT ;  /* 0x00000800b8b86812 */ /* 0x000fe400078efcff */
[C---:B------:R-:W-:Y:S02]  /*109d80*/  LOP3.LUT P6, RZ, R18.reuse, 0x40000000, RZ, 0xc0, !PT ;  /* 0x4000000012ff7812 */ /* 0x040fe400078cc0ff */
[----:B------:R-:W-:Y:S02]  /*109d90*/  LOP3.LUT P0, RZ, R18, 0x10000000, RZ, 0xc0, !PT ;  /* 0x1000000012ff7812 */ /* 0x000fe4000780c0ff */
[----:B------:R-:W-:-:S09]  /*109da0*/  LOP3.LUT R184, R184, 0xffffefff, RZ, 0xc0, !PT ;  /* 0xffffefffb8b87812 */ /* 0x000fd200078ec0ff */
[----:B------:R-:W-:Y:S02]  /*109db0*/  @P6 LOP3.LUT R184, R184, 0x1000, RZ, 0xfc, !PT ;  /* 0x00001000b8b86812 */ /* 0x000fe400078efcff */
[----:B------:R-:W-:Y:S01]  /*109dc0*/  LOP3.LUT P6, RZ, R18, 0x20000000, RZ, 0xc0, !PT ;  /* 0x2000000012ff7812 */ /* 0x000fe200078cc0ff */
[----:B---3--:R1:W-:Y:S04]  /*109dd0*/  @P3 STG.E desc[UR76][R176.64], R6 ;  /* 0x00000006b0003986 */ /* 0x0083e8000c10194c */
[----:B-1----:R-:W3:Y:S04]  /*109de0*/  LDL.LU R6, [R1+0x60c] ;  /* 0x00060c0001067983 */ /* 0x002ee80000300800 */
[----:B------:R-:W3:Y:S04]  /*109df0*/  LDL.LU R199, [R1+0x5fc] ;  /* 0x0005fc0001c77983 */ /* 0x000ee80000300800 */
[----:B------:R-:W3:Y:S04]  /*109e00*/  LDL.LU R19, [R1+0x5ec] ;  /* 0x0005ec0001137983 */ /* 0x000ee80000300800 */
[----:B------:R-:W3:Y:S04]  /*109e10*/  LDL.LU R198, [R1+0x5dc] ;  /* 0x0005dc0001c67983 */ /* 0x000ee80000300800 */
[----:B------:R-:W3:Y:S04]  /*109e20*/  LDL.LU R196, [R1+0x5cc] ;  /* 0x0005cc0001c47983 */ /* 0x000ee80000300800 */
[----:B------:R-:W3:Y:S01]  /*109e30*/  LDL.LU R197, [R1+0x5bc] ;  /* 0x0005bc0001c57983 */ /* 0x000ee20000300800 */
[----:B------:R-:W-:-:S05]  /*109e40*/  IMAD.WIDE R176, R185, 0x4, R28 ;  /* 0x00000004b9b07825 */ /* 0x000fca00078e021c */
[----:B----4-:R1:W-:Y:S02]  /*109e50*/  @P2 STG.E desc[UR76][R176.64], R187 ;  /* 0x000000bbb0002986 */ /* 0x0103e4000c10194c */
[C---:B-1----:R-:W-:Y:S02]  /*109e60*/  IMAD.WIDE R176, R185.reuse, 0x4, R26 ;  /* 0x00000004b9b07825 */ /* 0x042fe400078e021a */
[----:B------:R-:W4:Y:S04]  /*109e70*/  LDL.LU R187, [R1+0x5ac] ;  /* 0x0005ac0001bb7983 */ /* 0x000f280000300800 */
[----:B--2---:R1:W-:Y:S02]  /*109e80*/  @P1 STG.E desc[UR76][R176.64], R178 ;  /* 0x000000b2b0001986 */ /* 0x0043e4000c10194c */
[----:B-1----:R-:W-:-:S02]  /*109e90*/  IMAD.WIDE R176, R185, 0x4, R24 ;  /* 0x00000004b9b07825 */ /* 0x002fc400078e0218 */
[----:B------:R-:W2:Y:S04]  /*109ea0*/  LDL.LU R178, [R1+0x32c] ;  /* 0x00032c0001b27983 */ /* 0x000ea80000300800 */
[----:B------:R1:W-:Y:S02]  /*109eb0*/  @P0 STG.E desc[UR76][R176.64], R179 ;  /* 0x000000b3b0000986 */ /* 0x0003e4000c10194c */
[----:B-1----:R-:W-:Y:S02]  /*109ec0*/  IMAD.WIDE R176, R185, 0x4, R22 ;  /* 0x00000004b9b07825 */ /* 0x002fe400078e0216 */
[----:B------:R-:W2:Y:S04]  /*109ed0*/  LDL.LU R179, [R1+0x31c] ;  /* 0x00031c0001b37983 */ /* 0x000ea80000300800 */
[----:B------:R1:W-:Y:S01]  /*109ee0*/  @P6 STG.E desc[UR76][R176.64], R3 ;  /* 0x00000003b0006986 */ /* 0x0003e2000c10194c */
[----:B------:R-:W-:-:S03]  /*109ef0*/  LOP3.LUT P6, RZ, R184, 0x1000, RZ, 0xc0, !PT ;  /* 0x00001000b8ff7812 */ /* 0x000fc600078cc0ff */
[----:B------:R-:W2:Y:S01]  /*109f00*/  LDL.LU R185, [R1+0x30c] ;  /* 0x00030c0001b97983 */ /* 0x000ea20000300800 */
[----:B-1----:R-:W-:-:S03]  /*109f10*/  IMAD.WIDE R176, R186, 0x4, R34 ;  /* 0x00000004bab07825 */ /* 0x002fc600078e0222 */
[----:B------:R-:W2:Y:S06]  /*109f20*/  LDL.LU R3, [R1+0x2cc] ;  /* 0x0002cc0001037983 */ /* 0x000eac0000300800 */
[----:B------:R1:W-:Y:S04]  /*109f30*/  @P6 STG.E desc[UR76][R176.64], R4 ;  /* 0x00000004b0006986 */ /* 0x0003e8000c10194c */
[----:B-1----:R-:W2:Y:S01]  /*109f40*/  LDL.LU R4, [R1+0x2bc] ;  /* 0x0002bc0001047983 */ /* 0x002ea20000300800 */
[----:B------:R-:W-:Y:S01]  /*109f50*/  LOP3.LUT P6, RZ, R184, 0x800, RZ, 0xc0, !PT ;  /* 0x00000800b8ff7812 */ /* 0x000fe200078cc0ff */
[----:B------:R-:W-:Y:S01]  /*109f60*/  IMAD.WIDE R176, R186, 0x4, R32 ;  /* 0x00000004bab07825 */ /* 0x000fe200078e0220 */
[----:B------:R-:W-:-:S02]  /*109f70*/  LOP3.LUT P5, RZ, R14, 0x40, RZ, 0xc0, !PT ;  /* 0x000000400eff7812 */ /* 0x000fc400078ac0ff */
[C---:B------:R-:W-:Y:S02]  /*109f80*/  LOP3.LUT P4, RZ, R14.reuse, 0x80, RZ, 0xc0, !PT ;  /* 0x000000800eff7812 */ /* 0x040fe4000788c0ff */
[C---:B------:R-:W-:Y:S02]  /*109f90*/  LOP3.LUT P3, RZ, R14.reuse, 0x100, RZ, 0xc0, !PT ;  /* 0x000001000eff7812 */ /* 0x040fe4000786c0ff */
[C---:B------:R-:W-:Y:S02]  /*109fa0*/  LOP3.LUT P2, RZ, R14.reuse, 0x200, RZ, 0xc0, !PT ;  /* 0x000002000eff7812 */ /* 0x040fe4000784c0ff */
[----:B------:R-:W-:-:S03]  /*109fb0*/  LOP3.LUT P1, RZ, R14, 0x400, RZ, 0xc0, !PT ;  /* 0x000004000eff7812 */ /* 0x000fc6000782c0ff */
[----:B---3--:R1:W-:Y:S01]  /*109fc0*/  @P6 STG.E desc[UR76][R176.64], R6 ;  /* 0x00000006b0006986 */ /* 0x0083e2000c10194c */
[----:B------:R-:W-:-:S03]  /*109fd0*/  LOP3.LUT P6, RZ, R184, 0x400, RZ, 0xc0, !PT ;  /* 0x00000400b8ff7812 */ /* 0x000fc600078cc0ff */
[----:B-1----:R-:W3:Y:S01]  /*109fe0*/  LDL.LU R6, [R1+0x12c] ;  /* 0x00012c0001067983 */ /* 0x002ee20000300800 */
[----:B------:R-:W-:-:S09]  /*109ff0*/  IMAD.WIDE R176, R186, 0x4, R20 ;  /* 0x00000004bab07825 */ /* 0x000fd200078e0214 */
        /* <DEDUP_REMOVED lines=15> */
[----:B----4-:R1:W-:Y:S02]  /*10a0f0*/  @P6 STG.E desc[UR76][R176.64], R187 ;  /* 0x000000bbb0006986 */ /* 0x0103e4000c10194c */
[----:B-1----:R-:W-:-:S05]  /*10a100*/  IMAD.WIDE R176, R5, 0x4, R34 ;  /* 0x0000000405b07825 */ /* 0x002fca00078e0222 */
[----:B--2---:R1:W-:Y:S02]  /*10a110*/  @P5 STG.E desc[UR76][R176.64], R178 ;  /* 0x000000b2b0005986 */ /* 0x0043e4000c10194c */
        /* <DEDUP_REMOVED lines=8> */
[----:B-1----:R-:W2:Y:S01]  /*10a1a0*/  LDL.LU R4, [R1+0xfc] ;  /* 0x0000fc0001047983 */ /* 0x002ea20000300800 */
[C---:B------:R-:W-:Y:S01]  /*10a1b0*/  LOP3.LUT P0, RZ, R14.reuse, 0x800, RZ, 0xc0, !PT ;  /* 0x000008000eff7812 */ /* 0x040fe2000780c0ff */
[----:B------:R-:W-:Y:S01]  /*10a1c0*/  IMAD.WIDE R176, R5, 0x4, R26 ;  /* 0x0000000405b07825 */ /* 0x000fe200078e021a */
[----:B------:R-:W-:-:S11]  /*10a1d0*/  LOP3.LUT P3, RZ, R14, 0x1000, RZ, 0xc0, !PT ;  /* 0x000010000eff7812 */ /* 0x000fd6000786c0ff */
[----:B---3--:R1:W-:Y:S04]  /*10a1e0*/  @P0 STG.E desc[UR76][R176.64], R6 ;  /* 0x00000006b0000986 */ /* 0x0083e8000c10194c */
[----:B-1----:R-:W3:Y:S04]  /*10a1f0*/  LDL.LU R6, [R1+0x7c] ;  /* 0x00007c0001067983 */ /* 0x002ee80000300800 */
[----:B------:R-:W4:Y:S04]  /*10a200*/  LDL.LU R186, [R1+0x6d0] ;  /* 0x0006d00001ba7983 */ /* 0x000f280000300800 */
[----:B------:R-:W4:Y:S04]  /*10a210*/  LDL.LU R187, [R1+0x6c0] ;  /* 0x0006c00001bb7983 */ /* 0x000f280000300800 */
[----:B------:R-:W4:Y:S04]  /*10a220*/  LDL.LU R178, [R1+0x6b0] ;  /* 0x0006b00001b27983 */ /* 0x000f280000300800 */
[----:B------:R-:W4:Y:S04]  /*10a230*/  LDL.LU R185, [R1+0x6a0] ;  /* 0x0006a00001b97983 */ /* 0x000f280000300800 */
[----:B------:R-:W4:Y:S01]  /*10a240*/  LDL.LU R252, [R1+0x18] ;  /* 0x0000180001fc7983 */ /* 0x000f220000300800 */
[----:B------:R-:W-:Y:S01]  /*10a250*/  IMAD.WIDE R176, R5, 0x4, R24 ;  /* 0x0000000405b07825 */ /* 0x000fe200078e0218 */
[----:B------:R-:W-:-:S04]  /*10a260*/  LOP3.LUT P6, RZ, R14, 0x1000000, RZ, 0xc0, !PT ;  /* 0x010000000eff7812 */ /* 0x000fc800078cc0ff */
[----:B--2---:R1:W-:Y:S04]  /*10a270*/  @P3 STG.E desc[UR76][R176.64], R4 ;  /* 0x00000004b0003986 */ /* 0x0043e8000c10194c */
[----:B-1----:R-:W2:Y:S01]  /*10a280*/  LDL.LU R4, [R1+0x690] ;  /* 0x0006900001047983 */ /* 0x002ea20000300800 */
[----:B------:R-:W-:Y:S02]  /*10a290*/  LOP3.LUT R18, R18, 0xdfffffff, RZ, 0xc0, !PT ;  /* 0xdfffffff12127812 */ /* 0x000fe400078ec0ff */
[----:B------:R-:W-:Y:S01]  /*10a2a0*/  LOP3.LUT P2, RZ, R14, 0x2000, RZ, 0xc0, !PT ;  /* 0x000020000eff7812 */ /* 0x000fe2000784c0ff */
[----:B------:R-:W-:Y:S01]  /*10a2b0*/  IMAD.WIDE R176, R5, 0x4, R22 ;  /* 0x0000000405b07825 */ /* 0x000fe200078e0216 */
[----:B------:R-:W-:Y:S01]  /*10a2c0*/  @P6 LOP3.LUT R18, R18, 0x20000000, RZ, 0xfc, !PT ;  /* 0x2000000012126812 */ /* 0x000fe200078efcff */
[----:B------:R-:W2:Y:S01]  /*10a2d0*/  LDL.LU R179, [R1+0x1c] ;  /* 0x00001c0001b37983 */ /* 0x000ea20000300800 */
        /* <DEDUP_REMOVED lines=16> */
[----:B------:R-:W3:Y:S04]  /*10a3e0*/  LDL.LU R5, [R1+0x670] ;  /* 0x0006700001057983 */ /* 0x000ee80000300800 */
[----:B------:R-:W3:Y:S01]  /*10a3f0*/  LDL.LU R199, [R1+0x660] ;  /* 0x0006600001c77983 */ /* 0x000ee20000300800 */
[----:B------:R-:W-:-:S02]  /*10a400*/  @P6 LOP3.LUT R184, R184, 0x4, RZ, 0xfc, !PT ;  /* 0x00000004b8b86812 */ /* 0x000fc400078efcff */
[----:B------:R-:W-:Y:S01]  /*10a410*/  LOP3.LUT P6, RZ, R14, 0x40000, RZ, 0xc0, !PT ;  /* 0x000400000eff7812 */ /* 0x000fe200078cc0ff */
[----:B------:R-:W3:Y:S01]  /*10a420*/  LDL.LU R3, [R1+0x20] ;  /* 0x0000200001037983 */ /* 0x000ee20000300800 */
[----:B------:R-:W-:-:S03]  /*10a430*/  LOP3.LUT R184, R184, 0xfffffff7, RZ, 0xc0, !PT ;  /* 0xfffffff7b8b87812 */ /* 0x000fc600078ec0ff */
[----:B------:R-:W3:Y:S01]  /*10a440*/  LDL.LU R19, [R1+0x650] ;  /* 0x0006500001137983 */ /* 0x000ee20000300800 */
[----:B------:R-:W-:-:S03]  /*10a450*/  LOP3.LUT P1, RZ, R14, 0x4000, RZ, 0xc0, !PT ;  /* 0x000040000eff7812 */ /* 0x000fc6000782c0ff */
[----:B------:R-:W3:Y:S04]  /*10a460*/  LDL.LU R198, [R1+0x640] ;  /* 0x0006400001c67983 */ /* 0x000ee80000300800 */
[----:B------:R-:W-:Y:S02]  /*10a470*/  @P6 LOP3.LUT R184, R184, 0x8, RZ, 0xfc, !PT ;  /* 0x00000008b8b86812 */ /* 0x000fe400078efcff */
[----:B------:R-:W-:Y:S01]  /*10a480*/  LOP3.LUT P0, RZ, R14, 0x8000, RZ, 0xc0, !PT ;  /* 0x000080000eff7812 */ /* 0x000fe2000780c0ff */
[----:B----4-:R-:W-:Y:S01]  /*10a490*/  IMAD.WIDE R176, R252, 0x4, R34 ;  /* 0x00000004fcb07825 */ /* 0x010fe200078e0222 */
[----:B------:R-:W-:Y:S01]  /*10a4a0*/  LOP3.LUT P6, RZ, R14, 0x20000, RZ, 0xc0, !PT ;  /* 0x000200000eff7812 */ /* 0x000fe200078cc0ff */
[----:B------:R-:W4:Y:S01]  /*10a4b0*/  LDL.LU R196, [R1+0x630] ;  /* 0x0006300001c47983 */ /* 0x000f220000300800 */
[----:B------:R-:W-:-:S03]  /*10a4c0*/  LOP3.LUT R184, R184, 0xffffffef, RZ, 0xc0, !PT ;  /* 0xffffffefb8b87812 */ /* 0x000fc600078ec0ff */
[----:B------:R1:W-:Y:S04]  /*10a4d0*/  @P1 STG.E desc[UR76][R176.64], R186 ;  /* 0x000000bab0001986 */ /* 0x0003e8000c10194c */
[----:B------:R-:W4:Y:S04]  /*10a4e0*/  LDL.LU R197, [R1+0x620] ;  /* 0x0006200001c57983 */ /* 0x000f280000300800 */
[----:B------:R-:W-:Y:S02]  /*10a4f0*/  @P6 LOP3.LUT R184, R184, 0x10, RZ, 0xfc, !PT ;  /* 0x00000010b8b86812 */ /* 0x000fe400078efcff */
[----:B------:R-:W-:Y:S01]  /*10a500*/  LOP3.LUT P6, RZ, R14, 0x10000, RZ, 0xc0, !PT ;  /* 0x000100000eff7812 */ /* 0x000fe200078cc0ff */
[C---:B-1----:R-:W-:Y:S01]  /*10a510*/  IMAD.WIDE R176, R252.reuse, 0x4, R32 ;  /* 0x00000004fcb07825 */ /* 0x042fe200078e0220 */
[----:B------:R-:W4:Y:S04]  /*10a520*/  LDL.LU R186, [R1+0x2f0] ;  /* 0x0002f00001ba7983 */ /* 0x000f280000300800 */
[----:B------:R1:W-:Y:S02]  /*10a530*/  @P0 STG.E desc[UR76][R176.64], R187 ;  /* 0x000000bbb0000986 */ /* 0x0003e4000c10194c */
[----:B-1----:R-:W-:-:S02]  /*10a540*/  IMAD.WIDE R176, R252, 0x4, R20 ;  /* 0x00000004fcb07825 */ /* 0x002fc400078e0214 */
[----:B------:R-:W4:Y:S04]  /*10a550*/  LDL.LU R187, [R1+0x2a0] ;  /* 0x0002a00001bb7983 */ /* 0x000f280000300800 */
[----:B------:R1:W-:Y:S01]  /*10a560*/  @P6 STG.E desc[UR76][R176.64], R178 ;  /* 0x000000b2b0006986 */ /* 0x0003e2000c10194c */
[----:B------:R-:W-:Y:S01]  /*10a570*/  LOP3.LUT P6, RZ, R184, 0x10, RZ, 0xc0, !PT ;  /* 0x00000010b8ff7812 */ /* 0x000fe200078cc0ff */
[----:B-1----:R-:W-:Y:S02]  /*10a580*/  IMAD.WIDE R176, R252, 0x4, R30 ;  /* 0x00000004fcb07825 */ /* 0x002fe400078e021e */
[----:B------:R-:W4:Y:S10]  /*10a590*/  LDL.LU R178, [R1+0x130] ;  /* 0x0001300001b27983 */ /* 0x000f340000300800 */
[----:B------:R1:W-:Y:S01]  /*10a5a0*/  @P6 STG.E desc[UR76][R176.64], R185 ;  /* 0x000000b9b0006986 */ /* 0x0003e2000c10194c */
[----:B------:R-:W-:-:S03]  /*10a5b0*/  LOP3.LUT P6, RZ, R184, 0x8, RZ, 0xc0, !PT ;  /* 0x00000008b8ff7812 */ /* 0x000fc600078cc0ff */
[----:B-1----:R-:W4:Y:S01]  /*10a5c0*/  LDL.LU R185, [R1+0xe0] ;  /* 0x0000e00001b97983 */ /* 0x002f220000300800 */
[----:B------:R-:W-:-:S09]  /*10a5d0*/  IMAD.WIDE R176, R252, 0x4, R28 ;  /* 0x00000004fcb07825 */ /* 0x000fd200078e021c */
[----:B--2---:R1:W-:Y:S04]  /*10a5e0*/  @P6 STG.E desc[UR76][R176.64], R4 ;  /* 0x00000004b0006986 */ /* 0x0043e8000c10194c */
[----:B-1----:R-:W2:Y:S01]  /*10a5f0*/  LDL.LU R4, [R1+0x6d4] ;  /* 0x0006d40001047983 */ /* 0x002ea20000300800 */
        /* <DEDUP_REMOVED lines=8> */
[----:B---3--:R1:W-:Y:S01]  /*10a680*/  @P6 STG.E desc[UR76][R176.64], R6 ;  /* 0x00000006b0006986 */ /* 0x0083e2000c10194c */
[----:B------:R-:W-:Y:S01]  /*10a690*/  LOP3.LUT P6, RZ, R184, 0x2, RZ, 0xc0, !PT ;  /* 0x00000002b8ff7812 */ /* 0x000fe200078cc0ff */
[----:B-1----:R-:W-:Y:S02]  /*10a6a0*/  IMAD.WIDE R176, R252, 0x4, R24 ;  /* 0x00000004fcb07825 */ /* 0x002fe400078e0218 */
[----:B------:R-:W3:Y:S10]  /*10a6b0*/  LDL.LU R6, [R1+0x59d0] ;  /* 0x0059d00001067983 */ /* 0x000ef40000300800 */
[----:B------:R1:W-:Y:S01]  /*10a6c0*/  @P6 STG.E desc[UR76][R176.64], R5 ;  /* 0x00000005b0006986 */ /* 0x0003e2000c10194c */
        /* <DEDUP_REMOVED lines=21> */
[----:B-1----:R-:W-:Y:S02]  /*10a820*/  IMAD.WIDE R176, R179, 0x4, R22 ;  /* 0x00000004b3b07825 */ /* 0x002fe400078e0216 */
[----:B------:R-:W4:Y:S04]  /*10a830*/  LDL.LU R178, [R1+0x28] ;  /* 0x0000280001b27983 */ /* 0x000f280000300800 */
[----:B------:R1:W-:Y:S02]  /*10a840*/  @P1 STG.E desc[UR76][R176.64], R185 ;  /* 0x000000b9b0001986 */ /* 0x0003e4000c10194c */
[----:B-1----:R-:W-:-:S05]  /*10a850*/  IMAD.WIDE R176, R3, 0x4, R34 ;  /* 0x0000000403b07825 */ /* 0x002fca00078e0222 */
[----:B--2---:R1:W-:Y:S04]  /*10a860*/  @P0 STG.E desc[UR76][R176.64], R4 ;  /* 0x00000004b0000986 */ /* 0x0043e8000c10194c */
[----:B-1----:R-:W2:Y:S04]  /*10a870*/  LDL.LU R4, [R1+0x6c4] ;  /* 0x0006c40001047983 */ /* 0x002ea80000300800 */
[----:B------:R-:W3:Y:S04]  /*10a880*/  LDL.LU R196, [R1+0x6b4] ;  /* 0x0006b40001c47983 */ /* 0x000ee80000300800 */
[----:B------:R-:W3:Y:S04]  /*10a890*/  LDL.LU R197, [R1+0x6a4] ;  /* 0x0006a40001c57983 */ /* 0x000ee80000300800 */
[----:B------:R-:W3:Y:S04]  /*10a8a0*/  LDL.LU R187, [R1+0x694] ;  /* 0x0006940001bb7983 */ /* 0x000ee80000300800 */
[----:B------:R-:W3:Y:S01]  /*10a8b0*/  LDL.LU R179, [R1+0x684] ;  /* 0x0006840001b37983 */ /* 0x000ee20000300800 */
[----:B------:R-:W-:-:S03]  /*10a8c0*/  LOP3.LUT P3, RZ, R14, 0x80000000, RZ, 0xc0, !PT ;  /* 0x800000000eff7812 */ /* 0x000fc6000786c0ff */
[----:B------:R-:W3:Y:S01]  /*10a8d0*/  LDL.LU R185, [R1+0x674] ;  /* 0x0006740001b97983 */ /* 0x000ee20000300800 */
[----:B------:R-:W-:-:S03]  /*10a8e0*/  IMAD.WIDE R176, R3, 0x4, R32 ;  /* 0x0000000403b07825 */ /* 0x000fc600078e0220 */
[----:B------:R-:W3:Y:S01]  /*10a8f0*/  LDL.LU R186, [R1+0x24] ;  /* 0x0000240001ba7983 */ /* 0x000ee20000300800 */
        /* <DEDUP_REMOVED lines=14> */
[----:B--2---:R1:W-:Y:S04]  /*10a9e0*/  @P3 STG.E desc[UR76][R176.64], R4 ;  /* 0x00000004b0003986 */ /* 0x0043e8000c10194c */
[----:B-1----:R-:W2:Y:S04]  /*10a9f0*/  LDL.LU R4, [R1+0x664] ;  /* 0x0006640001047983 */ /* 0x002ea80000300800 */
[----:B------:R-:W4:Y:S04]  /*10aa00*/  LDL.LU R184, [R1+0x654] ;  /* 0x0006540001b87983 */ /* 0x000f280000300800 */
[----:B------:R-:W4:Y:S01]  /*10aa10*/  LDL.LU R252, [R1+0x644] ;  /* 0x0006440001fc7983 */ /* 0x000f220000300800 */
[----:B------:R-:W-:-:S02]  /*10aa20*/  @P6 LOP3.LUT R18, R18, 0x2000000, RZ, 0xfc, !PT ;  /* 0x0200000012126812 */ /* 0x000fc400078efcff */
[----:B------:R-:W-:Y:S01]  /*10aa30*/  LOP3.LUT P6, RZ, R13, 0x40, RZ, 0xc0, !PT ;  /* 0x000000400dff7812 */ /* 0x000fe200078cc0ff */
[----:B------:R-:W4:Y:S01]  /*10aa40*/  LDL.LU R199, [R1+0x634] ;  /* 0x0006340001c77983 */ /* 0x000f220000300800 */
[----:B------:R-:W-:-:S03]  /*10aa50*/  LOP3.LUT R18, R18, 0xfbffffff, RZ, 0xc0, !PT ;  /* 0xfbffffff12127812 */ /* 0x000fc600078ec0ff */
[----:B------:R-:W4:Y:S01]  /*10aa60*/  LDL.LU R19, [R1+0x624] ;  /* 0x0006240001137983 */ /* 0x000f220000300800 */
[C---:B------:R-:W-:Y:S02]  /*10aa70*/  LOP3.LUT P2, RZ, R13.reuse, 0x1, RZ, 0xc0, !PT ;  /* 0x000000010dff7812 */ /* 0x040fe4000784c0ff */
[----:B------:R-:W-:Y:S01]  /*10aa80*/  LOP3.LUT P1, RZ, R13, 0x2, RZ, 0xc0, !PT ;  /* 0x000000020dff7812 */ /* 0x000fe2000782c0ff */
[----:B------:R-:W-:Y:S01]  /*10aa90*/  IMAD.WIDE R176, R3, 0x4, R20 ;  /* 0x0000000403b07825 */ /* 0x000fe200078e0214 */
[----:B------:R-:W4:Y:S03]  /*10aaa0*/  LDL.LU R198, [R1+0x2f4] ;  /* 0x0002f40001c67983 */ /* 0x000f260000300800 */
[----:B------:R-:W-:Y:S02]  /*10aab0*/  @P6 LOP3.LUT R18, R18, 0x4000000, RZ, 0xfc, !PT ;  /* 0x0400000012126812 */ /* 0x000fe400078efcff */
[----:B------:R-:W-:-:S02]  /*10aac0*/  LOP3.LUT P6, RZ, R13, 0x20, RZ, 0xc0, !PT ;  /* 0x000000200dff7812 */ /* 0x000fc400078cc0ff */
[----:B------:R-:W-:Y:S02]  /*10aad0*/  LOP3.LUT R18, R18, 0xf7ffffff, RZ, 0xc0, !PT ;  /* 0xf7ffffff12127812 */ /* 0x000fe400078ec0ff */
[----:B------:R-:W-:-:S09]  /*10aae0*/  LOP3.LUT P0, RZ, R13, 0x4, RZ, 0xc0, !PT ;  /* 0x000000040dff7812 */ /* 0x000fd2000780c0ff */
[----:B------:R-:W-:Y:S02]  /*10aaf0*/  @P6 LOP3.LUT R18, R18, 0x8000000, RZ, 0xfc, !PT ;  /* 0x0800000012126812 */ /* 0x000fe400078efcff */
[----:B------:R-:W-:Y:S01]  /*10ab00*/  LOP3.LUT P6, RZ, R13, 0x10, RZ, 0xc0, !PT ;  /* 0x000000100dff7812 */ /* 0x000fe200078cc0ff */
[----:B---3--:R1:W-:Y:S01]  /*10ab10*/  @P2 STG.E desc[UR76][R176.64], R196 ;  /* 0x000000c4b0002986 */ /* 0x0083e2000c10194c */
[----:B------:R-:W-:Y:S01]  /*10ab20*/  LOP3.LUT R18, R18, 0xefffffff, RZ, 0xc0, !PT ;  /* 0xefffffff12127812 */ /* 0x000fe200078ec0ff */
[----:B-1----:R-:W-:-:S10]  /*10ab30*/  IMAD.WIDE R176, R3, 0x4, R30 ;  /* 0x0000000403b07825 */ /* 0x002fd400078e021e */
[----:B------:R-:W-:Y:S01]  /*10ab40*/  @P6 LOP3.LUT R18, R18, 0x10000000, RZ, 0xfc, !PT ;  /* 0x1000000012126812 */ /* 0x000fe200078efcff */
[----:B------:R-:W3:Y:S01]  /*10ab50*/  LDL.LU R196, [R1+0x2a4] ;  /* 0x0002a40001c47983 */ /* 0x000ee20000300800 */
[----:B------:R-:W-:-:S03]  /*10ab60*/  LOP3.LUT P6, RZ, R13, 0x8, RZ, 0xc0, !PT ;  /* 0x000000080dff7812 */ /* 0x000fc600078cc0ff */
[----:B------:R1:W-:Y:S02]  /*10ab70*/  @P1 STG.E desc[UR76][R176.64], R197 ;  /* 0x000000c5b0001986 */ /* 0x0003e4000c10194c */
[C---:B-1----:R-:W-:Y:S02]  /*10ab80*/  IMAD.WIDE R176, R3.reuse, 0x4, R28 ;  /* 0x0000000403b07825 */ /* 0x042fe400078e021c */
[----:B------:R-:W3:Y:S04]  /*10ab90*/  LDL.LU R197, [R1+0x134] ;  /* 0x0001340001c57983 */ /* 0x000ee80000300800 */
[----:B------:R1:W-:Y:S02]  /*10aba0*/  @P0 STG.E desc[UR76][R176.64], R187 ;  /* 0x000000bbb0000986 */ /* 0x0003e4000c10194c */
[----:B-1----:R-:W-:-:S02]  /*10abb0*/  IMAD.WIDE R176, R3, 0x4, R26 ;  /* 0x0000000403b07825 */ /* 0x002fc400078e021a */
        /* <DEDUP_REMOVED lines=8> */
[----:B------:R-:W-:-:S03]  /*10ac40*/  IMAD.WIDE R176, R3, 0x4, R22 ;  /* 0x0000000403b07825 */ /* 0x000fc600078e0216 */
[----:B------:R-:W3:Y:S06]  /*10ac50*/  LDL.LU R3, [R1+0x6b8] ;  /* 0x0006b80001037983 */ /* 0x000eec0000300800 */
[----:B--2---:R1:W-:Y:S04]  /*10ac60*/  @P6 STG.E desc[UR76][R176.64], R4 ;  /* 0x00000004b0006986 */ /* 0x0043e8000c10194c */
[----:B-1----:R-:W2:Y:S01]  /*10ac70*/  LDL.LU R4, [R1+0x6a8] ;  /* 0x0006a80001047983 */ /* 0x002ea20000300800 */
        /* <DEDUP_REMOVED lines=19> */
[----:B---3--:R1:W-:Y:S01]  /*10adb0*/  @P6 STG.E desc[UR76][R176.64], R196 ;  /* 0x000000c4b0006986 */ /* 0x0083e2000c10194c */
[----:B------:R-:W-:Y:S01]  /*10adc0*/  LOP3.LUT P3, RZ, R13, 0x4000, RZ, 0xc0, !PT ;  /* 0x000040000dff7812 */ /* 0x000fe2000786c0ff */
[----:B-1----:R-:W-:-:S05]  /*10add0*/  IMAD.WIDE R176, R186, 0x4, R24 ;  /* 0x00000004bab07825 */ /* 0x002fca00078e0218 */
[----:B------:R1:W-:Y:S01]  /*10ade0*/  @P5 STG.E desc[UR76][R176.64], R197 ;  /* 0x000000c5b0005986 */ /* 0x0003e2000c10194c */
[C---:B------:R-:W-:Y:S01]  /*10adf0*/  LOP3.LUT P2, RZ, R13.reuse, 0x8000, RZ, 0xc0, !PT ;  /* 0x000080000dff7812 */ /* 0x040fe2000784c0ff */
[----:B-1----:R-:W-:Y:S01]  /*10ae00*/  IMAD.WIDE R176, R186, 0x4, R22 ;  /* 0x00000004bab07825 */ /* 0x002fe200078e0216 */
[C---:B------:R-:W-:Y:S01]  /*10ae10*/  LOP3.LUT P1, RZ, R13.reuse, 0x10000, RZ, 0xc0, !PT ;  /* 0x000100000dff7812 */ /* 0x040fe2000782c0ff */
[----:B------:R-:W3:Y:S04]  /*10ae20*/  LDL.LU R186, [R1+0x30] ;  /* 0x0000300001ba7983 */ /* 0x000ee80000300800 */
[----:B------:R1:W-:Y:S01]  /*10ae30*/  @P4 STG.E desc[UR76][R176.64], R187 ;  /* 0x000000bbb0004986 */ /* 0x0003e2000c10194c */
[----:B------:R-:W-:Y:S01]  /*10ae40*/  LOP3.LUT P0, RZ, R13, 0x20000, RZ, 0xc0, !PT ;  /* 0x000200000dff7812 */ /* 0x000fe2000780c0ff */
[----:B-1----:R-:W-:-:S05]  /*10ae50*/  IMAD.WIDE R176, R178, 0x4, R34 ;  /* 0x00000004b2b07825 */ /* 0x002fca00078e0222 */
[----:B------:R1:W-:Y:S02]  /*10ae60*/  @P3 STG.E desc[UR76][R176.64], R179 ;  /* 0x000000b3b0003986 */ /* 0x0003e4000c10194c */
[----:B-1----:R-:W-:-:S05]  /*10ae70*/  IMAD.WIDE R176, R178, 0x4, R32 ;  /* 0x00000004b2b07825 */ /* 0x002fca00078e0220 */
[----:B------:R1:W-:Y:S02]  /*10ae80*/  @P2 STG.E desc[UR76][R176.64], R185 ;  /* 0x000000b9b0002986 */ /* 0x0003e4000c10194c */
[----:B-1----:R-:W-:-:S05]  /*10ae90*/  IMAD.WIDE R176, R178, 0x4, R20 ;  /* 0x00000004b2b07825 */ /* 0x002fca00078e0214 */
[----:B------:R1:W-:Y:S02]  /*10aea0*/  @P1 STG.E desc[UR76][R176.64], R3 ;  /* 0x00000003b0001986 */ /* 0x0003e4000c10194c */
[----:B-1----:R-:W-:-:S05]  /*10aeb0*/  IMAD.WIDE R176, R178, 0x4, R30 ;  /* 0x00000004b2b07825 */ /* 0x002fca00078e021e */
[----:B--2---:R1:W-:Y:S04]  /*10aec0*/  @P0 STG.E desc[UR76][R176.64], R4 ;  /* 0x00000004b0000986 */ /* 0x0043e8000c10194c */
[----:B-1----:R-:W2:Y:S04]  /*10aed0*/  LDL.LU R4, [R1+0x698] ;  /* 0x0006980001047983 */ /* 0x002ea80000300800 */
[----:B------:R-:W4:Y:S04]  /*10aee0*/  LDL.LU R197, [R1+0x688] ;  /* 0x0006880001c57983 */ /* 0x000f280000300800 */
[----:B------:R-:W3:Y:S04]  /*10aef0*/  LDL.LU R187, [R1+0x678] ;  /* 0x0006780001bb7983 */ /* 0x000ee80000300800 */
[----:B------:R-:W3:Y:S04]  /*10af00*/  LDL.LU R179, [R1+0x668] ;  /* 0x0006680001b37983 */ /* 0x000ee80000300800 */
[----:B------:R-:W3:Y:S04]  /*10af10*/  LDL.LU R185, [R1+0x658] ;  /* 0x0006580001b97983 */ /* 0x000ee80000300800 */
[----:B------:R-:W3:Y:S04]  /*10af20*/  LDL.LU R3, [R1+0x648] ;  /* 0x0006480001037983 */ /* 0x000ee80000300800 */
[----:B------:R-:W3:Y:S01]  /*10af30*/  LDL.LU R198, [R1+0x2c] ;  /* 0x00002c0001c67983 */ /* 0x000ee20000300800 */
[----:B------:R-:W-:-:S02]  /*10af40*/  LOP3.LUT P3, RZ, R13, 0x40000, RZ, 0xc0, !PT ;  /* 0x000400000dff7812 */ /* 0x000fc4000786c0ff */
[----:B------:R-:W-:Y:S01]  /*10af50*/  LOP3.LUT P6, RZ, R13, 0x40000000, RZ, 0xc0, !PT ;  /* 0x400000000dff7812 */ /* 0x000fe200078cc0ff */
[----:B------:R-:W-:Y:S01]  /*10af60*/  IMAD.WIDE R176, R178, 0x4, R28 ;  /* 0x00000004b2b07825 */ /* 0x000fe200078e021c */
        /* <DEDUP_REMOVED lines=29> */
[----:B------:R-:W2:Y:S04]  /*10b140*/  LDL.LU R184, [R1+0x628] ;  /* 0x0006280001b87983 */ /* 0x000ea80000300800 */
[----:B------:R-:W2:Y:S04]  /*10b150*/  LDL.LU R252, [R1+0x2f8] ;  /* 0x0002f80001fc7983 */ /* 0x000ea80000300800 */
[----:B------:R-:W2:Y:S04]  /*10b160*/  LDL.LU R199, [R1+0x2a8] ;  /* 0x0002a80001c77983 */ /* 0x000ea80000300800 */
[----:B------:R-:W2:Y:S04]  /*10b170*/  LDL.LU R19, [R1+0x138] ;  /* 0x0001380001137983 */ /* 0x000ea80000300800 */
[----:B------:R-:W2:Y:S01]  /*10b180*/  LDL.LU R196, [R1+0xe8] ;  /* 0x0000e80001c47983 */ /* 0x000ea20000300800 */
[----:B------:R-:W-:-:S05]  /*10b190*/  IMAD.WIDE R176, R178, 0x4, R26 ;  /* 0x00000004b2b07825 */ /* 0x000fca00078e021a */
[----:B----4-:R1:W-:Y:S02]  /*10b1a0*/  @P2 STG.E desc[UR76][R176.64], R197 ;  /* 0x000000c5b0002986 */ /* 0x0103e4000c10194c */
[C---:B-1----:R-:W-:Y:S02]  /*10b1b0*/  IMAD.WIDE R176, R178.reuse, 0x4, R24 ;  /* 0x00000004b2b07825 */ /* 0x042fe400078e0218 */
[----:B------:R-:W4:Y:S04]  /*10b1c0*/  LDL.LU R197, [R1+0x6dc] ;  /* 0x0006dc0001c57983 */ /* 0x000f280000300800 */
[----:B---3--:R1:W-:Y:S04]  /*10b1d0*/  @P1 STG.E desc[UR76][R176.64], R187 ;  /* 0x000000bbb0001986 */ /* 0x0083e8000c10194c */
[----:B-1----:R-:W3:Y:S01]  /*10b1e0*/  LDL.LU R187, [R1+0x6cc] ;  /* 0x0006cc0001bb7983 */ /* 0x002ee20000300800 */
[----:B------:R-:W-:-:S03]  /*10b1f0*/  IMAD.WIDE R176, R178, 0x4, R22 ;  /* 0x00000004b2b07825 */ /* 0x000fc600078e0216 */
[----:B------:R-:W3:Y:S04]  /*10b200*/  LDL.LU R178, [R1+0x6bc] ;  /* 0x0006bc0001b27983 */ /* 0x000ee80000300800 */
[----:B------:R1:W-:Y:S02]  /*10b210*/  @P0 STG.E desc[UR76][R176.64], R179 ;  /* 0x000000b3b0000986 */ /* 0x0003e4000c10194c */
[----:B-1----:R-:W-:Y:S02]  /*10b220*/  IMAD.WIDE R176, R198, 0x4, R34 ;  /* 0x00000004c6b07825 */ /* 0x002fe400078e0222 */
[----:B------:R-:W3:Y:S04]  /*10b230*/  LDL.LU R179, [R1+0x6ac] ;  /* 0x0006ac0001b37983 */ /* 0x000ee80000300800 */
[----:B------:R1:W-:Y:S04]  /*10b240*/  @P6 STG.E desc[UR76][R176.64], R185 ;  /* 0x000000b9b0006986 */ /* 0x0003e8000c10194c */
[----:B-1----:R-:W3:Y:S01]  /*10b250*/  LDL.LU R185, [R1+0x69c] ;  /* 0x00069c0001b97983 */ /* 0x002ee20000300800 */
[----:B------:R-:W-:Y:S01]  /*10b260*/  LOP3.LUT P6, RZ, R18, 0x100000, RZ, 0xc0, !PT ;  /* 0x0010000012ff7812 */ /* 0x000fe200078cc0ff */
[----:B------:R-:W-:-:S12]  /*10b270*/  IMAD.WIDE R176, R198, 0x4, R32 ;  /* 0x00000004c6b07825 */ /* 0x000fd800078e0220 */
[----:B------:R1:W-:Y:S01]  /*10b280*/  @P6 STG.E desc[UR76][R176.64], R3 ;  /* 0x00000003b0006986 */ /* 0x0003e2000c10194c */
[----:B------:R-:W-:-:S03]  /*10b290*/  LOP3.LUT P6, RZ, R18, 0x80000, RZ, 0xc0, !PT ;  /* 0x0008000012ff7812 */ /* 0x000fc600078cc0ff */
[----:B-1----:R-:W3:Y:S01]  /*10b2a0*/  LDL.LU R3, [R1+0x68c] ;  /* 0x00068c0001037983 */ /* 0x002ee20000300800 */
[----:B------:R-:W-:Y:S01]  /*10b2b0*/  IMAD.WIDE R176, R198, 0x4, R20 ;  /* 0x00000004c6b07825 */ /* 0x000fe200078e0214 */
[----:B------:R-:W-:Y:S02]  /*10b2c0*/  LOP3.LUT P5, RZ, R13, 0x80000000, RZ, 0xc0, !PT ;  /* 0x800000000dff7812 */ /* 0x000fe400078ac0ff */
[C---:B------:R-:W-:Y:S02]  /*10b2d0*/  LOP3.LUT P4, RZ, R12.reuse, 0x1, RZ, 0xc0, !PT ;  /* 0x000000010cff7812 */ /* 0x040fe4000788c0ff */
[C---:B------:R-:W-:Y:S02]  /*10b2e0*/  LOP3.LUT P3, RZ, R12.reuse, 0x2, RZ, 0xc0, !PT ;  /* 0x000000020cff7812 */ /* 0x040fe4000786c0ff */
[----:B------:R-:W-:Y:S02]  /*10b2f0*/  LOP3.LUT P2, RZ, R12, 0x4, RZ, 0xc0, !PT ;  /* 0x000000040cff7812 */ /* 0x000fe4000784c0ff */
[----:B--2---:R1:W-:Y:S01]  /*10b300*/  @P6 STG.E desc[UR76][R176.64], R4 ;  /* 0x00000004b0006986 */ /* 0x0043e2000c10194c */
[----:B------:R-:W-:-:S03]  /*10b310*/  LOP3.LUT P6, RZ, R18, 0x40000, RZ, 0xc0, !PT ;  /* 0x0004000012ff7812 */ /* 0x000fc600078cc0ff */
[----:B-1----:R-:W2:Y:S01]  /*10b320*/  LDL.LU R4, [R1+0x67c] ;  /* 0x00067c0001047983 */ /* 0x002ea20000300800 */
        /* <DEDUP_REMOVED lines=18> */
[----:B---3--:R1:W-:Y:S02]  /*10b450*/  @P5 STG.E desc[UR76][R176.64], R187 ;  /* 0x000000bbb0005986 */ /* 0x0083e4000c10194c */
[----:B-1----:R-:W-:-:S05]  /*10b460*/  IMAD.WIDE R176, R186, 0x4, R20 ;  /* 0x00000004bab07825 */ /* 0x002fca00078e0214 */
[----:B------:R1:W-:Y:S02]  /*10b470*/  @P4 STG.E desc[UR76][R176.64], R178 ;  /* 0x000000b2b0004986 */ /* 0x0003e4000c10194c */
[----:B-1----:R-:W-:-:S05]  /*10b480*/  IMAD.WIDE R176, R186, 0x4, R30 ;  /* 0x00000004bab07825 */ /* 0x002fca00078e021e */
[----:B------:R1:W-:Y:S02]  /*10b490*/  @P3 STG.E desc[UR76][R176.64], R179 ;  /* 0x000000b3b0003986 */ /* 0x0003e4000c10194c */
[----:B-1----:R-:W-:-:S05]  /*10b4a0*/  IMAD.WIDE R176, R186, 0x4, R28 ;  /* 0x00000004bab07825 */ /* 0x002fca00078e021c */
[----:B------:R1:W-:Y:S04]  /*10b4b0*/  @P2 STG.E desc[UR76][R176.64], R185 ;  /* 0x000000b9b0002986 */ /* 0x0003e8000c10194c */
[----:B-1----:R-:W3:Y:S01]  /*10b4c0*/  LDL.LU R185, [R1+0x66c] ;  /* 0x00066c0001b97983 */ /* 0x002ee20000300800 */
[C---:B------:R-:W-:Y:S02]  /*10b4d0*/  LOP3.LUT P1, RZ, R12.reuse, 0x8, RZ, 0xc0, !PT ;  /* 0x000000080cff7812 */ /* 0x040fe4000782c0ff */
[----:B------:R-:W-:Y:S01]  /*10b4e0*/  LOP3.LUT P0, RZ, R12, 0x10, RZ, 0xc0, !PT ;  /* 0x000000100cff7812 */ /* 0x000fe2000780c0ff */
[----:B------:R-:W-:-:S10]  /*10b4f0*/  IMAD.WIDE R176, R186, 0x4, R26 ;  /* 0x00000004bab07825 */ /* 0x000fd400078e021a */
[----:B------:R1:W-:Y:S02]  /*10b500*/  @P1 STG.E desc[UR76][R176.64], R3 ;  /* 0x00000003b0001986 */ /* 0x0003e4000c10194c */
[----:B-1----:R-:W-:-:S05]  /*10b510*/  IMAD.WIDE R176, R186, 0x4, R24 ;  /* 0x00000004bab07825 */ /* 0x002fca00078e0218 */
[----:B--2---:R1:W-:Y:S04]  /*10b520*/  @P0 STG.E desc[UR76][R176.64], R4 ;  /* 0x00000004b0000986 */ /* 0x0043e8000c10194c */
[----:B-1----:R-:W2:Y:S04]  /*10b530*/  LDL.LU R4, [R1+0x65c] ;  /* 0x00065c0001047983 */ /* 0x002ea80000300800 */
[----:B------:R-:W4:Y:S04]  /*10b540*/  LDL.LU R197, [R1+0x64c] ;  /* 0x00064c0001c57983 */ /* 0x000f280000300800 */
[----:B------:R-:W2:Y:S04]  /*10b550*/  LDL.LU R187, [R1+0x63c] ;  /* 0x00063c0001bb7983 */ /* 0x000ea80000300800 */
[----:B------:R-:W2:Y:S04]  /*10b560*/  LDL.LU R178, [R1+0x62c] ;  /* 0x00062c0001b27983 */ /* 0x000ea80000300800 */
[----:B------:R-:W2:Y:S04]  /*10b570*/  LDL.LU R179, [R1+0x2fc] ;  /* 0x0002fc0001b37983 */ /* 0x000ea80000300800 */
[----:B------:R-:W2:Y:S01]  /*10b580*/  LDL.LU R3, [R1+0x34] ;  /* 0x0000340001037983 */ /* 0x000ea20000300800 */
[----:B------:R-:W-:Y:S01]  /*10b590*/  LOP3.LUT P3, RZ, R12, 0x20, RZ, 0xc0, !PT ;  /* 0x000000200cff7812 */ /* 0x000fe2000786c0ff */
[----:B------:R-:W-:-:S12]  /*10b5a0*/  IMAD.WIDE R176, R186, 0x4, R22 ;  /* 0x00000004bab07825 */ /* 0x000fd800078e0216 */
[----:B---3--:R1:W-:Y:S04]  /*10b5b0*/  @P3 STG.E desc[UR76][R176.64], R185 ;  /* 0x000000b9b0003986 */ /* 0x0083e8000c10194c */
[----:B-1----:R-:W3:Y:S01]  /*10b5c0*/  LDL.LU R185, [R1+0x2ac] ;  /* 0x0002ac0001b97983 */ /* 0x002ee20000300800 */
[----:B------:R-:W-:Y:S02]  /*10b5d0*/  LOP3.LUT P6, RZ, R12, 0x20000, RZ, 0xc0, !PT ;  /* 0x000200000cff7812 */ /* 0x000fe400078cc0ff */
[----:B------:R-:W-:Y:S01]  /*10b5e0*/  LOP3.LUT R18, R18, 0xffffffdf, RZ, 0xc0, !PT ;  /* 0xffffffdf12127812 */ /* 0x000fe200078ec0ff */
[----:B------:R-:W3:Y:S10]  /*10b5f0*/  LDL.LU R186, [R1+0x3c] ;  /* 0x00003c0001ba7983 */ /* 0x000ef40000300800 */
[----:B------:R-:W-:-:S02]  /*10b600*/  @P6 LOP3.LUT R18, R18, 0x20, RZ, 0xfc, !PT ;  /* 0x0000002012126812 */ /* 0x000fc400078efcff */
        /* <DEDUP_REMOVED lines=18> */
[----:B--2---:R-:W-:-:S05]  /*10b730*/  IMAD.WIDE R176, R3, 0x4, R34 ;  /* 0x0000000403b07825 */ /* 0x004fca00078e0222 */
[----:B------:R1:W-:Y:S04]  /*10b740*/  @P2 STG.E desc[UR76][R176.64], R4 ;  /* 0x00000004b0002986 */ /* 0x0003e8000c10194c */
[----:B-1----:R-:W2:Y:S04]  /*10b750*/  LDL.LU R4, [R1+0x13c] ;  /* 0x00013c0001047983 */ /* 0x002ea80000300800 */
[----:B------:R-:W2:Y:S04]  /*10b760*/  LDL.LU R14, [R1+0xec] ;  /* 0x0000ec00010e7983 */ /* 0x000ea80000300800 */
[----:B------:R-:W2:Y:S04]  /*10b770*/  LDL.LU R184, [R1+0x800] ;  /* 0x0008000001b87983 */ /* 0x000ea80000300800 */
[----:B------:R-:W2:Y:S01]  /*10b780*/  LDL.LU R252, [R1+0x7f0] ;  /* 0x0007f00001fc7983 */ /* 0x000ea20000300800 */
[----:B------:R-:W-:-:S02]  /*10b790*/  @P6 LOP3.LUT R18, R18, 0x800, RZ, 0xfc, !PT ;  /* 0x0000080012126812 */ /* 0x000fc400078efcff */
[C---:B------:R-:W-:Y:S01]  /*10b7a0*/  LOP3.LUT P6, RZ, R12.reuse, 0x400, RZ, 0xc0, !PT ;  /* 0x000004000cff7812 */ /* 0x040fe200078cc0ff */
[----:B------:R-:W2:Y:S01]  /*10b7b0*/  LDL.LU R199, [R1+0x7e0] ;  /* 0x0007e00001c77983 */ /* 0x000ea20000300800 */
[C---:B------:R-:W-:Y:S02]  /*10b7c0*/  LOP3.LUT P1, RZ, R12.reuse, 0x80, RZ, 0xc0, !PT ;  /* 0x000000800cff7812 */ /* 0x040fe4000782c0ff */
[----:B------:R-:W-:Y:S01]  /*10b7d0*/  LOP3.LUT P0, RZ, R12, 0x100, RZ, 0xc0, !PT ;  /* 0x000001000cff7812 */ /* 0x000fe2000780c0ff */
[----:B------:R-:W-:Y:S01]  /*10b7e0*/  IMAD.WIDE R176, R3, 0x4, R32 ;  /* 0x0000000403b07825 */ /* 0x000fe200078e0220 */
[----:B------:R-:W-:Y:S01]  /*10b7f0*/  LOP3.LUT R18, R18, 0xffffefff, RZ, 0xc0, !PT ;  /* 0xffffefff12127812 */ /* 0x000fe200078ec0ff */
[----:B------:R-:W2:Y:S04]  /*10b800*/  LDL.LU R19, [R1+0x7d0] ;  /* 0x0007d00001137983 */ /* 0x000ea80000300800 */
[----:B------:R-:W2:Y:S02]  /*10b810*/  LDL.LU R198, [R1+0x7c0] ;  /* 0x0007c00001c67983 */ /* 0x000ea40000300800 */
[----:B------:R-:W-:-:S02]  /*10b820*/  @P6 LOP3.LUT R18, R18, 0x1000, RZ, 0xfc, !PT ;  /* 0x0000100012126812 */ /* 0x000fc400078efcff */
[----:B------:R-:W-:Y:S01]  /*10b830*/  LOP3.LUT P6, RZ, R12, 0x200, RZ, 0xc0, !PT ;  /* 0x000002000cff7812 */ /* 0x000fe200078cc0ff */
[----:B----4-:R1:W-:Y:S04]  /*10b840*/  @P1 STG.E desc[UR76][R176.64], R197 ;  /* 0x000000c5b0001986 */ /* 0x0103e8000c10194c */
[----:B------:R-:W4:Y:S01]  /*10b850*/  LDL.LU R196, [R1+0x7b0] ;  /* 0x0007b00001c47983 */ /* 0x000f220000300800 */
[----:B-1----:R-:W-:-:S03]  /*10b860*/  IMAD.WIDE R176, R3, 0x4, R20 ;  /* 0x0000000403b07825 */ /* 0x002fc600078e0214 */
[----:B------:R-:W4:Y:S04]  /*10b870*/  LDL.LU R197, [R1+0x790] ;  /* 0x0007900001c57983 */ /* 0x000f280000300800 */
[----:B------:R1:W-:Y:S02]  /*10b880*/  @P0 STG.E desc[UR76][R176.64], R187 ;  /* 0x000000bbb0000986 */ /* 0x0003e4000c10194c */
[----:B-1----:R-:W-:-:S05]  /*10b890*/  IMAD.WIDE R176, R3, 0x4, R30 ;  /* 0x0000000403b07825 */ /* 0x002fca00078e021e */
[----:B------:R1:W-:Y:S01]  /*10b8a0*/  @P6 STG.E desc[UR76][R176.64], R178 ;  /* 0x000000b2b0006986 */ /* 0x0003e2000c10194c */
[C---:B------:R-:W-:Y:S01]  /*10b8b0*/  LOP3.LUT P6, RZ, R18.reuse, 0x1000, RZ, 0xc0, !PT ;  /* 0x0000100012ff7812 */ /* 0x040fe200078cc0ff */
[----:B-1----:R-:W-:Y:S02]  /*10b8c0*/  IMAD.WIDE R176, R3, 0x4, R28 ;  /* 0x0000000403b07825 */ /* 0x002fe400078e021c */
[----:B------:R-:W4:Y:S10]  /*10b8d0*/  LDL.LU R178, [R1+0x780] ;  /* 0x0007800001b27983 */ /* 0x000f340000300800 */
[----:B------:R1:W-:Y:S01]  /*10b8e0*/  @P6 STG.E desc[UR76][R176.64], R179 ;  /* 0x000000b3b0006986 */ /* 0x0003e2000c10194c */
[----:B------:R-:W-:-:S03]  /*10b8f0*/  LOP3.LUT P6, RZ, R18, 0x800, RZ, 0xc0, !PT ;  /* 0x0000080012ff7812 */ /* 0x000fc600078cc0ff */
[----:B-1----:R-:W4:Y:S04]  /*10b900*/  LDL.LU R179, [R1+0x770] ;  /* 0x0007700001b37983 */ /* 0x002f280000300800 */
[----:B------:R-:W4:Y:S01]  /*10b910*/  LDL.LU R187, [R1+0x40] ;  /* 0x0000400001bb7983 */ /* 0x000f220000300800 */
[----:B------:R-:W-:-:S05]  /*10b920*/  IMAD.WIDE R176, R3, 0x4, R26 ;  /* 0x0000000403b07825 */ /* 0x000fca00078e021a */
[----:B---3--:R1:W-:Y:S04]  /*10b930*/  @P6 STG.E desc[UR76][R176.64], R185 ;  /* 0x000000b9b0006986 */ /* 0x0083e8000c10194c */
        /* <DEDUP_REMOVED lines=10> */
[C---:B------:R-:W-:Y:S01]  /*10b9e0*/  LOP3.LUT P6, RZ, R18.reuse, 0x200, RZ, 0xc0, !PT ;  /* 0x0000020012ff7812 */ /* 0x040fe200078cc0ff */
[----:B-1----:R-:W-:Y:S02]  /*10b9f0*/  IMAD.WIDE R176, R3, 0x4, R22 ;  /* 0x0000000403b07825 */ /* 0x002fe400078e0216 */
[----:B------:R-:W2:Y:S10]  /*10ba00*/  LDL.LU R4, [R1+0x59c8] ;  /* 0x0059c80001047983 */ /* 0x000eb40000300800 */
[----:B------:R1:W-:Y:S01]  /*10ba10*/  @P6 STG.E desc[UR76][R176.64], R14 ;  /* 0x0000000eb0006986 */ /* 0x0003e2000c10194c */
[----:B------:R-:W-:-:S03]  /*10ba20*/  LOP3.LUT P6, RZ, R18, 0x100, RZ, 0xc0, !PT ;  /* 0x0000010012ff7812 */ /* 0x000fc600078cc0ff */
[----:B------:R-:W2:Y:S01]  /*10ba30*/  LDL.LU R3, [R1+0x59c4] ;  /* 0x0059c40001037983 */ /* 0x000ea20000300800 */
[----:B-1----:R-:W-:-:S09]  /*10ba40*/  IMAD.WIDE R176, R186, 0x4, R34 ;  /* 0x00000004bab07825 */ /* 0x002fd200078e0222 */
        /* <DEDUP_REMOVED lines=12> */
[----:B-1----:R-:W-:-:S05]  /*10bb10*/  IMAD.WIDE R176, R186, 0x4, R26 ;  /* 0x00000004bab07825 */ /* 0x002fca00078e021a */
[----:B----4-:R1:W-:Y:S02]  /*10bb20*/  @P4 STG.E desc[UR76][R176.64], R196 ;  /* 0x000000c4b0004986 */ /* 0x0103e4000c10194c */
[C---:B-1----:R-:W-:Y:S02]  /*10bb30*/  IMAD.WIDE R176, R186.reuse, 0x4, R24 ;  /* 0x00000004bab07825 */ /* 0x042fe400078e0218 */
[----:B------:R-:W4:Y:S04]  /*10bb40*/  LDL.LU R196, [R1+0x48] ;  /* 0x0000480001c47983 */ /* 0x000f280000300800 */
        /* <DEDUP_REMOVED lines=13> */
[----:B------:R-:W2:Y:S01]  /*10bc20*/  LDL.LU R178, [R1+0x150] ;  /* 0x0001500001b27983 */ /* 0x000ea20000300800 */
[----:B------:R-:W-:-:S03]  /*10bc30*/  IMAD.WIDE R176, R187, 0x4, R20 ;  /* 0x00000004bbb07825 */ /* 0x000fc600078e0214 */
[----:B------:R-:W2:Y:S01]  /*10bc40*/  LDL.LU R179, [R1+0x44] ;  /* 0x0000440001b37983 */ /* 0x000ea20000300800 */
        /* <DEDUP_REMOVED lines=23> */
[----:B------:R-:W-:Y:S02]  /*10bdc0*/  LOP3.LUT P6, RZ, R12, 0x20000000, RZ, 0xc0, !PT ;  /* 0x200000000cff7812 */ /* 0x000fe400078cc0ff */
[----:B------:R-:W-:Y:S02]  /*10bdd0*/  LOP3.LUT R18, R18, 0xffffffef, RZ, 0xc0, !PT ;  /* 0xffffffef12127812 */ /* 0x000fe400078ec0ff */
[C---:B------:R-:W-:Y:S02]  /*10bde0*/  LOP3.LUT P2, RZ, R12.reuse, 0x2000000, RZ, 0xc0, !PT ;  /* 0x020000000cff7812 */ /* 0x040fe4000784c0ff */
[C---:B------:R-:W-:Y:S02]  /*10bdf0*/  LOP3.LUT P1, RZ, R12.reuse, 0x4000000, RZ, 0xc0, !PT ;  /* 0x040000000cff7812 */ /* 0x040fe4000782c0ff */
[----:B------:R-:W-:-:S05]  /*10be00*/  LOP3.LUT P0, RZ, R12, 0x8000000, RZ, 0xc0, !PT ;  /* 0x080000000cff7812 */ /* 0x000fca000780c0ff */
[----:B------:R-:W-:Y:S02]  /*10be10*/  @P6 LOP3.LUT R18, R18, 0x10, RZ, 0xfc, !PT ;  /* 0x0000001012126812 */ /* 0x000fe400078efcff */
[----:B------:R-:W-:Y:S02]  /*10be20*/  LOP3.LUT P6, RZ, R12, 0x10000000, RZ, 0xc0, !PT ;  /* 0x100000000cff7812 */ /* 0x000fe400078cc0ff */
[----:B------:R-:W4:Y:S01]  /*10be30*/  LDL.LU R12, [R1+0x7f4] ;  /* 0x0007f400010c7983 */ /* 0x000f220000300800 */
[----:B------:R-:W-:-:S05]  /*10be40*/  IMAD.WIDE R176, R187, 0x4, R30 ;  /* 0x00000004bbb07825 */ /* 0x000fca00078e021e */
[----:B--2---:R1:W-:Y:S04]  /*10be50*/  @P2 STG.E desc[UR76][R176.64], R19 ;  /* 0x00000013b0002986 */ /* 0x0043e8000c10194c */
[----:B-1----:R-:W2:Y:S04]  /*10be60*/  LDL.LU R19, [R1+0x7e4] ;  /* 0x0007e40001137983 */ /* 0x002ea80000300800 */
[----:B------:R-:W2:Y:S04]  /*10be70*/  LDL.LU R14, [R1+0x7d4] ;  /* 0x0007d400010e7983 */ /* 0x000ea80000300800 */
[----:B------:R-:W2:Y:S04]  /*10be80*/  LDL.LU R184, [R1+0x7c4] ;  /* 0x0007c40001b87983 */ /* 0x000ea80000300800 */
[----:B------:R-:W2:Y:S01]  /*10be90*/  LDL.LU R252, [R1+0x7b4] ;  /* 0x0007b40001fc7983 */ /* 0x000ea20000300800 */
[----:B------:R-:W-:-:S03]  /*10bea0*/  IMAD.WIDE R176, R187, 0x4, R28 ;  /* 0x00000004bbb07825 */ /* 0x000fc600078e021c */
        /* <DEDUP_REMOVED lines=8> */
[C---:B------:R-:W-:Y:S01]  /*10bf30*/  LOP3.LUT P6, RZ, R18.reuse, 0x10, RZ, 0xc0, !PT ;  /* 0x0000001012ff7812 */ /* 0x040fe200078cc0ff */
[----:B-1----:R-:W-:Y:S02]  /*10bf40*/  IMAD.WIDE R176, R187, 0x4, R22 ;  /* 0x00000004bbb07825 */ /* 0x002fe400078e0216 */
[----:B------:R-:W2:Y:S10]  /*10bf50*/  LDL.LU R186, [R1+0x764] ;  /* 0x0007640001ba7983 */ /* 0x000eb40000300800 */
[----:B------:R1:W-:Y:S01]  /*10bf60*/  @P6 STG.E desc[UR76][R176.64], R178 ;  /* 0x000000b2b0006986 */ /* 0x0003e2000c10194c */
[----:B------:R-:W-:-:S03]  /*10bf70*/  LOP3.LUT P6, RZ, R18, 0x8, RZ, 0xc0, !PT ;  /* 0x0000000812ff7812 */ /* 0x000fc600078cc0ff */
[----:B------:R-:W2:Y:S04]  /*10bf80*/  LDL.LU R187, [R1+0x754] ;  /* 0x0007540001bb7983 */ /* 0x000ea80000300800 */
[----:B-1----:R-:W2:Y:S01]  /*10bf90*/  LDL.LU R178, [R1+0x6e4] ;  /* 0x0006e40001b27983 */ /* 0x002ea20000300800 */
[----:B------:R-:W-:-:S05]  /*10bfa0*/  IMAD.WIDE R176, R179, 0x4, R34 ;  /* 0x00000004b3b07825 */ /* 0x000fca00078e0222 */
[----:B---3--:R1:W-:Y:S04]  /*10bfb0*/  @P6 STG.E desc[UR76][R176.64], R185 ;  /* 0x000000b9b0006986 */ /* 0x0083e8000c10194c */
[----:B-1----:R-:W3:Y:S01]  /*10bfc0*/  LDL.LU R185, [R1+0x3b4] ;  /* 0x0003b40001b97983 */ /* 0x002ee20000300800 */
[----:B------:R-:W-:Y:S01]  /*10bfd0*/  LOP3.LUT P6, RZ, R18, 0x4, RZ, 0xc0, !PT ;  /* 0x0000000412ff7812 */ /* 0x000fe200078cc0ff */
[----:B------:R-:W-:-:S12]  /*10bfe0*/  IMAD.WIDE R176, R179, 0x4, R32 ;  /* 0x00000004b3b07825 */ /* 0x000fd800078e0220 */
[----:B----4-:R1:W-:Y:S01]  /*10bff0*/  @P6 STG.E desc[UR76][R176.64], R12 ;  /* 0x0000000cb0006986 */ /* 0x0103e2000c10194c */
[----:B------:R-:W-:Y:S01]  /*10c000*/  LOP3.LUT P6, RZ, R18, 0x2, RZ, 0xc0, !PT ;  /* 0x0000000212ff7812 */ /* 0x000fe200078cc0ff */
[----:B-1----:R-:W-:-:S12]  /*10c010*/  IMAD.WIDE R176, R179, 0x4, R20 ;  /* 0x00000004b3b07825 */ /* 0x002fd800078e0214 */
[----:B--2---:R1:W-:Y:S01]  /*10c020*/  @P6 STG.E desc[UR76][R176.64], R19 ;  /* 0x00000013b0006986 */ /* 0x0043e2000c10194c */
        /* <DEDUP_REMOVED lines=15> */
[----:B-1----:R-:W-:Y:S01]  /*10c120*/  IMAD.WIDE R18, R179, 0x4, R22 ;  /* 0x00000004b3127825 */ /* 0x002fe200078e0216 */
[C---:B------:R-:W-:Y:S01]  /*10c130*/  LOP3.LUT P2, RZ, R11.reuse, 0x100, RZ, 0xc0, !PT ;  /* 0x000001000bff7812 */ /* 0x040fe2000784c0ff */
[----:B------:R-:W2:Y:S04]  /*10c140*/  LDL.LU R179, [R1+0x50] ;  /* 0x0000500001b37983 */ /* 0x000ea80000300800 */
        /* <DEDUP_REMOVED lines=35> */
[----:B---3--:R1:W-:Y:S04]  /*10c380*/  @P3 STG.E desc[UR76][R18.64], R185 ;  /* 0x000000b912003986 */ /* 0x0083e8000c10194c */
[----:B-1----:R-:W3:Y:S04]  /*10c390*/  LDL.LU R185, [R1+0x7d8] ;  /* 0x0007d80001b97983 */ /* 0x002ee80000300800 */
[----:B------:R-:W3:Y:S01]  /*10c3a0*/  LDL.LU R177, [R1+0x7c8] ;  /* 0x0007c80001b17983 */ /* 0x000ee20000300800 */
[----:B------:R-:W-:-:S03]  /*10c3b0*/  LOP3.LUT R13, R13, 0xfdffffff, RZ, 0xc0, !PT ;  /* 0xfdffffff0d0d7812 */ /* 0x000fc600078ec0ff */
[----:B------:R-:W3:Y:S01]  /*10c3c0*/  LDL.LU R12, [R1+0x7b8] ;  /* 0x0007b800010c7983 */ /* 0x000ee20000300800 */
[----:B------:R-:W-:Y:S02]  /*10c3d0*/  @P6 LOP3.LUT R13, R13, 0x2000000, RZ, 0xfc, !PT ;  /* 0x020000000d0d6812 */ /* 0x000fe400078efcff */
[----:B------:R-:W-:Y:S01]  /*10c3e0*/  LOP3.LUT P6, RZ, R11, 0x40000, RZ, 0xc0, !PT ;  /* 0x000400000bff7812 */ /* 0x000fe200078cc0ff */
[----:B------:R-:W3:Y:S01]  /*10c3f0*/  LDL.LU R14, [R1+0x798] ;  /* 0x00079800010e7983 */ /* 0x000ee20000300800 */
[----:B------:R-:W-:-:S03]  /*10c400*/  LOP3.LUT R13, R13, 0xfbffffff, RZ, 0xc0, !PT ;  /* 0xfbffffff0d0d7812 */ /* 0x000fc600078ec0ff */
[----:B------:R-:W3:Y:S01]  /*10c410*/  LDL.LU R252, [R1+0x788] ;  /* 0x0007880001fc7983 */ /* 0x000ee20000300800 */
[C---:B------:R-:W-:Y:S02]  /*10c420*/  LOP3.LUT P2, RZ, R11.reuse, 0x1000, RZ, 0xc0, !PT ;  /* 0x000010000bff7812 */ /* 0x040fe4000784c0ff */
[----:B------:R-:W-:Y:S01]  /*10c430*/  LOP3.LUT P1, RZ, R11, 0x2000, RZ, 0xc0, !PT ;  /* 0x000020000bff7812 */ /* 0x000fe2000782c0ff */
[----:B------:R-:W-:Y:S01]  /*10c440*/  IMAD.WIDE R18, R196, 0x4, R24 ;  /* 0x00000004c4127825 */ /* 0x000fe200078e0218 */
[----:B------:R-:W3:Y:S03]  /*10c450*/  LDL.LU R199, [R1+0x778] ;  /* 0x0007780001c77983 */ /* 0x000ee60000300800 */
        /* <DEDUP_REMOVED lines=8> */
[----:B-1----:R-:W-:-:S10]  /*10c4e0*/  IMAD.WIDE R18, R196, 0x4, R22 ;  /* 0x00000004c4127825 */ /* 0x002fd400078e0216 */
[----:B------:R-:W-:Y:S01]  /*10c4f0*/  @P6 LOP3.LUT R13, R13, 0x10000000, RZ, 0xfc, !PT ;  /* 0x100000000d0d6812 */ /* 0x000fe200078efcff */
[----:B------:R-:W4:Y:S01]  /*10c500*/  LDL.LU R198, [R1+0x768] ;  /* 0x0007680001c67983 */ /* 0x000f220000300800 */
[----:B------:R-:W-:-:S03]  /*10c510*/  LOP3.LUT P6, RZ, R11, 0x8000, RZ, 0xc0, !PT ;  /* 0x000080000bff7812 */ /* 0x000fc600078cc0ff */
[----:B--2---:R1:W-:Y:S04]  /*10c520*/  @P1 STG.E desc[UR76][R18.64], R197 ;  /* 0x000000c512001986 */ /* 0x0043e8000c10194c */
[----:B------:R-:W2:Y:S01]  /*10c530*/  LDL.LU R196, [R1+0x758] ;  /* 0x0007580001c47983 */ /* 0x000ea20000300800 */
[----:B-1----:R-:W-:-:S03]  /*10c540*/  IMAD.WIDE R18, R184, 0x4, R34 ;  /* 0x00000004b8127825 */ /* 0x002fc600078e0222 */
[----:B------:R-:W2:Y:S04]  /*10c550*/  LDL.LU R197, [R1+0x6e8] ;  /* 0x0006e80001c57983 */ /* 0x000ea80000300800 */
[----:B------:R1:W-:Y:S02]  /*10c560*/  @P0 STG.E desc[UR76][R18.64], R186 ;  /* 0x000000ba12000986 */ /* 0x0003e4000c10194c */
[C---:B-1----:R-:W-:Y:S02]  /*10c570*/  IMAD.WIDE R18, R184.reuse, 0x4, R32 ;  /* 0x00000004b8127825 */ /* 0x042fe400078e0220 */
        /* <DEDUP_REMOVED lines=12> */
[C---:B------:R-:W-:Y:S01]  /*10c640*/  IMAD.WIDE R18, R184.reuse, 0x4, R28 ;  /* 0x00000004b8127825 */ /* 0x040fe200078e021c */
[----:B------:R-:W-:Y:S01]  /*10c650*/  LOP3.LUT P5, RZ, R11, 0x1000000, RZ, 0xc0, !PT ;  /* 0x010000000bff7812 */ /* 0x000fe200078ac0ff */
        /* <DEDUP_REMOVED lines=15> */
[----:B------:R-:W-:Y:S01]  /*10c750*/  LOP3.LUT P4, RZ, R11, 0x2000000, RZ, 0xc0, !PT ;  /* 0x020000000bff7812 */ /* 0x000fe2000788c0ff */
[----:B-1----:R-:W-:-:S10]  /*10c760*/  IMAD.WIDE R18, R179, 0x4, R32 ;  /* 0x00000004b3127825 */ /* 0x002fd400078e0220 */
[----:B----4-:R1:W-:Y:S01]  /*10c770*/  @P6 STG.E desc[UR76][R18.64], R198 ;  /* 0x000000c612006986 */ /* 0x0103e2000c10194c */
[----:B------:R-:W-:Y:S01]  /*10c780*/  LOP3.LUT P3, RZ, R11, 0x4000000, RZ, 0xc0, !PT ;  /* 0x040000000bff7812 */ /* 0x000fe2000786c0ff */
[----:B-1----:R-:W-:-:S05]  /*10c790*/  IMAD.WIDE R18, R179, 0x4, R20 ;  /* 0x00000004b3127825 */ /* 0x002fca00078e0214 */
        /* <DEDUP_REMOVED lines=13> */
[----:B---3--:R1:W-:Y:S04]  /*10c870*/  @P0 STG.E desc[UR76][R18.64], R185 ;  /* 0x000000b912000986 */ /* 0x0083e8000c10194c */
[----:B-1----:R-:W2:Y:S04]  /*10c880*/  LDL.LU R185, [R1+0x80c] ;  /* 0x00080c0001b97983 */ /* 0x002ea80000300800 */
[----:B------:R-:W3:Y:S04]  /*10c890*/  LDL.LU R196, [R1+0x7fc] ;  /* 0x0007fc0001c47983 */ /* 0x000ee80000300800 */
[----:B------:R-:W4:Y:S04]  /*10c8a0*/  LDL.LU R186, [R1+0x7ec] ;  /* 0x0007ec0001ba7983 */ /* 0x000f280000300800 */
        /* <DEDUP_REMOVED lines=22> */
[----:B------:R-:W2:Y:S04]  /*10ca10*/  LDL.LU R177, [R1+0x78c] ;  /* 0x00078c0001b17983 */ /* 0x000ea80000300800 */
[----:B------:R-:W2:Y:S01]  /*10ca20*/  LDL.LU R12, [R1+0x77c] ;  /* 0x00077c00010c7983 */ /* 0x000ea20000300800 */
[----:B------:R-:W-:-:S02]  /*10ca30*/  @P6 LOP3.LUT R13, R13, 0x20000, RZ, 0xfc, !PT ;  /* 0x000200000d0d6812 */ /* 0x000fc400078efcff */
[----:B------:R-:W-:Y:S01]  /*10ca40*/  LOP3.LUT P6, RZ, R10, 0x20, RZ, 0xc0, !PT ;  /* 0x000000200aff7812 */ /* 0x000fe200078cc0ff */
[----:B------:R-:W2:Y:S01]  /*10ca50*/  LDL.LU R14, [R1+0x76c] ;  /* 0x00076c00010e7983 */ /* 0x000ea20000300800 */
[----:B------:R-:W-:-:S03]  /*10ca60*/  LOP3.LUT R13, R13, 0xfffbffff, RZ, 0xc0, !PT ;  /* 0xfffbffff0d0d7812 */ /* 0x000fc600078ec0ff */
[----:B------:R-:W2:Y:S01]  /*10ca70*/  LDL.LU R184, [R1+0x75c] ;  /* 0x00075c0001b87983 */ /* 0x000ea20000300800 */
[----:B------:R-:W-:Y:S02]  /*10ca80*/  LOP3.LUT P2, RZ, R11, 0x80000000, RZ, 0xc0, !PT ;  /* 0x800000000bff7812 */ /* 0x000fe4000784c0ff */
[----:B------:R-:W-:Y:S01]  /*10ca90*/  LOP3.LUT P1, RZ, R10, 0x1, RZ, 0xc0, !PT ;  /* 0x000000010aff7812 */ /* 0x000fe2000782c0ff */
[----:B------:R-:W-:Y:S01]  /*10caa0*/  IMAD.WIDE R18, R176, 0x4, R32 ;  /* 0x00000004b0127825 */ /* 0x000fe200078e0220 */
[----:B------:R-:W2:Y:S03]  /*10cab0*/  LDL.LU R252, [R1+0x6ec] ;  /* 0x0006ec0001fc7983 */ /* 0x000ea60000300800 */
[----:B------:R-:W-:Y:S01]  /*10cac0*/  @P6 LOP3.LUT R13, R13, 0x40000, RZ, 0xfc, !PT ;  /* 0x000400000d0d6812 */ /* 0x000fe200078efcff */
[----:B------:R-:W2:Y:S01]  /*10cad0*/  LDL.LU R199, [R1+0x3bc] ;  /* 0x0003bc0001c77983 */ /* 0x000ea20000300800 */
[----:B------:R-:W-:-:S02]  /*10cae0*/  LOP3.LUT P6, RZ, R10, 0x10, RZ, 0xc0, !PT ;  /* 0x000000100aff7812 */ /* 0x000fc400078cc0ff */
[----:B------:R-:W-:Y:S01]  /*10caf0*/  LOP3.LUT R13, R13, 0xfff7ffff, RZ, 0xc0, !PT ;  /* 0xfff7ffff0d0d7812 */ /* 0x000fe200078ec0ff */
[----:B------:R-:W2:Y:S01]  /*10cb00*/  LDL.LU R198, [R1+0x2ec] ;  /* 0x0002ec0001c67983 */ /* 0x000ea20000300800 */
        /* <DEDUP_REMOVED lines=9> */
[----:B----4-:R1:W-:Y:S02]  /*10cba0*/  @P1 STG.E desc[UR76][R18.64], R186 ;  /* 0x000000ba12001986 */ /* 0x0103e4000c10194c */
[----:B-1----:R-:W-:-:S05]  /*10cbb0*/  IMAD.WIDE R18, R176, 0x4, R30 ;  /* 0x00000004b0127825 */ /* 0x002fca00078e021e */
[----:B------:R1:W-:Y:S02]  /*10cbc0*/  @P0 STG.E desc[UR76][R18.64], R187 ;  /* 0x000000bb12000986 */ /* 0x0003e4000c10194c */
[----:B-1----:R-:W-:-:S05]  /*10cbd0*/  IMAD.WIDE R18, R176, 0x4, R28 ;  /* 0x00000004b0127825 */ /* 0x002fca00078e021c */
[----:B------:R1:W-:Y:S01]  /*10cbe0*/  @P6 STG.E desc[UR76][R18.64], R178 ;  /* 0x000000b212006986 */ /* 0x0003e2000c10194c */
[C---:B------:R-:W-:Y:S01]  /*10cbf0*/  LOP3.LUT P6, RZ, R13.reuse, 0x100000, RZ, 0xc0, !PT ;  /* 0x001000000dff7812 */ /* 0x040fe200078cc0ff */
[----:B-1----:R-:W-:Y:S02]  /*10cc00*/  IMAD.WIDE R18, R176, 0x4, R26 ;  /* 0x00000004b0127825 */ /* 0x002fe400078e021a */
[----:B------:R-:W4:Y:S04]  /*10cc10*/  LDL.LU R178, [R1+0x15c] ;  /* 0x00015c0001b27983 */ /* 0x000f280000300800 */
[----:B------:R-:W3:Y:S06]  /*10cc20*/  LDL.LU R186, [R1+0x5c] ;  /* 0x00005c0001ba7983 */ /* 0x000eec0000300800 */
[----:B------:R1:W-:Y:S01]  /*10cc30*/  @P6 STG.E desc[UR76][R18.64], R179 ;  /* 0x000000b312006986 */ /* 0x0003e2000c10194c */
[----:B------:R-:W-:-:S03]  /*10cc40*/  LOP3.LUT P6, RZ, R13, 0x80000, RZ, 0xc0, !PT ;  /* 0x000800000dff7812 */ /* 0x000fc600078cc0ff */
[----:B------:R-:W3:Y:S04]  /*10cc50*/  LDL.LU R187, [R1+0x920] ;  /* 0x0009200001bb7983 */ /* 0x000ee80000300800 */
[----:B-1----:R-:W3:Y:S01]  /*10cc60*/  LDL.LU R179, [R1+0x910] ;  /* 0x0009100001b37983 */ /* 0x002ee20000300800 */
[----:B------:R-:W-:-:S05]  /*10cc70*/  IMAD.WIDE R18, R176, 0x4, R24 ;  /* 0x00000004b0127825 */ /* 0x000fca00078e0218 */
        /* <DEDUP_REMOVED lines=24> */
[----:B------:R1:W-:Y:S01]  /*10ce00*/  @P5 STG.E desc[UR76][R18.64], R198 ;  /* 0x000000c612005986 */ /* 0x0003e2000c10194c */
[----:B------:R-:W-:Y:S01]  /*10ce10*/  LOP3.LUT P2, RZ, R10, 0x4000, RZ, 0xc0, !PT ;  /* 0x000040000aff7812 */ /* 0x000fe2000784c0ff */
[----:B-1----:R-:W-:-:S05]  /*10ce20*/  IMAD.WIDE R18, R197, 0x4, R24 ;  /* 0x00000004c5127825 */ /* 0x002fca00078e0218 */
[----:B---3--:R1:W-:Y:S01]  /*10ce30*/  @P4 STG.E desc[UR76][R18.64], R196 ;  /* 0x000000c412004986 */ /* 0x0083e2000c10194c */
[----:B------:R-:W-:Y:S01]  /*10ce40*/  LOP3.LUT P1, RZ, R10, 0x8000, RZ, 0xc0, !PT ;  /* 0x000080000aff7812 */ /* 0x000fe2000782c0ff */
[----:B-1----:R-:W-:-:S05]  /*10ce50*/  IMAD.WIDE R18, R197, 0x4, R22 ;  /* 0x00000004c5127825 */ /* 0x002fca00078e0216 */
[----:B----4-:R1:W-:Y:S01]  /*10ce60*/  @P3 STG.E desc[UR76][R18.64], R178 ;  /* 0x000000b212003986 */ /* 0x0103e2000c10194c */
[----:B------:R-:W-:Y:S01]  /*10ce70*/  LOP3.LUT P0, RZ, R10, 0x10000, RZ, 0xc0, !PT ;  /* 0x000100000aff7812 */ /* 0x000fe2000780c0ff */
[C---:B-1----:R-:W-:Y:S02]  /*10ce80*/  IMAD.WIDE R18, R186.reuse, 0x4, R34 ;  /* 0x00000004ba127825 */ /* 0x042fe400078e0222 */
[----:B------:R-:W3:Y:S04]  /*10ce90*/  LDL.LU R178, [R1+0x64] ;  /* 0x0000640001b27983 */ /* 0x000ee80000300800 */
        /* <DEDUP_REMOVED lines=12> */
[----:B------:R-:W-:Y:S01]  /*10cf60*/  LOP3.LUT P3, RZ, R10, 0x20000, RZ, 0xc0, !PT ;  /* 0x000200000aff7812 */ /* 0x000fe2000786c0ff */
        /* <DEDUP_REMOVED lines=15> */
[----:B-1----:R-:W2:Y:S04]  /*10d060*/  LDL.LU R185, [R1+0x840] ;  /* 0x0008400001b97983 */ /* 0x002ea80000300800 */
        /* <DEDUP_REMOVED lines=9> */
[----:B------:R-:W-:Y:S01]  /*10d100*/  LOP3.LUT P1, RZ, R10, 0x80000, RZ, 0xc0, !PT ;  /* 0x000800000aff7812 */ /* 0x000fe2000782c0ff */
        /* <DEDUP_REMOVED lines=14> */
[----:B---3--:R1:W-:Y:S02]  /*10d1f0*/  @P1 STG.E desc[UR76][R18.64], R196 ;  /* 0x000000c412001986 */ /* 0x0083e4000c10194c */
[C---:B-1----:R-:W-:Y:S02]  /*10d200*/  IMAD.WIDE R18, R186.reuse, 0x4, R24 ;  /* 0x00000004ba127825 */ /* 0x042fe400078e0218 */
[----:B------:R-:W3:Y:S04]  /*10d210*/  LDL.LU R196, [R1+0x924] ;  /* 0x0009240001c47983 */ /* 0x000ee80000300800 */
[----:B------:R1:W-:Y:S02]  /*10d220*/  @P0 STG.E desc[UR76][R18.64], R197 ;  /* 0x000000c512000986 */ /* 0x0003e4000c10194c */
[----:B-1----:R-:W-:-:S02]  /*10d230*/  IMAD.WIDE R18, R186, 0x4, R22 ;  /* 0x00000004ba127825 */ /* 0x002fc400078e0216 */
[----:B------:R-:W3:Y:S04]  /*10d240*/  LDL.LU R197, [R1+0x914] ;  /* 0x0009140001c57983 */ /* 0x000ee80000300800 */
[----:B------:R1:W-:Y:S01]  /*10d250*/  @P6 STG.E desc[UR76][R18.64], R187 ;  /* 0x000000bb12006986 */ /* 0x0003e2000c10194c */
[----:B------:R-:W-:-:S03]  /*10d260*/  LOP3.LUT P6, RZ, R13, 0x1000, RZ, 0xc0, !PT ;  /* 0x000010000dff7812 */ /* 0x000fc600078cc0ff */
[----:B------:R-:W3:Y:S01]  /*10d270*/  LDL.LU R186, [R1+0x904] ;  /* 0x0009040001ba7983 */ /* 0x000ee20000300800 */
[----:B-1----:R-:W-:-:S03]  /*10d280*/  IMAD.WIDE R18, R199, 0x4, R34 ;  /* 0x00000004c7127825 */ /* 0x002fc600078e0222 */
[----:B------:R-:W3:Y:S06]  /*10d290*/  LDL.LU R187, [R1+0x8c4] ;  /* 0x0008c40001bb7983 */ /* 0x000eec0000300800 */
        /* <DEDUP_REMOVED lines=67> */
[----:B------:R-:W-:-:S03]  /*10d6d0*/  IMAD.WIDE R18, R178, 0x4, R22 ;  /* 0x00000004b2127825 */ /* 0x000fc600078e0216 */
[----:B------:R-:W2:Y:S04]  /*10d6e0*/  LDL.LU R178, [R1+0x6c] ;  /* 0x00006c0001b27983 */ /* 0x000ea80000300800 */
        /* <DEDUP_REMOVED lines=10> */
[----:B------:R-:W2:Y:S04]  /*10d790*/  LDL.LU R199, [R1+0x918] ;  /* 0x0009180001c77983 */ /* 0x000ea80000300800 */
[----:B------:R-:W-:Y:S01]  /*10d7a0*/  @P6 LOP3.LUT R13, R13, 0x4, RZ, 0xfc, !PT ;  /* 0x000000040d0d6812 */ /* 0x000fe200078efcff */
[----:B------:R-:W2:Y:S01]  /*10d7b0*/  LDL.LU R198, [R1+0x908] ;  /* 0x0009080001c67983 */ /* 0x000ea20000300800 */
        /* <DEDUP_REMOVED lines=12> */
[C---:B-1----:R-:W-:Y:S02]  /*10d880*/  IMAD.WIDE R18, R14.reuse, 0x4, R32 ;  /* 0x000000040e127825 */ /* 0x042fe400078e0220 */
[----:B------:R-:W4:Y:S04]  /*10d890*/  LDL.LU R197, [R1+0x8b8] ;  /* 0x0008b80001c57983 */ /* 0x000f280000300800 */
        /* <DEDUP_REMOVED lines=9> */
[----:B-1----:R-:W4:Y:S01]  /*10d930*/  LDL.LU R179, [R1+0x868] ;  /* 0x0008680001b37983 */ /* 0x002f220000300800 */
        /* <DEDUP_REMOVED lines=25> */
[----:B---3--:R1:W-:Y:S01]  /*10dad0*/  @P5 STG.E desc[UR76][R12.64], R196 ;  /* 0x000000c40c005986 */ /* 0x0083e2000c10194c */
[----:B------:R-:W-:Y:S01]  /*10dae0*/  LOP3.LUT P2, RZ, R9, 0x100000, RZ, 0xc0, !PT ;  /* 0x0010000009ff7812 */ /* 0x000fe2000784c0ff */
[----:B-1----:R-:W-:-:S05]  /*10daf0*/  IMAD.WIDE R12, R178, 0x4, R28 ;  /* 0x00000004b20c7825 */ /* 0x002fca00078e021c */
[----:B----4-:R1:W-:Y:S01]  /*10db00*/  @P4 STG.E desc[UR76][R12.64], R197 ;  /* 0x000000c50c004986 */ /* 0x0103e2000c10194c */
[C---:B------:R-:W-:Y:S01]  /*10db10*/  LOP3.LUT P1, RZ, R9.reuse, 0x200000, RZ, 0xc0, !PT ;  /* 0x0020000009ff7812 */ /* 0x040fe2000782c0ff */
[C---:B-1----:R-:W-:Y:S01]  /*10db20*/  IMAD.WIDE R12, R178.reuse, 0x4, R26 ;  /* 0x00000004b20c7825 */ /* 0x042fe200078e021a */
[----:B------:R-:W-:Y:S01]  /*10db30*/  LOP3.LUT P0, RZ, R9, 0x400000, RZ, 0xc0, !PT ;  /* 0x0040000009ff7812 */ /* 0x000fe2000780c0ff */
[----:B------:R-:W3:Y:S04]  /*10db40*/  LDL.LU R197, [R1+0x98] ;  /* 0x0000980001c57983 */ /* 0x000ee80000300800 */
        /* <DEDUP_REMOVED lines=43> */
[----:B------:R-:W-:Y:S01]  /*10de00*/  @P6 LOP3.LUT R10, R10, 0x4000000, RZ, 0xfc, !PT ;  /* 0x040000000a0a6812 */ /* 0x000fe200078efcff */
[----:B------:R-:W2:Y:S01]  /*10de10*/  LDL.LU R199, [R1+0x8ac] ;  /* 0x0008ac0001c77983 */ /* 0x000ea20000300800 */
        /* <DEDUP_REMOVED lines=91> */
[C---:B------:R-:W-:Y:S01]  /*10e3d0*/  LOP3.LUT P6, RZ, R8.reuse, 0x20000, RZ, 0xc0, !PT ;  /* 0x0002000008ff7812 */ /* 0x040fe200078cc0ff */
[----:B------:R-:W2:Y:S01]  /*10e3e0*/  LDL.LU R14, [R1+0xa00] ;  /* 0x000a0000010e7983 */ /* 0x000ea20000300800 */
[----:B------:R-:W-:Y:S02]  /*10e3f0*/  LOP3.LUT P2, RZ, R8, 0x800, RZ, 0xc0, !PT ;  /* 0x0000080008ff7812 */ /* 0x000fe4000784c0ff */
[----:B------:R-:W-:Y:S01]  /*10e400*/  LOP3.LUT R10, R10, 0xfffbffff, RZ, 0xc0, !PT ;  /* 0xfffbffff0a0a7812 */ /* 0x000fe200078ec0ff */
[----:B------:R-:W-:-:S08]  /*10e410*/  IMAD.WIDE R12, R197, 0x4, R26 ;  /* 0x00000004c50c7825 */ /* 0x000fd000078e021a */
[----:B------:R-:W-:Y:S02]  /*10e420*/  @P6 LOP3.LUT R10, R10, 0x40000, RZ, 0xfc, !PT ;  /* 0x000400000a0a6812 */ /* 0x000fe400078efcff */
[----:B------:R-:W-:Y:S01]  /*10e430*/  LOP3.LUT P6, RZ, R8, 0x10000, RZ, 0xc0, !PT ;  /* 0x0001000008ff7812 */ /* 0x000fe200078cc0ff */
[----:B---3--:R1:W-:Y:S01]  /*10e440*/  @P2 STG.E desc[UR76][R12.64], R178 ;  /* 0x000000b20c002986 */ /* 0x0083e2000c10194c */
[----:B------:R-:W-:-:S03]  /*10e450*/  LOP3.LUT R10, R10, 0xfff7ffff, RZ, 0xc0, !PT ;  /* 0xfff7ffff0a0a7812 */ /* 0x000fc600078ec0ff */
[----:B-1----:R-:W3:Y:S04]  /*10e460*/  LDL.LU R178, [R1+0xa0] ;  /* 0x0000a00001b27983 */ /* 0x002ee80000300800 */
[----:B------:R-:W3:Y:S04]  /*10e470*/  LDL.LU R184, [R1+0x9d0] ;  /* 0x0009d00001b87983 */ /* 0x000ee80000300800 */
[----:B------:R-:W-:Y:S02]  /*10e480*/  @P6 LOP3.LUT R10, R10, 0x80000, RZ, 0xfc, !PT ;  /* 0x000800000a0a6812 */ /* 0x000fe400078efcff */
[C---:B------:R-:W-:Y:S01]  /*10e490*/  LOP3.LUT P6, RZ, R8.reuse, 0x8000, RZ, 0xc0, !PT ;  /* 0x0000800008ff7812 */ /* 0x040fe200078cc0ff */
[----:B------:R-:W3:Y:S01]  /*10e4a0*/  LDL.LU R199, [R1+0x940] ;  /* 0x0009400001c77983 */ /* 0x000ee20000300800 */
[----:B------:R-:W-:-:S02]  /*10e4b0*/  LOP3.LUT P1, RZ, R8, 0x1000, RZ, 0xc0, !PT ;  /* 0x0000100008ff7812 */ /* 0x000fc4000782c0ff */
[----:B------:R-:W-:Y:S01]  /*10e4c0*/  LOP3.LUT P0, RZ, R8, 0x2000, RZ, 0xc0, !PT ;  /* 0x0000200008ff7812 */ /* 0x000fe2000780c0ff */
[C---:B------:R-:W-:Y:S01]  /*10e4d0*/  IMAD.WIDE R12, R197.reuse, 0x4, R24 ;  /* 0x00000004c50c7825 */ /* 0x040fe200078e0218 */
[----:B------:R-:W-:Y:S01]  /*10e4e0*/  LOP3.LUT R10, R10, 0xffefffff, RZ, 0xc0, !PT ;  /* 0xffefffff0a0a7812 */ /* 0x000fe200078ec0ff */
[----:B------:R-:W3:Y:S06]  /*10e4f0*/  LDL.LU R198, [R1+0x930] ;  /* 0x0009300001c67983 */ /* 0x000eec0000300800 */
[----:B------:R-:W-:Y:S02]  /*10e500*/  @P6 LOP3.LUT R10, R10, 0x100000, RZ, 0xfc, !PT ;  /* 0x001000000a0a6812 */ /* 0x000fe400078efcff */
[----:B------:R-:W-:Y:S01]  /*10e510*/  LOP3.LUT P6, RZ, R8, 0x4000, RZ, 0xc0, !PT ;  /* 0x0000400008ff7812 */ /* 0x000fe200078cc0ff */
[----:B----4-:R1:W-:Y:S02]  /*10e520*/  @P1 STG.E desc[UR76][R12.64], R196 ;  /* 0x000000c40c001986 */ /* 0x0103e4000c10194c */
[----:B-1----:R-:W-:-:S02]  /*10e530*/  IMAD.WIDE R12, R197, 0x4, R22 ;  /* 0x00000004c50c7825 */ /* 0x002fc400078e0216 */
[----:B------:R-:W4:Y:S04]  /*10e540*/  LDL.LU R196, [R1+0x8f0] ;  /* 0x0008f00001c47983 */ /* 0x000f280000300800 */
[----:B------:R1:W-:Y:S04]  /*10e550*/  @P0 STG.E desc[UR76][R12.64], R186 ;  /* 0x000000ba0c000986 */ /* 0x0003e8000c10194c */
[----:B------:R-:W4:Y:S01]  /*10e560*/  LDL.LU R197, [R1+0x8d0] ;  /* 0x0008d00001c57983 */ /* 0x000f220000300800 */
[----:B-1----:R-:W-:-:S03]  /*10e570*/  IMAD.WIDE R12, R252, 0x4, R34 ;  /* 0x00000004fc0c7825 */ /* 0x002fc600078e0222 */
        /* <DEDUP_REMOVED lines=22> */
[----:B---3--:R1:W-:Y:S01]  /*10e6e0*/  @P6 STG.E desc[UR76][R12.64], R184 ;  /* 0x000000b80c006986 */ /* 0x0083e2000c10194c */
        /* <DEDUP_REMOVED lines=31> */
[----:B------:R-:W-:Y:S01]  /*10e8e0*/  LOP3.LUT P3, RZ, R8, 0x20000000, RZ, 0xc0, !PT ;  /* 0x2000000008ff7812 */ /* 0x000fe2000786c0ff */
[----:B------:R-:W-:-:S02]  /*10e8f0*/  IMAD.WIDE R12, R178, 0x4, R22 ;  /* 0x00000004b20c7825 */ /* 0x000fc400078e0216 */
        /* <DEDUP_REMOVED lines=27> */
[----:B---3--:R-:W-:Y:S01]  /*10eab0*/  IMAD.WIDE R12, R176, 0x4, R34 ;  /* 0x00000004b00c7825 */ /* 0x008fe200078e0222 */
[----:B------:R-:W3:Y:S03]  /*10eac0*/  LDL.LU R252, [R1+0x8d4] ;  /* 0x0008d40001fc7983 */ /* 0x000ee60000300800 */
[----:B------:R-:W-:Y:S01]  /*10ead0*/  @P6 LOP3.LUT R10, R10, 0x400, RZ, 0xfc, !PT ;  /* 0x000004000a0a6812 */ /* 0x000fe200078efcff */
[----:B------:R-:W3:Y:S01]  /*10eae0*/  LDL.LU R199, [R1+0x884] ;  /* 0x0008840001c77983 */ /* 0x000ee20000300800 */
[----:B------:R-:W-:-:S02]  /*10eaf0*/  LOP3.LUT P6, RZ, R7, 0x8, RZ, 0xc0, !PT ;  /* 0x0000000807ff7812 */ /* 0x000fc400078cc0ff */
[----:B------:R-:W-:Y:S02]  /*10eb00*/  LOP3.LUT R10, R10, 0xfffff7ff, RZ, 0xc0, !PT ;  /* 0xfffff7ff0a0a7812 */ /* 0x000fe400078ec0ff */
[----:B------:R-:W-:-:S09]  /*10eb10*/  LOP3.LUT P0, RZ, R7, 0x1, RZ, 0xc0, !PT ;  /* 0x0000000107ff7812 */ /* 0x000fd2000780c0ff */
[----:B------:R-:W-:Y:S02]  /*10eb20*/  @P6 LOP3.LUT R10, R10, 0x800, RZ, 0xfc, !PT ;  /* 0x000008000a0a6812 */ /* 0x000fe400078efcff */
[----:B------:R-:W-:Y:S01]  /*10eb30*/  LOP3.LUT P6, RZ, R7, 0x4, RZ, 0xc0, !PT ;  /* 0x0000000407ff7812 */ /* 0x000fe200078cc0ff */
[----:B------:R1:W-:Y:S01]  /*10eb40*/  @P2 STG.E desc[UR76][R12.64], R198 ;  /* 0x000000c60c002986 */ /* 0x0003e2000c10194c */
        /* <DEDUP_REMOVED lines=113> */
[----:B------:R-:W-:Y:S01]  /*10f260*/  LOP3.LUT P6, RZ, R10, 0x10, RZ, 0xc0, !PT ;  /* 0x000000100aff7812 */ /* 0x000fe200078cc0ff */
[----:B-1----:R-:W-:Y:S02]  /*10f270*/  IMAD.WIDE R12, R178, 0x4, R22 ;  /* 0x00000004b20c7825 */ /* 0x002fe400078e0216 */
[----:B------:R-:W3:Y:S10]  /*10f280*/  LDL.LU R187, [R1+0xa6c] ;  /* 0x000a6c0001bb7983 */ /* 0x000ef40000300800 */
        /* <DEDUP_REMOVED lines=12> */
[----:B------:R-:W-:Y:S01]  /*10f350*/  @P6 STG.E desc[UR76][R12.64], R177 ;  /* 0x000000b10c006986 */ /* 0x000fe2000c10194c */
        /* <DEDUP_REMOVED lines=52> */
[----:B------:R-:W-:Y:S01]  /*10f6a0*/  LOP3.LUT P6, RZ, R6, 0x800, RZ, 0xc0, !PT ;  /* 0x0000080006ff7812 */ /* 0x000fe200078cc0ff */
[----:B--2---:R1:W-:Y:S04]  /*10f6b0*/  @P3 STG.E desc[UR76][R10.64], R185 ;  /* 0x000000b90a003986 */ /* 0x0043e8000c10194c */
[----:B-1----:R-:W2:Y:S04]  /*10f6c0*/  LDL.LU R185, [R1+0x88c] ;  /* 0x00088c0001b97983 */ /* 0x002ea80000300800 */
[----:B------:R-:W2:Y:S01]  /*10f6d0*/  LDL.LU R176, [R1+0x87c] ;  /* 0x00087c0001b07983 */ /* 0x000ea20000300800 */
[----:B------:R-:W-:-:S03]  /*10f6e0*/  LOP3.LUT R8, R8, 0xfdffffff, RZ, 0xc0, !PT ;  /* 0xfdffffff08087812 */ /* 0x000fc600078ec0ff */
[----:B------:R-:W2:Y:S01]  /*10f6f0*/  LDL.LU R177, [R1+0x41c] ;  /* 0x00041c0001b17983 */ /* 0x000ea20000300800 */
[----:B------:R-:W-:Y:S01]  /*10f700*/  @P6 LOP3.LUT R8, R8, 0x2000000, RZ, 0xfc, !PT ;  /* 0x0200000008086812 */ /* 0x000fe200078efcff */
[----:B------:R-:W-:Y:S01]  /*10f710*/  IMAD.WIDE R10, R196, 0x4, R24 ;  /* 0x00000004c40a7825 */ /* 0x000fe200078e0218 */
[----:B------:R-:W-:-:S04]  /*10f720*/  LOP3.LUT P6, RZ, R6, 0x400, RZ, 0xc0, !PT ;  /* 0x0000040006ff7812 */ /* 0x000fc800078cc0ff */
[----:B---3--:R1:W-:Y:S01]  /*10f730*/  @P2 STG.E desc[UR76][R10.64], R179 ;  /* 0x000000b30a002986 */ /* 0x0083e2000c10194c */
[----:B------:R-:W-:-:S03]  /*10f740*/  LOP3.LUT R8, R8, 0xfbffffff, RZ, 0xc0, !PT ;  /* 0xfbffffff08087812 */ /* 0x000fc600078ec0ff */
[----:B-1----:R-:W3:Y:S04]  /*10f750*/  LDL.LU R179, [R1+0xbc] ;  /* 0x0000bc0001b37983 */ /* 0x002ee80000300800 */
[----:B------:R-:W3:Y:S01]  /*10f760*/  LDL.LU R14, [R1+0x3ac] ;  /* 0x0003ac00010e7983 */ /* 0x000ee20000300800 */
[----:B------:R-:W-:Y:S02]  /*10f770*/  @P6 LOP3.LUT R8, R8, 0x4000000, RZ, 0xfc, !PT ;  /* 0x0400000008086812 */ /* 0x000fe400078efcff */
[----:B------:R-:W-:Y:S01]  /*10f780*/  LOP3.LUT P6, RZ, R6, 0x200, RZ, 0xc0, !PT ;  /* 0x0000020006ff7812 */ /* 0x000fe200078cc0ff */
[----:B------:R-:W3:Y:S01]  /*10f790*/  LDL.LU R252, [R1+0x37c] ;  /* 0x00037c0001fc7983 */ /* 0x000ee20000300800 */
[----:B------:R-:W-:Y:S02]  /*10f7a0*/  LOP3.LUT R8, R8, 0xf7ffffff, RZ, 0xc0, !PT ;  /* 0xf7ffffff08087812 */ /* 0x000fe400078ec0ff */
[C---:B------:R-:W-:Y:S01]  /*10f7b0*/  LOP3.LUT P1, RZ, R6.reuse, 0x20, RZ, 0xc0, !PT ;  /* 0x0000002006ff7812 */ /* 0x040fe2000782c0ff */
[----:B------:R-:W3:Y:S01]  /*10f7c0*/  LDL.LU R199, [R1+0xc40] ;  /* 0x000c400001c77983 */ /* 0x000ee20000300800 */
[----:B------:R-:W-:Y:S01]  /*10f7d0*/  LOP3.LUT P0, RZ, R6, 0x40, RZ, 0xc0, !PT ;  /* 0x0000004006ff7812 */ /* 0x000fe2000780c0ff */
[----:B------:R-:W-:-:S02]  /*10f7e0*/  IMAD.WIDE R10, R196, 0x4, R22 ;  /* 0x00000004c40a7825 */ /* 0x000fc400078e0216 */
[----:B------:R-:W3:Y:S04]  /*10f7f0*/  LDL.LU R198, [R1+0xc30] ;  /* 0x000c300001c67983 */ /* 0x000ee80000300800 */
[----:B------:R-:W-:Y:S01]  /*10f800*/  @P6 LOP3.LUT R8, R8, 0x8000000, RZ, 0xfc, !PT ;  /* 0x0800000008086812 */ /* 0x000fe200078efcff */
[----:B------:R-:W3:Y:S01]  /*10f810*/  LDL.LU R196, [R1+0xc20] ;  /* 0x000c200001c47983 */ /* 0x000ee20000300800 */
[----:B------:R-:W-:Y:S02]  /*10f820*/  LOP3.LUT P6, RZ, R6, 0x100, RZ, 0xc0, !PT ;  /* 0x0000010006ff7812 */ /* 0x000fe400078cc0ff */
[----:B------:R-:W-:Y:S01]  /*10f830*/  LOP3.LUT R8, R8, 0xefffffff, RZ, 0xc0, !PT ;  /* 0xefffffff08087812 */ /* 0x000fe200078ec0ff */
[----:B----4-:R1:W-:Y:S10]  /*10f840*/  @P1 STG.E desc[UR76][R10.64], R197 ;  /* 0x000000c50a001986 */ /* 0x0103f4000c10194c */
[----:B------:R-:W-:-:S02]  /*10f850*/  @P6 LOP3.LUT R8, R8, 0x10000000, RZ, 0xfc, !PT ;  /* 0x1000000008086812 */ /* 0x000fc400078efcff */
[----:B------:R-:W-:Y:S01]  /*10f860*/  LOP3.LUT P6, RZ, R6, 0x80, RZ, 0xc0, !PT ;  /* 0x0000008006ff7812 */ /* 0x000fe200078cc0ff */
[C---:B-1----:R-:W-:Y:S01]  /*10f870*/  IMAD.WIDE R10, R184.reuse, 0x4, R34 ;  /* 0x00000004b80a7825 */ /* 0x042fe200078e0222 */
        /* <DEDUP_REMOVED lines=16> */
[----:B------:R-:W-:Y:S01]  /*10f980*/  LOP3.LUT P5, RZ, R6, 0x10000, RZ, 0xc0, !PT ;  /* 0x0001000006ff7812 */ /* 0x000fe200078ac0ff */
[----:B------:R-:W2:Y:S10]  /*10f990*/  LDL.LU R19, [R1+0xd0] ;  /* 0x0000d00001137983 */ /* 0x000eb40000300800 */
        /* <DEDUP_REMOVED lines=16> */
[----:B------:R1:W-:Y:S01]  /*10faa0*/  @P6 STG.E desc[UR76][R10.64], R198 ;  /* 0x000000c60a006986 */ /* 0x0003e2000c10194c */
[----:B------:R-:W-:Y:S01]  /*10fab0*/  LOP3.LUT P3, RZ, R6, 0x40000, RZ, 0xc0, !PT ;  /* 0x0004000006ff7812 */ /* 0x000fe2000786c0ff */
[----:B-1----:R-:W-:-:S05]  /*10fac0*/  IMAD.WIDE R10, R179, 0x4, R20 ;  /* 0x00000004b30a7825 */ /* 0x002fca00078e0214 */
        /* <DEDUP_REMOVED lines=15> */
[----:B-1----:R-:W2:Y:S01]  /*10fbc0*/  LDL.LU R185, [R1+0xa80] ;  /* 0x000a800001b97983 */ /* 0x002ea20000300800 */
[----:B------:R-:W-:Y:S02]  /*10fbd0*/  LOP3.LUT P6, RZ, R5, 0x4, RZ, 0xc0, !PT ;  /* 0x0000000405ff7812 */ /* 0x000fe400078cc0ff */
[----:B------:R-:W-:Y:S01]  /*10fbe0*/  LOP3.LUT R8, R8, 0xffffdfff, RZ, 0xc0, !PT ;  /* 0xffffdfff08087812 */ /* 0x000fe200078ec0ff */
[----:B------:R-:W4:Y:S04]  /*10fbf0*/  LDL.LU R198, [R1+0x980] ;  /* 0x0009800001c67983 */ /* 0x000f280000300800 */
[----:B------:R-:W3:Y:S04]  /*10fc00*/  LDL.LU R196, [R1+0x960] ;  /* 0x0009600001c47983 */ /* 0x000ee80000300800 */
[----:B------:R-:W3:Y:S02]  /*10fc10*/  LDL.LU R197, [R1+0x950] ;  /* 0x0009500001c57983 */ /* 0x000ee40000300800 */
[----:B------:R-:W-:-:S02]  /*10fc20*/  @P6 LOP3.LUT R8, R8, 0x2000, RZ, 0xfc, !PT ;  /* 0x0000200008086812 */ /* 0x000fc400078efcff */
[----:B------:R-:W-:Y:S01]  /*10fc30*/  LOP3.LUT P6, RZ, R5, 0x2, RZ, 0xc0, !PT ;  /* 0x0000000205ff7812 */ /* 0x000fe200078cc0ff */
[----:B------:R-:W3:Y:S01]  /*10fc40*/  LDL.LU R178, [R1+0x8e0] ;  /* 0x0008e00001b27983 */ /* 0x000ee20000300800 */
[----:B------:R-:W-:Y:S02]  /*10fc50*/  LOP3.LUT R8, R8, 0xffffbfff, RZ, 0xc0, !PT ;  /* 0xffffbfff08087812 */ /* 0x000fe400078ec0ff */
[C---:B------:R-:W-:Y:S01]  /*10fc60*/  LOP3.LUT P3, RZ, R6.reuse, 0x400000, RZ, 0xc0, !PT ;  /* 0x0040000006ff7812 */ /* 0x040fe2000786c0ff */
[----:B------:R-:W3:Y:S01]  /*10fc70*/  LDL.LU R179, [R1+0x470] ;  /* 0x0004700001b37983 */ /* 0x000ee20000300800 */
[C---:B------:R-:W-:Y:S02]  /*10fc80*/  LOP3.LUT P2, RZ, R6.reuse, 0x800000, RZ, 0xc0, !PT ;  /* 0x0080000006ff7812 */ /* 0x040fe4000784c0ff */
[----:B------:R-:W-:Y:S01]  /*10fc90*/  LOP3.LUT P1, RZ, R6, 0x1000000, RZ, 0xc0, !PT ;  /* 0x0100000006ff7812 */ /* 0x000fe2000782c0ff */
[----:B------:R-:W3:Y:S04]  /*10fca0*/  LDL.LU R187, [R1+0xd8] ;  /* 0x0000d80001bb7983 */ /* 0x000ee80000300800 */
[----:B------:R-:W-:-:S02]  /*10fcb0*/  @P6 LOP3.LUT R8, R8, 0x4000, RZ, 0xfc, !PT ;  /* 0x0000400008086812 */ /* 0x000fc400078efcff */
        /* <DEDUP_REMOVED lines=20> */
[----:B------:R-:W-:-:S05]  /*10fe00*/  IMAD.WIDE R6, R19, 0x4, R34 ;  /* 0x0000000413067825 */ /* 0x000fca00078e0222 */
[----:B--2---:R1:W-:Y:S04]  /*10fe10*/  @P3 STG.E desc[UR76][R6.64], R185 ;  /* 0x000000b906003986 */ /* 0x0043e8000c10194c */
[----:B-1----:R-:W2:Y:S04]  /*10fe20*/  LDL.LU R185, [R1+0x400] ;  /* 0x0004000001b97983 */ /* 0x002ea80000300800 */
[----:B------:R-:W2:Y:S04]  /*10fe30*/  LDL.LU R176, [R1+0x390] ;  /* 0x0003900001b07983 */ /* 0x000ea80000300800 */
[----:B------:R-:W2:Y:S04]  /*10fe40*/  LDL.LU R177, [R1+0xc44] ;  /* 0x000c440001b17983 */ /* 0x000ea80000300800 */
[----:B------:R-:W2:Y:S04]  /*10fe50*/  LDL.LU R14, [R1+0xc34] ;  /* 0x000c3400010e7983 */ /* 0x000ea80000300800 */
[----:B------:R-:W2:Y:S01]  /*10fe60*/  LDL.LU R184, [R1+0xc24] ;  /* 0x000c240001b87983 */ /* 0x000ea20000300800 */
[----:B------:R-:W-:-:S03]  /*10fe70*/  IMAD.WIDE R6, R19, 0x4, R32 ;  /* 0x0000000413067825 */ /* 0x000fc600078e0220 */
[----:B------:R-:W2:Y:S04]  /*10fe80*/  LDL.LU R252, [R1+0xb64] ;  /* 0x000b640001fc7983 */ /* 0x000ea80000300800 */
[----:B----4-:R1:W-:Y:S04]  /*10fe90*/  @P2 STG.E desc[UR76][R6.64], R198 ;  /* 0x000000c606002986 */ /* 0x0103e8000c10194c */
[----:B------:R-:W4:Y:S01]  /*10fea0*/  LDL.LU R199, [R1+0xaf4] ;  /* 0x000af40001c77983 */ /* 0x000f220000300800 */
[----:B-1----:R-:W-:-:S03]  /*10feb0*/  IMAD.WIDE R6, R19, 0x4, R20 ;  /* 0x0000000413067825 */ /* 0x002fc600078e0214 */
[----:B------:R-:W4:Y:S04]  /*10fec0*/  LDL.LU R198, [R1+0xae4] ;  /* 0x000ae40001c67983 */ /* 0x000f280000300800 */
        /* <DEDUP_REMOVED lines=38> */
[----:B------:R1:W-:Y:S01]  /*110130*/  @P5 STG.E desc[UR76][R6.64], R198 ;  /* 0x000000c606005986 */ /* 0x0003e2000c10194c */
[----:B------:R-:W-:Y:S01]  /*110140*/  LOP3.LUT P2, RZ, R5, 0x40, RZ, 0xc0, !PT ;  /* 0x0000004005ff7812 */ /* 0x000fe2000784c0ff */
[----:B-1----:R-:W-:-:S05]  /*110150*/  IMAD.WIDE R6, R187, 0x4, R24 ;  /* 0x00000004bb067825 */ /* 0x002fca00078e0218 */
[----:B---3--:R1:W-:Y:S01]  /*110160*/  @P4 STG.E desc[UR76][R6.64], R196 ;  /* 0x000000c406004986 */ /* 0x0083e2000c10194c */
[----:B------:R-:W-:Y:S01]  /*110170*/  LOP3.LUT P1, RZ, R5, 0x80, RZ, 0xc0, !PT ;  /* 0x0000008005ff7812 */ /* 0x000fe2000782c0ff */
[----:B-1----:R-:W-:Y:S01]  /*110180*/  IMAD.WIDE R6, R187, 0x4, R22 ;  /* 0x00000004bb067825 */ /* 0x002fe200078e0216 */
        /* <DEDUP_REMOVED lines=120> */
[C---:B------:R-:W-:Y:S02]  /*110910*/  LOP3.LUT P2, RZ, R5.reuse, 0x20000000, RZ, 0xc0, !PT ;  /* 0x2000000005ff7812 */ /* 0x040fe4000784c0ff */
[C---:B------:R-:W-:Y:S02]  /*110920*/  LOP3.LUT P1, RZ, R5.reuse, 0x40000000, RZ, 0xc0, !PT ;  /* 0x4000000005ff7812 */ /* 0x040fe4000782c0ff */
[C---:B------:R-:W-:Y:S02]  /*110930*/  LOP3.LUT P0, RZ, R5.reuse, 0x80000000, RZ, 0xc0, !PT ;  /* 0x8000000005ff7812 */ /* 0x040fe4000780c0ff */
[----:B------:R-:W-:-:S05]  /*110940*/  LOP3.LUT R5, R5, 0xdfffffff, RZ, 0xc0, !PT ;  /* 0xdfffffff05057812 */ /* 0x000fca00078ec0ff */
        /* <DEDUP_REMOVED lines=12> */
[----:B-1----:R-:W2:Y:S01]  /*110a10*/  LDL.LU R185, [R1+0xafc] ;  /* 0x000afc0001b97983 */ /* 0x002ea20000300800 */
        /* <DEDUP_REMOVED lines=9> */
[----:B------:R-:W2:Y:S04]  /*110ab0*/  LDL.LU R184, [R1+0xa8c] ;  /* 0x000a8c0001b87983 */ /* 0x000ea80000300800 */
[----:B---3--:R1:W-:Y:S04]  /*110ac0*/  @P2 STG.E desc[UR76][R6.64], R196 ;  /* 0x000000c406002986 */ /* 0x0083e8000c10194c */
[----:B------:R-:W-:Y:S01]  /*110ad0*/  @P6 LOP3.LUT R8, R8, 0x4, RZ, 0xfc, !PT ;  /* 0x0000000408086812 */ /* 0x000fe200078efcff */
[----:B------:R-:W3:Y:S01]  /*110ae0*/  LDL.LU R252, [R1+0x98c] ;  /* 0x00098c0001fc7983 */ /* 0x000ee20000300800 */
[----:B------:R-:W-:-:S02]  /*110af0*/  LOP3.LUT P6, RZ, R4, 0x4, RZ, 0xc0, !PT ;  /* 0x0000000404ff7812 */ /* 0x000fc400078cc0ff */
[----:B------:R-:W-:Y:S01]  /*110b00*/  LOP3.LUT R8, R8, 0xfffffff7, RZ, 0xc0, !PT ;  /* 0xfffffff708087812 */ /* 0x000fe200078ec0ff */
[----:B------:R-:W3:Y:S01]  /*110b10*/  LDL.LU R199, [R1+0x96c] ;  /* 0x00096c0001c77983 */ /* 0x000ee20000300800 */
[----:B-1----:R-:W-:-:S03]  /*110b20*/  IMAD.WIDE R6, R177, 0x4, R34 ;  /* 0x00000004b1067825 */ /* 0x002fc600078e0222 */
[----:B------:R-:W3:Y:S06]  /*110b30*/  LDL.LU R198, [R1+0x95c] ;  /* 0x00095c0001c67983 */ /* 0x000eec0000300800 */
[----:B------:R-:W-:Y:S01]  /*110b40*/  @P6 LOP3.LUT R8, R8, 0x8, RZ, 0xfc, !PT ;  /* 0x0000000808086812 */ /* 0x000fe200078efcff */
[----:B----4-:R1:W-:Y:S01]  /*110b50*/  @P1 STG.E desc[UR76][R6.64], R197 ;  /* 0x000000c506001986 */ /* 0x0103e2000c10194c */
[----:B------:R-:W-:Y:S02]  /*110b60*/  LOP3.LUT P6, RZ, R4, 0x2, RZ, 0xc0, !PT ;  /* 0x0000000204ff7812 */ /* 0x000fe400078cc0ff */
[----:B------:R-:W-:Y:S01]  /*110b70*/  LOP3.LUT R8, R8, 0xffffffef, RZ, 0xc0, !PT ;  /* 0xffffffef08087812 */ /* 0x000fe200078ec0ff */
[----:B------:R-:W4:Y:S01]  /*110b80*/  LDL.LU R196, [R1+0x8ec] ;  /* 0x0008ec0001c47983 */ /* 0x000f220000300800 */
[----:B-1----:R-:W-:-:S03]  /*110b90*/  IMAD.WIDE R6, R177, 0x4, R32 ;  /* 0x00000004b1067825 */ /* 0x002fc600078e0220 */
[----:B------:R-:W3:Y:S06]  /*110ba0*/  LDL.LU R197, [R1+0x47c] ;  /* 0x00047c0001c57983 */ /* 0x000eec0000300800 */
[----:B------:R-:W-:Y:S02]  /*110bb0*/  @P6 LOP3.LUT R8, R8, 0x10, RZ, 0xfc, !PT ;  /* 0x0000001008086812 */ /* 0x000fe400078efcff */
[----:B------:R-:W-:Y:S01]  /*110bc0*/  LOP3.LUT P6, RZ, R4, 0x1, RZ, 0xc0, !PT ;  /* 0x0000000104ff7812 */ /* 0x000fe200078cc0ff */
[----:B------:R1:W-:Y:S02]  /*110bd0*/  @P0 STG.E desc[UR76][R6.64], R186 ;  /* 0x000000ba06000986 */ /* 0x0003e4000c10194c */
[----:B-1----:R-:W-:-:S02]  /*110be0*/  IMAD.WIDE R6, R177, 0x4, R20 ;  /* 0x00000004b1067825 */ /* 0x002fc400078e0214 */
[----:B------:R-:W3:Y:S08]  /*110bf0*/  LDL.LU R186, [R1+0x40c] ;  /* 0x00040c0001ba7983 */ /* 0x000ef00000300800 */
[----:B------:R1:W-:Y:S01]  /*110c00*/  @P6 STG.E desc[UR76][R6.64], R178 ;  /* 0x000000b206006986 */ /* 0x0003e2000c10194c */
[----:B------:R-:W-:Y:S01]  /*110c10*/  LOP3.LUT P6, RZ, R8, 0x10, RZ, 0xc0, !PT ;  /* 0x0000001008ff7812 */ /* 0x000fe200078cc0ff */
[----:B-1----:R-:W-:-:S12]  /*110c20*/  IMAD.WIDE R6, R177, 0x4, R30 ;  /* 0x00000004b1067825 */ /* 0x002fd800078e021e */
[----:B------:R1:W-:Y:S01]  /*110c30*/  @P6 STG.E desc[UR76][R6.64], R179 ;  /* 0x000000b306006986 */ /* 0x0003e2000c10194c */
[C---:B------:R-:W-:Y:S01]  /*110c40*/  LOP3.LUT P6, RZ, R8.reuse, 0x8, RZ, 0xc0, !PT ;  /* 0x0000000808ff7812 */ /* 0x040fe200078cc0ff */
[C---:B-1----:R-:W-:Y:S02]  /*110c50*/  IMAD.WIDE R6, R177.reuse, 0x4, R28 ;  /* 0x00000004b1067825 */ /* 0x042fe400078e021c */
[----:B------:R-:W4:Y:S10]  /*110c60*/  LDL.LU R179, [R1+0x39c] ;  /* 0x00039c0001b37983 */ /* 0x000f340000300800 */
[----:B--2---:R1:W-:Y:S04]  /*110c70*/  @P6 STG.E desc[UR76][R6.64], R185 ;  /* 0x000000b906006986 */ /* 0x0043e8000c10194c */
[----:B-1----:R-:W2:Y:S04]  /*110c80*/  LDL.LU R185, [R1+0xcd0] ;  /* 0x000cd00001b97983 */ /* 0x002ea80000300800 */
[----:B------:R-:W2:Y:S01]  /*110c90*/  LDL.LU R178, [R1+0x178] ;  /* 0x0001780001b27983 */ /* 0x000ea20000300800 */
        /* <DEDUP_REMOVED lines=35> */
[----:B--2---:R-:W-:-:S05]  /*110ed0*/  IMAD.WIDE R6, R178, 0x4, R34 ;  /* 0x00000004b2067825 */ /* 0x004fca00078e0222 */
[----:B------:R1:W-:Y:S04]  /*110ee0*/  @P0 STG.E desc[UR76][R6.64], R185 ;  /* 0x000000b906000986 */ /* 0x0003e8000c10194c */
        /* <DEDUP_REMOVED lines=151> */
[----:B-1----:R-:W-:Y:S02]  /*111860*/  IMAD.WIDE R6, R197, 0x4, R22 ;  /* 0x00000004c5067825 */ /* 0x002fe400078e0216 */
        /* <DEDUP_REMOVED lines=61> */
[C---:B------:R-:W-:Y:S02]  /*111c40*/  LOP3.LUT P2, RZ, R3.reuse, 0x400000, RZ, 0xc0, !PT ;  /* 0x0040000003ff7812 */ /* 0x040fe4000784c0ff */
[----:B------:R-:W-:Y:S02]  /*111c50*/  LOP3.LUT P1, RZ, R3, 0x800000, RZ, 0xc0, !PT ;  /* 0x0080000003ff7812 */ /* 0x000fe4000782c0ff */
        /* <DEDUP_REMOVED lines=19> */
[----:B------:R-:W2:Y:S04]  /*111d90*/  LDL.LU R184, [R1+0xccc] ;  /* 0x000ccc0001b87983 */ /* 0x000ea80000300800 */
[----:B------:R-:W2:Y:S01]  /*111da0*/  LDL.LU R252, [R1+0xcbc] ;  /* 0x000cbc0001fc7983 */ /* 0x000ea20000300800 */
[----:B---3--:R-:W-:-:S03]  /*111db0*/  IMAD.WIDE R6, R176, 0x4, R34 ;  /* 0x00000004b0067825 */ /* 0x008fc600078e0222 */
[----:B------:R-:W3:Y:S04]  /*111dc0*/  LDL.LU R199, [R1+0xcac] ;  /* 0x000cac0001c77983 */ /* 0x000ee80000300800 */
[----:B------:R1:W-:Y:S02]  /*111dd0*/  @P2 STG.E desc[UR76][R6.64], R198 ;  /* 0x000000c606002986 */ /* 0x0003e4000c10194c */
[----:B-1----:R-:W-:Y:S02]  /*111de0*/  IMAD.WIDE R6, R176, 0x4, R32 ;  /* 0x00000004b0067825 */ /* 0x002fe400078e0220 */
[----:B------:R-:W3:Y:S04]  /*111df0*/  LDL.LU R198, [R1+0xc9c] ;  /* 0x000c9c0001c67983 */ /* 0x000ee80000300800 */
[----:B----4-:R1:W-:Y:S04]  /*111e00*/  @P1 STG.E desc[UR76][R6.64], R196 ;  /* 0x000000c406001986 */ /* 0x0103e8000c10194c */
[----:B-1----:R-:W4:Y:S01]  /*111e10*/  LDL.LU R196, [R1+0xc8c] ;  /* 0x000c8c0001c47983 */ /* 0x002f220000300800 */
[----:B------:R-:W-:-:S04]  /*111e20*/  LOP3.LUT R5, R5, 0xfffffdff, RZ, 0xc0, !PT ;  /* 0xfffffdff05057812 */ /* 0x000fc800078ec0ff */
        /* <DEDUP_REMOVED lines=9> */
[----:B------:R-:W-:Y:S01]  /*111ec0*/  IMAD.WIDE R6, R176, 0x4, R20 ;  /* 0x00000004b0067825 */ /* 0x000fe200078e0214 */
[----:B------:R-:W-:-:S04]  /*111ed0*/  LOP3.LUT R5, R5, 0xffffefff, RZ, 0xc0, !PT ;  /* 0xffffefff05057812 */ /* 0x000fc800078ec0ff */
[----:B------:R1:W-:Y:S07]  /*111ee0*/  @P0 STG.E desc[UR76][R6.64], R197 ;  /* 0x000000c506000986 */ /* 0x0003ee000c10194c */
[----:B------:R-:W-:Y:S02]  /*111ef0*/  @P6 LOP3.LUT R5, R5, 0x1000, RZ, 0xfc, !PT ;  /* 0x0000100005056812 */ /* 0x000fe400078efcff */
[----:B------:R-:W-:Y:S01]  /*111f00*/  LOP3.LUT P6, RZ, R3, 0x2000000, RZ, 0xc0, !PT ;  /* 0x0200000003ff7812 */ /* 0x000fe200078cc0ff */
[----:B-1----:R-:W4:Y:S01]  /*111f10*/  LDL.LU R197, [R1+0xc7c] ;  /* 0x000c7c0001c57983 */ /* 0x002f220000300800 */
[----:B------:R-:W-:-:S11]  /*111f20*/  IMAD.WIDE R6, R176, 0x4, R30 ;  /* 0x00000004b0067825 */ /* 0x000fd600078e021e */
[----:B------:R1:W-:Y:S01]  /*111f30*/  @P6 STG.E desc[UR76][R6.64], R187 ;  /* 0x000000bb06006986 */ /* 0x0003e2000c10194c */
[----:B------:R-:W-:-:S03]  /*111f40*/  LOP3.LUT P6, RZ, R5, 0x1000, RZ, 0xc0, !PT ;  /* 0x0000100005ff7812 */ /* 0x000fc600078cc0ff */
[----:B-1----:R-:W4:Y:S01]  /*111f50*/  LDL.LU R187, [R1+0xc6c] ;  /* 0x000c6c0001bb7983 */ /* 0x002f220000300800 */
[----:B------:R-:W-:-:S09]  /*111f60*/  IMAD.WIDE R6, R176, 0x4, R28 ;  /* 0x00000004b0067825 */ /* 0x000fd200078e021c */
[----:B------:R1:W-:Y:S01]  /*111f70*/  @P6 STG.E desc[UR76][R6.64], R178 ;  /* 0x000000b206006986 */ /* 0x0003e2000c10194c */
[----:B------:R-:W-:-:S03]  /*111f80*/  LOP3.LUT P6, RZ, R5, 0x800, RZ, 0xc0, !PT ;  /* 0x0000080005ff7812 */ /* 0x000fc600078cc0ff */
[----:B-1----:R-:W4:Y:S01]  /*111f90*/  LDL.LU R178, [R1+0xc5c] ;  /* 0x000c5c0001b27983 */ /* 0x002f220000300800 */
[----:B------:R-:W-:Y:S01]  /*111fa0*/  IMAD.WIDE R6, R176, 0x4, R26 ;  /* 0x00000004b0067825 */ /* 0x000fe200078e021a */
[C---:B------:R-:W-:Y:S02]  /*111fb0*/  LOP3.LUT P5, RZ, R2.reuse, 0x4, RZ, 0xc0, !PT ;  /* 0x0000000402ff7812 */ /* 0x040fe400078ac0ff */
[----:B------:R-:W-:-:S06]  /*111fc0*/  LOP3.LUT P4, RZ, R2, 0x8, RZ, 0xc0, !PT ;  /* 0x0000000802ff7812 */ /* 0x000fcc000788c0ff */
        /* <DEDUP_REMOVED lines=19> */
[----:B---3--:R1:W-:Y:S02]  /*112100*/  @P6 STG.E desc[UR76][R6.64], R199 ;  /* 0x000000c706006986 */ /* 0x0083e4000c10194c */
[----:B-1----:R-:W-:-:S05]  /*112110*/  IMAD.WIDE R6, R186, 0x4, R28 ;  /* 0x00000004ba067825 */ /* 0x002fca00078e021c */
[----:B------:R1:W-:Y:S02]  /*112120*/  @P5 STG.E desc[UR76][R6.64], R198 ;  /* 0x000000c606005986 */ /* 0x0003e4000c10194c */
[----:B-1----:R-:W-:-:S05]  /*112130*/  IMAD.WIDE R6, R186, 0x4, R26 ;  /* 0x00000004ba067825 */ /* 0x002fca00078e021a */
[----:B----4-:R1:W-:Y:S04]  /*112140*/  @P4 STG.E desc[UR76][R6.64], R196 ;  /* 0x000000c406004986 */ /* 0x0103e8000c10194c */
[----:B-1----:R-:W3:Y:S01]  /*112150*/  LDL.LU R196, [R1+0xabc] ;  /* 0x000abc0001c47983 */ /* 0x002ee20000300800 */
[----:B------:R-:W-:Y:S01]  /*112160*/  LOP3.LUT P3, RZ, R2, 0x10, RZ, 0xc0, !PT ;  /* 0x0000001002ff7812 */ /* 0x000fe2000786c0ff */
[----:B------:R-:W-:Y:S01]  /*112170*/  IMAD.WIDE R6, R186, 0x4, R24 ;  /* 0x00000004ba067825 */ /* 0x000fe200078e0218 */
[----:B------:R-:W-:-:S11]  /*112180*/  LOP3.LUT P2, RZ, R2, 0x20, RZ, 0xc0, !PT ;  /* 0x0000002002ff7812 */ /* 0x000fd6000784c0ff */
[----:B------:R1:W-:Y:S04]  /*112190*/  @P3 STG.E desc[UR76][R6.64], R197 ;  /* 0x000000c506003986 */ /* 0x0003e8000c10194c */
[----:B-1----:R-:W4:Y:S01]  /*1121a0*/  LDL.LU R197, [R1+0x99c] ;  /* 0x00099c0001c57983 */ /* 0x002f220000300800 */
[----:B------:R-:W-:-:S03]  /*1121b0*/  IMAD.WIDE R6, R186, 0x4, R22 ;  /* 0x00000004ba067825 */ /* 0x000fc600078e0216 */
[----:B------:R-:W4:Y:S01]  /*1121c0*/  LDL.LU R186, [R1+0x97c] ;  /* 0x00097c0001ba7983 */ /* 0x000f220000300800 */
[----:B------:R-:W-:-:S03]  /*1121d0*/  LOP3.LUT P1, RZ, R2, 0x40, RZ, 0xc0, !PT ;  /* 0x0000004002ff7812 */ /* 0x000fc6000782c0ff */
[----:B------:R1:W-:Y:S04]  /*1121e0*/  @P2 STG.E desc[UR76][R6.64], R187 ;  /* 0x000000bb06002986 */ /* 0x0003e8000c10194c */
[----:B-1----:R-:W4:Y:S01]  /*1121f0*/  LDL.LU R187, [R1+0x49c] ;  /* 0x00049c0001bb7983 */ /* 0x002f220000300800 */
[----:B------:R-:W-:Y:S01]  /*112200*/  IMAD.WIDE R6, R179, 0x4, R34 ;  /* 0x00000004b3067825 */ /* 0x000fe200078e0222 */
[----:B------:R-:W-:-:S04]  /*112210*/  LOP3.LUT P0, RZ, R2, 0x80, RZ, 0xc0, !PT ;  /* 0x0000008002ff7812 */ /* 0x000fc8000780c0ff */
[----:B------:R1:W-:Y:S04]  /*112220*/  @P1 STG.E desc[UR76][R6.64], R178 ;  /* 0x000000b206001986 */ /* 0x0003e8000c10194c */
[----:B-1----:R-:W4:Y:S01]  /*112230*/  LDL.LU R178, [R1+0x46c] ;  /* 0x00046c0001b27983 */ /* 0x002f220000300800 */
[----:B------:R-:W-:Y:S01]  /*112240*/  IMAD.WIDE R6, R179, 0x4, R32 ;  /* 0x00000004b3067825 */ /* 0x000fe200078e0220 */
[----:B------:R-:W-:-:S04]  /*112250*/  LOP3.LUT P1, RZ, R2, 0x100, RZ, 0xc0, !PT ;  /* 0x0000010002ff7812 */ /* 0x000fc8000782c0ff */
        /* <DEDUP_REMOVED lines=8> */
[----:B------:R-:W-:Y:S01]  /*1122e0*/  IMAD.WIDE R6, R179, 0x4, R20 ;  /* 0x00000004b3067825 */ /* 0x000fe200078e0214 */
[----:B------:R-:W-:-:S02]  /*1122f0*/  LOP3.LUT P6, RZ, R2, 0x20000, RZ, 0xc0, !PT ;  /* 0x0002000002ff7812 */ /* 0x000fc400078cc0ff */
[C---:B------:R-:W-:Y:S02]  /*112300*/  LOP3.LUT P4, RZ, R2.reuse, 0x200, RZ, 0xc0, !PT ;  /* 0x0000020002ff7812 */ /* 0x040fe4000788c0ff */
[C---:B------:R-:W-:Y:S02]  /*112310*/  LOP3.LUT P3, RZ, R2.reuse, 0x400, RZ, 0xc0, !PT ;  /* 0x0000040002ff7812 */ /* 0x040fe4000786c0ff */
[----:B------:R-:W-:Y:S01]  /*112320*/  LOP3.LUT R2, R2, 0x7fffffff, RZ, 0xc0, !PT ;  /* 0x7fffffff02027812 */ /* 0x000fe200078ec0ff */
[----:B---3--:R1:W-:Y:S04]  /*112330*/  @P1 STG.E desc[UR76][R6.64], R196 ;  /* 0x000000c406001986 */ /* 0x0083e8000c10194c */
[----:B-1----:R-:W3:Y:S02]  /*112340*/  LDL.LU R196, [R1+0xd10] ;  /* 0x000d100001c47983 */ /* 0x002ee40000300800 */
[----:B------:R-:W-:-:S02]  /*112350*/  @P6 LOP3.LUT R2, R2, 0x80000000, RZ, 0xfc, !PT ;  /* 0x8000000002026812 */ /* 0x000fc400078efcff */
[----:B------:R-:W-:Y:S01]  /*112360*/  LOP3.LUT R5, R5, 0xfffffffe, RZ, 0xc0, !PT ;  /* 0xfffffffe05057812 */ /* 0x000fe200078ec0ff */
[----:B------:R-:W-:Y:S01]  /*112370*/  IMAD.WIDE R6, R179, 0x4, R30 ;  /* 0x00000004b3067825 */ /* 0x000fe200078e021e */
[----:B------:R-:W-:Y:S01]  /*112380*/  LOP3.LUT P6, RZ, R2, 0x10000, RZ, 0xc0, !PT ;  /* 0x0001000002ff7812 */ /* 0x000fe200078cc0ff */
[----:B------:R-:W3:Y:S04]  /*112390*/  LDL.LU R199, [R1+0xd00] ;  /* 0x000d000001c77983 */ /* 0x000ee80000300800 */
[----:B------:R-:W3:Y:S08]  /*1123a0*/  LDL.LU R18, [R1+0xcf0] ;  /* 0x000cf00001127983 */ /* 0x000ef00000300800 */
        /* <DEDUP_REMOVED lines=12> */
[----:B----4-:R1:W-:Y:S10]  /*112470*/  @P4 STG.E desc[UR76][R6.64], R197 ;  /* 0x000000c506004986 */ /* 0x0103f4000c10194c */
[----:B------:R-:W-:-:S02]  /*112480*/  @P6 LOP3.LUT R5, R5, 0x10, RZ, 0xfc, !PT ;  /* 0x0000001005056812 */ /* 0x000fc400078efcff */
[----:B------:R-:W-:Y:S01]  /*112490*/  LOP3.LUT P6, RZ, R2, 0x800, RZ, 0xc0, !PT ;  /* 0x0000080002ff7812 */ /* 0x000fe200078cc0ff */
[----:B-1----:R-:W-:-:S05]  /*1124a0*/  IMAD.WIDE R6, R179, 0x4, R28 ;  /* 0x00000004b3067825 */ /* 0x002fca00078e021c */
[----:B------:R1:W-:Y:S02]  /*1124b0*/  @P3 STG.E desc[UR76][R6.64], R186 ;  /* 0x000000ba06003986 */ /* 0x0003e4000c10194c */
[----:B-1----:R-:W-:-:S05]  /*1124c0*/  IMAD.WIDE R6, R179, 0x4, R26 ;  /* 0x00000004b3067825 */ /* 0x002fca00078e021a */
[----:B------:R1:W-:Y:S01]  /*1124d0*/  @P6 STG.E desc[UR76][R6.64], R187 ;  /* 0x000000bb06006986 */ /* 0x0003e2000c10194c */
[----:B------:R-:W-:Y:S01]  /*1124e0*/  LOP3.LUT P6, RZ, R5, 0x10, RZ, 0xc0, !PT ;  /* 0x0000001005ff7812 */ /* 0x000fe200078cc0ff */
[----:B-1----:R-:W-:-:S12]  /*1124f0*/  IMAD.WIDE R6, R179, 0x4, R24 ;  /* 0x00000004b3067825 */ /* 0x002fd800078e0218 */
[----:B------:R1:W-:Y:S01]  /*112500*/  @P6 STG.E desc[UR76][R6.64], R178 ;  /* 0x000000b206006986 */ /* 0x0003e2000c10194c */
[----:B------:R-:W-:Y:S01]  /*112510*/  LOP3.LUT P6, RZ, R5, 0x8, RZ, 0xc0, !PT ;  /* 0x0000000805ff7812 */ /* 0x000fe200078cc0ff */
[----:B-1----:R-:W-:Y:S01]  /*112520*/  IMAD.WIDE R6, R179, 0x4, R22 ;  /* 0x00000004b3067825 */ /* 0x002fe200078e0216 */
[----:B------:R-:W-:-:S11]  /*112530*/  LOP3.LUT P0, RZ, R2, 0x100000, RZ, 0xc0, !PT ;  /* 0x0010000002ff7812 */ /* 0x000fd6000780c0ff */
[----:B--2---:R1:W-:Y:S01]  /*112540*/  @P6 STG.E desc[UR76][R6.64], R185 ;  /* 0x000000b906006986 */ /* 0x0043e2000c10194c */
[----:B------:R-:W-:-:S03]  /*112550*/  LOP3.LUT P6, RZ, R5, 0x4, RZ, 0xc0, !PT ;  /* 0x0000000405ff7812 */ /* 0x000fc600078cc0ff */
[----:B-1----:R-:W2:Y:S01]  /*112560*/  LDL.LU R185, [R1+0x194] ;  /* 0x0001940001b97983 */ /* 0x002ea20000300800 */
[----:B------:R-:W-:-:S03]  /*112570*/  IMAD.WIDE R6, R198, 0x4, R34 ;  /* 0x00000004c6067825 */ /* 0x000fc600078e0222 */
[----:B------:R-:W4:Y:S04]  /*112580*/  LDL.LU R13, [R1+0x198] ;  /* 0x00019800010d7983 */ /* 0x000f280000300800 */
[----:B------:R-:W4:Y:S04]  /*112590*/  LDL.LU R252, [R1+0x2bd0] ;  /* 0x002bd00001fc7983 */ /* 0x000f280000300800 */
[----:B------:R-:W4:Y:S04]  /*1125a0*/  LDL.LU R197, [R1+0x2bdc] ;  /* 0x002bdc0001c57983 */ /* 0x000f280000300800 */
[----:B------:R-:W4:Y:S04]  /*1125b0*/  LDL.LU R186, [R1+0x2be0] ;  /* 0x002be00001ba7983 */ /* 0x000f280000300800 */
[----:B------:R-:W4:Y:S04]  /*1125c0*/  LDL.LU R187, [R1+0x2be4] ;  /* 0x002be40001bb7983 */ /* 0x000f280000300800 */
[----:B------:R-:W4:Y:S04]  /*1125d0*/  LDL.LU R178, [R1+0x2be8] ;  /* 0x002be80001b27983 */ /* 0x000f280000300800 */
[----:B------:R-:W4:Y:S04]  /*1125e0*/  LDL.LU R179, [R1+0x2bec] ;  /* 0x002bec0001b37983 */ /* 0x000f280000300800 */
[----:B------:R1:W-:Y:S04]  /*1125f0*/  @P6 STG.E desc[UR76][R6.64], R184 ;  /* 0x000000b806006986 */ /* 0x0003e8000c10194c */
[----:B-1----:R-:W4:Y:S01]  /*112600*/  LDL.LU R184, [R1+0xce0] ;  /* 0x000ce00001b87983 */ /* 0x002f220000300800 */
[----:B------:R-:W-:-:S02]  /*112610*/  LOP3.LUT P6, RZ, R5, 0x2, RZ, 0xc0, !PT ;  /* 0x0000000205ff7812 */ /* 0x000fc400078cc0ff */
[----:B------:R-:W-:Y:S01]  /*112620*/  LOP3.LUT R2, R2, 0xdfffffff, RZ, 0xc0, !PT ;  /* 0xdfffffff02027812 */ /* 0x000fe200078ec0ff */
[----:B------:R-:W-:-:S03]  /*112630*/  IMAD.WIDE R6, R198, 0x4, R32 ;  /* 0x00000004c6067825 */ /* 0x000fc600078e0220 */
[----:B------:R-:W-:-:S04]  /*112640*/  @P0 LOP3.LUT R2, R2, 0x20000000, RZ, 0xfc, !PT ;  /* 0x2000000002020812 */ /* 0x000fc800078efcff */
[----:B------:R-:W-:-:S03]  /*112650*/  LOP3.LUT P0, RZ, R2, 0x80000, RZ, 0xc0, !PT ;  /* 0x0008000002ff7812 */ /* 0x000fc6000780c0ff */
[----:B------:R1:W-:Y:S01]  /*112660*/  @P6 STG.E desc[UR76][R6.64], R19 ;  /* 0x0000001306006986 */ /* 0x0003e2000c10194c */
[----:B------:R-:W-:Y:S02]  /*112670*/  LOP3.LUT P6, RZ, R5, 0x1, RZ, 0xc0, !PT ;  /* 0x0000000105ff7812 */ /* 0x000fe400078cc0ff */
[----:B------:R-:W-:Y:S01]  /*112680*/  LOP3.LUT R2, R2, 0xbfffffff, RZ, 0xc0, !PT ;  /* 0xbfffffff02027812 */ /* 0x000fe200078ec0ff */
[----:B------:R-:W-:Y:S01]  /*112690*/  IMAD.WIDE R4, R198, 0x4, R20 ;  /* 0x00000004c6047825 */ /* 0x000fe200078e0214 */
[----:B-1----:R-:W4:Y:S05]  /*1126a0*/  LDL.LU R19, [R1+0xbc0] ;  /* 0x000bc00001137983 */ /* 0x002f2a0000300800 */
[----:B------:R-:W-:-:S04]  /*1126b0*/  @P0 LOP3.LUT R2, R2, 0x40000000, RZ, 0xfc, !PT ;  /* 0x4000000002020812 */ /* 0x000fc800078efcff */
[----:B------:R1:W-:Y:S01]  /*1126c0*/  @P6 STG.E desc[UR76][R4.64], R176 ;  /* 0x000000b004006986 */ /* 0x0003e2000c10194c */
[----:B------:R-:W-:-:S03]  /*1126d0*/  LOP3.LUT P6, RZ, R2, 0x80000000, RZ, 0xc0, !PT ;  /* 0x8000000002ff7812 */ /* 0x000fc600078cc0ff */
[----:B-1----:R-:W4:Y:S01]  /*1126e0*/  LDL.LU R176, [R1+0xac0] ;  /* 0x000ac00001b07983 */ /* 0x002f220000300800 */
[----:B------:R-:W-:Y:S01]  /*1126f0*/  IMAD.WIDE R4, R198, 0x4, R30 ;  /* 0x00000004c6047825 */ /* 0x000fe200078e021e */
[----:B------:R-:W-:-:S08]  /*112700*/  LOP3.LUT P0, RZ, R2, 0x40000, RZ, 0xc0, !PT ;  /* 0x0004000002ff7812 */ /* 0x000fd0000780c0ff */
[----:B------:R1:W-:Y:S04]  /*112710*/  @P6 STG.E desc[UR76][R4.64], R177 ;  /* 0x000000b104006986 */ /* 0x0003e8000c10194c */
[----:B-1----:R-:W4:Y:S01]  /*112720*/  LDL.LU R177, [R1+0x9a0] ;  /* 0x0009a00001b17983 */ /* 0x002f220000300800 */
[----:B------:R-:W-:-:S05]  /*112730*/  IMAD.WIDE R4, R198, 0x4, R28 ;  /* 0x00000004c6047825 */ /* 0x000fca00078e021c */
[----:B------:R1:W-:Y:S01]  /*112740*/  @P0 STG.E desc[UR76][R4.64], R14 ;  /* 0x0000000e04000986 */ /* 0x0003e2000c10194c */
[----:B------:R-:W-:-:S03]  /*112750*/  LOP3.LUT P0, RZ, R2, 0x40000000, RZ, 0xc0, !PT ;  /* 0x4000000002ff7812 */ /* 0x000fc6000780c0ff */
[----:B-1----:R-:W4:Y:S01]  /*112760*/  LDL.LU R14, [R1+0x500] ;  /* 0x00050000010e7983 */ /* 0x002f220000300800 */
[----:B------:R-:W-:-:S09]  /*112770*/  IMAD.WIDE R4, R198, 0x4, R26 ;  /* 0x00000004c6047825 */ /* 0x000fd200078e021a */
[----:B---3--:R1:W-:Y:S04]  /*112780*/  @P0 STG.E desc[UR76][R4.64], R196 ;  /* 0x000000c404000986 */ /* 0x0083e8000c10194c */
[----:B-1----:R-:W3:Y:S01]  /*112790*/  LDL.LU R196, [R1+0x480] ;  /* 0x0004800001c47983 */ /* 0x002ee20000300800 */
[C---:B------:R-:W-:Y:S02]  /*1127a0*/  LOP3.LUT P0, RZ, R2.reuse, 0x20000000, RZ, 0xc0, !PT ;  /* 0x2000000002ff7812 */ /* 0x040fe4000780c0ff */
[----:B------:R-:W-:Y:S01]  /*1127b0*/  LOP3.LUT P1, RZ, R2, 0x200000, RZ, 0xc0, !PT ;  /* 0x0020000002ff7812 */ /* 0x000fe2000782c0ff */
[----:B------:R-:W3:Y:S01]  /*1127c0*/  LDL.LU R9, [R1+0x3e0] ;  /* 0x0003e00001097983 */ /* 0x000ee20000300800 */
[----:B------:R-:W-:Y:S01]  /*1127d0*/  IMAD.WIDE R4, R198, 0x4, R24 ;  /* 0x00000004c6047825 */ /* 0x000fe200078e0218 */
[----:B------:R-:W-:-:S08]  /*1127e0*/  LOP3.LUT P2, RZ, R15, 0x80000, RZ, 0xc0, !PT ;  /* 0x000800000fff7812 */ /* 0x000fd0000784c0ff */
[----:B------:R1:W-:Y:S02]  /*1127f0*/  @P0 STG.E desc[UR76][R4.64], R199 ;  /* 0x000000c704000986 */ /* 0x0003e4000c10194c */
[----:B-1----:R-:W-:Y:S02]  /*112800*/  IMAD.WIDE R4, R198, 0x4, R22 ;  /* 0x00000004c6047825 */ /* 0x002fe400078e0216 */
[----:B------:R-:W3:Y:S04]  /*112810*/  LDL.LU R199, [R1+0x2bd4] ;  /* 0x002bd40001c77983 */ /* 0x000ee80000300800 */
[----:B------:R-:W3:Y:S04]  /*112820*/  LDL.LU R198, [R1+0x2bd8] ;  /* 0x002bd80001c67983 */ /* 0x000ee80000300800 */
[----:B------:R1:W-:Y:S04]  /*112830*/  @P1 STG.E desc[UR76][R4.64], R18 ;  /* 0x0000001204001986 */ /* 0x0003e8000c10194c */
[----:B-1----:R-:W3:Y:S01]  /*112840*/  LDL.LU R18, [R1+0x350] ;  /* 0x0003500001127983 */ /* 0x002ee20000300800 */
[----:B------:R-:W-:-:S02]  /*112850*/  LOP3.LUT P5, RZ, R15, 0x200000, RZ, 0xc0, !PT ;  /* 0x002000000fff7812 */ /* 0x000fc400078ac0ff */
[C---:B------:R-:W-:Y:S02]  /*112860*/  LOP3.LUT P4, RZ, R15.reuse, 0x400000, RZ, 0xc0, !PT ;  /* 0x004000000fff7812 */ /* 0x040fe4000788c0ff */
[----:B------:R-:W-:Y:S01]  /*112870*/  LOP3.LUT P3, RZ, R15, 0x8, RZ, 0xc0, !PT ;  /* 0x000000080fff7812 */ /* 0x000fe2000786c0ff */
[----:B--2---:R-:W-:-:S05]  /*112880*/  IMAD.WIDE R4, R185, 0x4, R34 ;  /* 0x00000004b9047825 */ /* 0x004fca00078e0222 */
[----:B----4-:R1:W-:Y:S04]  /*112890*/  @P2 STG.E desc[UR76][R4.64], R184 ;  /* 0x000000b804002986 */ /* 0x0103e8000c10194c */
[----:B-1----:R-:W2:Y:S01]  /*1128a0*/  LDL.LU R184, [R1+0xd64] ;  /* 0x000d640001b87983 */ /* 0x002ea20000300800 */
[----:B------:R-:W-:-:S05]  /*1128b0*/  IMAD.WIDE R4, R185, 0x4, R32 ;  /* 0x00000004b9047825 */ /* 0x000fca00078e0220 */
[----:B------:R1:W-:Y:S04]  /*1128c0*/  @P5 STG.E desc[UR76][R4.64], R19 ;  /* 0x0000001304005986 */ /* 0x0003e8000c10194c */
[----:B-1----:R-:W4:Y:S01]  /*1128d0*/  LDL.LU R19, [R1+0xd54] ;  /* 0x000d540001137983 */ /* 0x002f220000300800 */
[----:B------:R-:W-:-:S05]  /*1128e0*/  IMAD.WIDE R4, R185, 0x4, R20 ;  /* 0x00000004b9047825 */ /* 0x000fca00078e0214 */
[----:B------:R1:W-:Y:S01]  /*1128f0*/  @P4 STG.E desc[UR76][R4.64], R176 ;  /* 0x000000b004004986 */ /* 0x0003e2000c10194c */
[----:B------:R-:W-:-:S03]  /*112900*/  ISETP.LT.AND P4, PT, R197, UR4, !P3 ;  /* 0x00000004c5007c0c */ /* 0x000fc6000df81270 */
[----:B-1----:R-:W4:Y:S01]  /*112910*/  LDL.LU R176, [R1+0xd44] ;  /* 0x000d440001b07983 */ /* 0x002f220000300800 */
[----:B------:R-:W-:-:S09]  /*112920*/  IMAD.WIDE R4, R185, 0x4, R30 ;  /* 0x00000004b9047825 */ /* 0x000fd200078e021e */
        /* <DEDUP_REMOVED lines=8> */
[----:B---3--:R1:W-:Y:S04]  /*1129b0*/  @P4 STG.E desc[UR76][R4.64], R196 ;  /* 0x000000c404004986 */ /* 0x0083e8000c10194c */
[----:B-1----:R-:W3:Y:S01]  /*1129c0*/  LDL.LU R196, [R1+0xd14] ;  /* 0x000d140001c47983 */ /* 0x002ee20000300800 */
[----:B------:R-:W-:Y:S01]  /*1129d0*/  ISETP.LT.AND P4, PT, R178, UR4, !P3 ;  /* 0x00000004b2007c0c */ /* 0x000fe2000df81270 */
[----:B------:R-:W-:Y:S01]  /*1129e0*/  IMAD.WIDE R4, R185, 0x4, R24 ;  /* 0x00000004b9047825 */ /* 0x000fe200078e0218 */
[----:B------:R-:W-:-:S11]  /*1129f0*/  ISETP.LT.AND P3, PT, R179, UR4, !P3 ;  /* 0x00000004b3007c0c */ /* 0x000fd6000df61270 */
[----:B------:R1:W-:Y:S01]  /*112a00*/  @P4 STG.E desc[UR76][R4.64], R9 ;  /* 0x0000000904004986 */ /* 0x0003e2000c10194c */
[----:B------:R-:W-:Y:S01]  /*112a10*/  LOP3.LUT P6, RZ, R15, 0x4, RZ, 0xc0, !PT ;  /* 0x000000040fff7812 */ /* 0x000fe200078cc0ff */
[----:B-1----:R-:W-:Y:S02]  /*112a20*/  IMAD.WIDE R4, R185, 0x4, R22 ;  /* 0x00000004b9047825 */ /* 0x002fe400078e0216 */
[----:B------:R-:W3:Y:S04]  /*112a30*/  LDL.LU R185, [R1+0xd04] ;  /* 0x000d040001b97983 */ /* 0x000ee80000300800 */
[----:B------:R-:W3:Y:S04]  /*112a40*/  LDL.LU R9, [R1+0x19c] ;  /* 0x00019c0001097983 */ /* 0x000ee80000300800 */
[----:B------:R1:W-:Y:S01]  /*112a50*/  @P3 STG.E desc[UR76][R4.64], R18 ;  /* 0x0000001204003986 */ /* 0x0003e2000c10194c */
[----:B------:R-:W-:-:S03]  /*112a60*/  ISETP.LT.AND P3, PT, R252, UR4, !P6 ;  /* 0x00000004fc007c0c */ /* 0x000fc6000f761270 */
[----:B------:R-:W3:Y:S01]  /*112a70*/  LDL.LU R12, [R1+0x1a0] ;  /* 0x0001a000010c7983 */ /* 0x000ee20000300800 */
[----:B-1----:R-:W-:-:S09]  /*112a80*/  IMAD.WIDE R4, R13, 0x4, R34 ;  /* 0x000000040d047825 */ /* 0x002fd200078e0222 */
[----:B--2---:R1:W-:Y:S04]  /*112a90*/  @P3 STG.E desc[UR76][R4.64], R184 ;  /* 0x000000b804003986 */ /* 0x0043e8000c10194c */
[----:B-1----:R-:W2:Y:S01]  /*112aa0*/  LDL.LU R184, [R1+0xcf4] ;  /* 0x000cf40001b87983 */ /* 0x002ea20000300800 */
[----:B------:R-:W-:-:S03]  /*112ab0*/  ISETP.LT.AND P3, PT, R199, UR4, !P6 ;  /* 0x00000004c7007c0c */ /* 0x000fc6000f761270 */
[----:B------:R-:W2:Y:S01]  /*112ac0*/  LDL.LU R18, [R1+0xce4] ;  /* 0x000ce40001127983 */ /* 0x000ea20000300800 */
[----:B------:R-:W-:-:S09]  /*112ad0*/  IMAD.WIDE R4, R13, 0x4, R32 ;  /* 0x000000040d047825 */ /* 0x000fd200078e0220 */
[----:B----4-:R1:W-:Y:S01]  /*112ae0*/  @P3 STG.E desc[UR76][R4.64], R19 ;  /* 0x0000001304003986 */ /* 0x0103e2000c10194c */
        /* <DEDUP_REMOVED lines=18> */
[----:B------:R-:W-:-:S12]  /*112c10*/  IMAD.WIDE R4, R13, 0x4, R24 ;  /* 0x000000040d047825 */ /* 0x000fd800078e0218 */
[----:B------:R1:W-:Y:S04]  /*112c20*/  @P3 STG.E desc[UR76][R4.64], R185 ;  /* 0x000000b904003986 */ /* 0x0003e8000c10194c */
[----:B-1----:R-:W3:Y:S01]  /*112c30*/  LDL.LU R185, [R1+0x3e4] ;  /* 0x0003e40001b97983 */ /* 0x002ee20000300800 */
[----:B------:R-:W-:Y:S01]  /*112c40*/  ISETP.LT.AND P6, PT, R179, UR4, !P6 ;  /* 0x00000004b3007c0c */ /* 0x000fe2000f7c1270 */
[----:B------:R-:W-:Y:S01]  /*112c50*/  IMAD.WIDE R4, R13, 0x4, R22 ;  /* 0x000000040d047825 */ /* 0x000fe200078e0216 */
[----:B------:R-:W-:Y:S01]  /*112c60*/  LOP3.LUT P5, RZ, R15, 0x2, RZ, 0xc0, !PT ;  /* 0x000000020fff7812 */ /* 0x000fe200078ac0ff */
[----:B------:R-:W3:Y:S10]  /*112c70*/  LDL.LU R13, [R1+0x1a4] ;  /* 0x0001a400010d7983 */ /* 0x000ef40000300800 */
[----:B--2---:R1:W-:Y:S01]  /*112c80*/  @P6 STG.E desc[UR76][R4.64], R184 ;  /* 0x000000b804006986 */ /* 0x0043e2000c10194c */
[----:B------:R-:W-:-:S03]  /*112c90*/  ISETP.LT.AND P6, PT, R252, UR4, !P5 ;  /* 0x00000004fc007c0c */ /* 0x000fc6000efc1270 */
[----:B-1----:R-:W2:Y:S01]  /*112ca0*/  LDL.LU R184, [R1+0x354] ;  /* 0x0003540001b87983 */ /* 0x002ea20000300800 */
[----:B------:R-:W-:-:S09]  /*112cb0*/  IMAD.WIDE R4, R9, 0x4, R34 ;  /* 0x0000000409047825 */ /* 0x000fd200078e0222 */
[----:B------:R1:W-:Y:S01]  /*112cc0*/  @P6 STG.E desc[UR76][R4.64], R18 ;  /* 0x0000001204006986 */ /* 0x0003e2000c10194c */
[----:B------:R-:W-:-:S03]  /*112cd0*/  ISETP.LT.AND P6, PT, R199, UR4, !P5 ;  /* 0x00000004c7007c0c */ /* 0x000fc6000efc1270 */
[----:B-1----:R-:W2:Y:S01]  /*112ce0*/  LDL.LU R18, [R1+0xd68] ;  /* 0x000d680001127983 */ /* 0x002ea20000300800 */
        /* <DEDUP_REMOVED lines=93> */
[----:B------:R-:W-:-:S11]  /*1132c0*/  LOP3.LUT P6, RZ, R15, 0x20, RZ, 0xc0, !PT ;  /* 0x000000200fff7812 */ /* 0x000fd600078cc0ff */
        /* <DEDUP_REMOVED lines=35> */
[----:B------:R-:W-:Y:S01]  /*113500*/  ISETP.LT.AND P0, PT, R252, UR4, !P4 ;  /* 0x00000004fc007c0c */ /* 0x000fe2000e701270 */
[----:B-1----:R-:W-:-:S02]  /*113510*/  IMAD.WIDE R4, R12, 0x4, R34 ;  /* 0x000000040c047825 */ /* 0x002fc400078e0222 */
[----:B------:R-:W2:Y:S04]  /*113520*/  LDL.LU R184, [R1+0x35c] ;  /* 0x00035c0001b87983 */ /* 0x000ea80000300800 */
[----:B------:R-:W2:Y:S06]  /*113530*/  LDL.LU R9, [R1+0xe10] ;  /* 0x000e100001097983 */ /* 0x000eac0000300800 */
[----:B------:R1:W-:Y:S01]  /*113540*/  @P0 STG.E desc[UR76][R4.64], R18 ;  /* 0x0000001204000986 */ /* 0x0003e2000c10194c */
[----:B------:R-:W-:Y:S01]  /*113550*/  ISETP.LT.AND P0, PT, R199, UR4, !P4 ;  /* 0x00000004c7007c0c */ /* 0x000fe2000e701270 */
[----:B-1----:R-:W-:-:S02]  /*113560*/  IMAD.WIDE R4, R12, 0x4, R32 ;  /* 0x000000040c047825 */ /* 0x002fc400078e0220 */
[----:B------:R-:W2:Y:S10]  /*113570*/  LDL.LU R18, [R1+0xe00] ;  /* 0x000e000001127983 */ /* 0x000eb40000300800 */
[----:B----4-:R1:W-:Y:S01]  /*113580*/  @P0 STG.E desc[UR76][R4.64], R19 ;  /* 0x0000001304000986 */ /* 0x0103e2000c10194c */
[----:B------:R-:W-:Y:S01]  /*113590*/  ISETP.LT.AND P0, PT, R198, UR4, !P4 ;  /* 0x00000004c6007c0c */ /* 0x000fe2000e701270 */
[----:B-1----:R-:W-:-:S02]  /*1135a0*/  IMAD.WIDE R4, R12, 0x4, R20 ;  /* 0x000000040c047825 */ /* 0x002fc400078e0214 */
[----:B------:R-:W4:Y:S10]  /*1135b0*/  LDL.LU R19, [R1+0xdf0] ;  /* 0x000df00001137983 */ /* 0x000f340000300800 */
[----:B------:R1:W-:Y:S01]  /*1135c0*/  @P0 STG.E desc[UR76][R4.64], R176 ;  /* 0x000000b004000986 */ /* 0x0003e2000c10194c */
[----:B------:R-:W-:Y:S01]  /*1135d0*/  ISETP.LT.AND P0, PT, R197, UR4, !P4 ;  /* 0x00000004c5007c0c */ /* 0x000fe2000e701270 */
[----:B-1----:R-:W-:-:S02]  /*1135e0*/  IMAD.WIDE R4, R12, 0x4, R30 ;  /* 0x000000040c047825 */ /* 0x002fc400078e021e */
[----:B------:R-:W4:Y:S10]  /*1135f0*/  LDL.LU R176, [R1+0xde0] ;  /* 0x000de00001b07983 */ /* 0x000f340000300800 */
[----:B------:R1:W-:Y:S01]  /*113600*/  @P0 STG.E desc[UR76][R4.64], R177 ;  /* 0x000000b104000986 */ /* 0x0003e2000c10194c */
[----:B------:R-:W-:Y:S01]  /*113610*/  ISETP.LT.AND P0, PT, R186, UR4, !P4 ;  /* 0x00000004ba007c0c */ /* 0x000fe2000e701270 */
[----:B-1----:R-:W-:-:S12]  /*113620*/  IMAD.WIDE R4, R12, 0x4, R28 ;  /* 0x000000040c047825 */ /* 0x002fd800078e021c */
[----:B------:R1:W-:Y:S01]  /*113630*/  @P0 STG.E desc[UR76][R4.64], R14 ;  /* 0x0000000e04000986 */ /* 0x0003e2000c10194c */
[----:B------:R-:W-:Y:S01]  /*113640*/  ISETP.LT.AND P0, PT, R187, UR4, !P4 ;  /* 0x00000004bb007c0c */ /* 0x000fe2000e701270 */
[----:B-1----:R-:W-:-:S12]  /*113650*/  IMAD.WIDE R4, R12, 0x4, R26 ;  /* 0x000000040c047825 */ /* 0x002fd800078e021a */
[----:B---3--:R1:W-:Y:S04]  /*113660*/  @P0 STG.E desc[UR76][R4.64], R196 ;  /* 0x000000c404000986 */ /* 0x0083e8000c10194c */
[----:B-1----:R-:W3:Y:S01]  /*113670*/  LDL.LU R196, [R1+0xdd0] ;  /* 0x000dd00001c47983 */ /* 0x002ee20000300800 */
[----:B------:R-:W-:Y:S01]  /*113680*/  ISETP.LT.AND P0, PT, R178, UR4, !P4 ;  /* 0x00000004b2007c0c */ /* 0x000fe2000e701270 */
[----:B------:R-:W-:-:S12]  /*113690*/  IMAD.WIDE R4, R12, 0x4, R24 ;  /* 0x000000040c047825 */ /* 0x000fd800078e0218 */
[----:B------:R1:W-:Y:S04]  /*1136a0*/  @P0 STG.E desc[UR76][R4.64], R185 ;  /* 0x000000b904000986 */ /* 0x0003e8000c10194c */
[----:B-1----:R-:W3:Y:S04]  /*1136b0*/  LDL.LU R185, [R1+0xdc0] ;  /* 0x000dc00001b97983 */ /* 0x002ee80000300800 */
[----:B------:R-:W3:Y:S01]  /*1136c0*/  LDL.LU R177, [R1+0xdb0] ;  /* 0x000db00001b17983 */ /* 0x000ee20000300800 */
[----:B------:R-:W-:Y:S01]  /*1136d0*/  ISETP.LT.AND P0, PT, R179, UR4, !P4 ;  /* 0x00000004b3007c0c */ /* 0x000fe2000e701270 */
[----:B------:R-:W-:Y:S01]  /*1136e0*/  IMAD.WIDE R4, R12, 0x4, R22 ;  /* 0x000000040c047825 */ /* 0x000fe200078e0216 */
[----:B------:R-:W-:Y:S01]  /*1136f0*/  LOP3.LUT P5, RZ, R15, 0x200, RZ, 0xc0, !PT ;  /* 0x000002000fff7812 */ /* 0x000fe200078ac0ff */
[----:B------:R-:W3:Y:S10]  /*113700*/  LDL.LU R14, [R1+0x1b8] ;  /* 0x0001b800010e7983 */ /* 0x000ef40000300800 */
[----:B--2---:R1:W-:Y:S01]  /*113710*/  @P0 STG.E desc[UR76][R4.64], R184 ;  /* 0x000000b804000986 */ /* 0x0043e2000c10194c */
[----:B------:R-:W-:-:S03]  /*113720*/  ISETP.LT.AND P0, PT, R252, UR4, !P5 ;  /* 0x00000004fc007c0c */ /* 0x000fc6000ef01270 */
[----:B-1----:R-:W2:Y:S01]  /*113730*/  LDL.LU R184, [R1+0xda0] ;  /* 0x000da00001b87983 */ /* 0x002ea20000300800 */
[----:B------:R-:W-:-:S03]  /*113740*/  IMAD.WIDE R4, R13, 0x4, R34 ;  /* 0x000000040d047825 */ /* 0x000fc600078e0222 */
[----:B------:R-:W2:Y:S06]  /*113750*/  LDL.LU R12, [R1+0x420] ;  /* 0x00042000010c7983 */ /* 0x000eac0000300800 */
[----:B------:R1:W-:Y:S01]  /*113760*/  @P0 STG.E desc[UR76][R4.64], R9 ;  /* 0x0000000904000986 */ /* 0x0003e2000c10194c */
        /* <DEDUP_REMOVED lines=19> */
[----:B------:R1:W-:Y:S01]  /*1138a0*/  @P0 STG.E desc[UR76][R4.64], R185 ;  /* 0x000000b904000986 */ /* 0x0003e2000c10194c */
[----:B------:R-:W-:-:S03]  /*1138b0*/  ISETP.LT.AND P0, PT, R178, UR4, !P5 ;  /* 0x00000004b2007c0c */ /* 0x000fc6000ef01270 */
[----:B-1----:R-:W3:Y:S01]  /*1138c0*/  LDL.LU R185, [R1+0x9b0] ;  /* 0x0009b00001b97983 */ /* 0x002ee20000300800 */
[----:B------:R-:W-:-:S09]  /*1138d0*/  IMAD.WIDE R4, R13, 0x4, R24 ;  /* 0x000000040d047825 */ /* 0x000fd200078e0218 */
        /* <DEDUP_REMOVED lines=212> */
[----:B------:R-:W2:Y:S10]  /*114620*/  LDL.LU R184, [R1+0x4ac] ;  /* 0x0004ac0001b87983 */ /* 0x000eb40000300800 */
[----:B------:R1:W-:Y:S01]  /*114630*/  @P0 STG.E desc[UR76][R4.64], R9 ;  /* 0x0000000904000986 */ /* 0x0003e2000c10194c */
[----:B------:R-:W-:Y:S01]  /*114640*/  ISETP.LT.AND P0, PT, R199, UR4, !P6 ;  /* 0x00000004c7007c0c */ /* 0x000fe2000f701270 */
[----:B-1----:R-:W-:-:S02]  /*114650*/  IMAD.WIDE R4, R14, 0x4, R32 ;  /* 0x000000040e047825 */ /* 0x002fc400078e0220 */
[----:B------:R-:W2:Y:S10]  /*114660*/  LDL.LU R9, [R1+0xec0] ;  /* 0x000ec00001097983 */ /* 0x000eb40000300800 */
        /* <DEDUP_REMOVED lines=10> */
[----:B-1----:R-:W-:-:S12]  /*114710*/  IMAD.WIDE R4, R14, 0x4, R28 ;  /* 0x000000040e047825 */ /* 0x002fd800078e021c */
        /* <DEDUP_REMOVED lines=10> */
[----:B------:R-:W-:-:S03]  /*1147c0*/  ISETP.LT.AND P0, PT, R179, UR4, !P6 ;  /* 0x00000004b3007c0c */ /* 0x000fc6000f701270 */
[----:B------:R-:W3:Y:S01]  /*1147d0*/  LDL.LU R176, [R1+0xe60] ;  /* 0x000e600001b07983 */ /* 0x000ee20000300800 */
[C---:B------:R-:W-:Y:S02]  /*1147e0*/  LOP3.LUT P1, RZ, R2.reuse, 0x8000000, RZ, 0xc0, !PT ;  /* 0x0800000002ff7812 */ /* 0x040fe4000782c0ff */
[C---:B------:R-:W-:Y:S01]  /*1147f0*/  LOP3.LUT P2, RZ, R2.reuse, 0x4000000, RZ, 0xc0, !PT ;  /* 0x0400000002ff7812 */ /* 0x040fe2000784c0ff */
[----:B------:R-:W3:Y:S01]  /*114800*/  LDL.LU R13, [R1+0x1bc] ;  /* 0x0001bc00010d7983 */ /* 0x000ee20000300800 */
[C---:B------:R-:W-:Y:S02]  /*114810*/  LOP3.LUT P3, RZ, R2.reuse, 0x2000000, RZ, 0xc0, !PT ;  /* 0x0200000002ff7812 */ /* 0x040fe4000786c0ff */
[C---:B------:R-:W-:Y:S02]  /*114820*/  LOP3.LUT P4, RZ, R2.reuse, 0x1000000, RZ, 0xc0, !PT ;  /* 0x0100000002ff7812 */ /* 0x040fe4000788c0ff */
[C---:B------:R-:W-:Y:S02]  /*114830*/  LOP3.LUT P5, RZ, R2.reuse, 0x800000, RZ, 0xc0, !PT ;  /* 0x0080000002ff7812 */ /* 0x040fe400078ac0ff */
[----:B------:R-:W-:Y:S01]  /*114840*/  LOP3.LUT P6, RZ, R2, 0x400000, RZ, 0xc0, !PT ;  /* 0x0040000002ff7812 */ /* 0x000fe200078cc0ff */
[----:B------:R-:W-:-:S05]  /*114850*/  IMAD.WIDE R2, R14, 0x4, R22 ;  /* 0x000000040e027825 */ /* 0x000fca00078e0216 */
        /* <DEDUP_REMOVED lines=29> */
[----:B------:R-:W-:-:S11]  /*114a30*/  ISETP.LT.AND P1, PT, R179, UR4, !P1 ;  /* 0x00000004b3007c0c */ /* 0x000fd6000cf21270 */
[----:B------:R1:W-:Y:S04]  /*114a40*/  @P0 STG.E desc[UR76][R2.64], R176 ;  /* 0x000000b002000986 */ /* 0x0003e8000c10194c */
[----:B-1----:R-:W3:Y:S01]  /*114a50*/  LDL.LU R176, [R1+0x520] ;  /* 0x0005200001b07983 */ /* 0x002ee20000300800 */
[----:B------:R-:W-:Y:S01]  /*114a60*/  ISETP.LT.AND P0, PT, R252, UR4, !P2 ;  /* 0x00000004fc007c0c */ /* 0x000fe2000d701270 */
[----:B------:R-:W-:-:S05]  /*114a70*/  IMAD.WIDE R2, R12, 0x4, R22 ;  /* 0x000000040c027825 */ /* 0x000fca00078e0216 */
[----:B--2---:R1:W-:Y:S04]  /*114a80*/  @P1 STG.E desc[UR76][R2.64], R184 ;  /* 0x000000b802001986 */ /* 0x0043e8000c10194c */
[----:B-1----:R-:W2:Y:S01]  /*114a90*/  LDL.LU R184, [R1+0x4c0] ;  /* 0x0004c00001b87983 */ /* 0x002ea20000300800 */
[----:B------:R-:W-:-:S05]  /*114aa0*/  IMAD.WIDE R2, R13, 0x4, R34 ;  /* 0x000000040d027825 */ /* 0x000fca00078e0222 */
        /* <DEDUP_REMOVED lines=28> */
[----:B------:R-:W-:Y:S02]  /*114c70*/  IMAD.WIDE R2, R13, 0x4, R22 ;  /* 0x000000040d027825 */ /* 0x000fe400078e0216 */
[----:B------:R-:W3:Y:S04]  /*114c80*/  LDL.LU R13, [R1+0xb38] ;  /* 0x000b3800010d7983 */ /* 0x000ee80000300800 */
[----:B--2---:R1:W-:Y:S02]  /*114c90*/  @P2 STG.E desc[UR76][R2.64], R184 ;  /* 0x000000b802002986 */ /* 0x0043e4000c10194c */
[----:B-1----:R-:W-:-:S02]  /*114ca0*/  IMAD.WIDE R2, R14, 0x4, R34 ;  /* 0x000000040e027825 */ /* 0x002fc400078e0222 */
[----:B------:R-:W2:Y:S04]  /*114cb0*/  LDL.LU R184, [R1+0xe54] ;  /* 0x000e540001b87983 */ /* 0x000ea80000300800 */
[----:B------:R1:W-:Y:S01]  /*114cc0*/  @P0 STG.E desc[UR76][R2.64], R9 ;  /* 0x0000000902000986 */ /* 0x0003e2000c10194c */
[----:B------:R-:W-:Y:S01]  /*114cd0*/  ISETP.LT.AND P0, PT, R199, UR4, !P3 ;  /* 0x00000004c7007c0c */ /* 0x000fe2000df01270 */
[----:B-1----:R-:W-:-:S12]  /*114ce0*/  IMAD.WIDE R2, R14, 0x4, R32 ;  /* 0x000000040e027825 */ /* 0x002fd800078e0220 */
        /* <DEDUP_REMOVED lines=19> */
[----:B------:R-:W-:-:S12]  /*114e20*/  IMAD.WIDE R2, R14, 0x4, R24 ;  /* 0x000000040e027825 */ /* 0x000fd800078e0218 */
[----:B------:R1:W-:Y:S04]  /*114e30*/  @P0 STG.E desc[UR76][R2.64], R176 ;  /* 0x000000b002000986 */ /* 0x0003e8000c10194c */
[----:B-1----:R-:W3:Y:S01]  /*114e40*/  LDL.LU R176, [R1+0x9c4] ;  /* 0x0009c40001b07983 */ /* 0x002ee20000300800 */
[----:B------:R-:W-:Y:S01]  /*114e50*/  IMAD.WIDE R2, R14, 0x4, R22 ;  /* 0x000000040e027825 */ /* 0x000fe200078e0216 */
[----:B------:R-:W-:Y:S02]  /*114e60*/  ISETP.LT.AND P3, PT, R179, UR4, !P3 ;  /* 0x00000004b3007c0c */ /* 0x000fe4000df61270 */
[----:B------:R-:W3:Y:S01]  /*114e70*/  LDL.LU R14, [R1+0x524] ;  /* 0x00052400010e7983 */ /* 0x000ee20000300800 */
[----:B------:R-:W-:-:S03]  /*114e80*/  LOP3.LUT P2, RZ, R17, 0x1, RZ, 0xc0, !PT ;  /* 0x0000000111ff7812 */ /* 0x000fc6000784c0ff */
[----:B------:R-:W3:Y:S01]  /*114e90*/  LDL.LU R12, [R1+0xb90] ;  /* 0x000b9000010c7983 */ /* 0x000ee20000300800 */
[----:B------:R-:W-:-:S03]  /*114ea0*/  ISETP.LT.AND P0, PT, R252, UR4, !P2 ;  /* 0x00000004fc007c0c */ /* 0x000fc6000d701270 */
[----:B------:R-:W3:Y:S04]  /*114eb0*/  LDL.LU R9, [R1+0xb98] ;  /* 0x000b980001097983 */ /* 0x000ee80000300800 */
[----:B--2---:R1:W-:Y:S04]  /*114ec0*/  @P3 STG.E desc[UR76][R2.64], R184 ;  /* 0x000000b802003986 */ /* 0x0043e8000c10194c */
[----:B-1----:R-:W2:Y:S01]  /*114ed0*/  LDL.LU R184, [R1+0x4c4] ;  /* 0x0004c40001b87983 */ /* 0x002ea20000300800 */
[----:B------:R-:W-:-:S05]  /*114ee0*/  IMAD.WIDE R2, R13, 0x4, R34 ;  /* 0x000000040d027825 */ /* 0x000fca00078e0222 */
        /* <DEDUP_REMOVED lines=20> */
[----:B------:R1:W-:Y:S01]  /*115030*/  @P0 STG.E desc[UR76][R2.64], R176 ;  /* 0x000000b002000986 */ /* 0x0003e2000c10194c */
[----:B------:R-:W-:-:S03]  /*115040*/  ISETP.LT.AND P0, PT, R178, UR4, !P2 ;  /* 0x00000004b2007c0c */ /* 0x000fc6000d701270 */
[----:B-1----:R-:W3:Y:S01]  /*115050*/  LDL.LU R176, [R1+0xe78] ;  /* 0x000e780001b07983 */ /* 0x002ee20000300800 */
[----:B------:R-:W-:-:S09]  /*115060*/  IMAD.WIDE R2, R13, 0x4, R24 ;  /* 0x000000040d027825 */ /* 0x000fd200078e0218 */
[----:B------:R1:W-:Y:S01]  /*115070*/  @P0 STG.E desc[UR76][R2.64], R14 ;  /* 0x0000000e02000986 */ /* 0x0003e2000c10194c */
[----:B------:R-:W-:-:S03]  /*115080*/  ISETP.LT.AND P0, PT, R179, UR4, !P2 ;  /* 0x00000004b3007c0c */ /* 0x000fc6000d701270 */
[----:B-1----:R-:W3:Y:S01]  /*115090*/  LDL.LU R14, [R1+0xe68] ;  /* 0x000e6800010e7983 */ /* 0x002ee20000300800 */
[----:B------:R-:W-:Y:S01]  /*1150a0*/  IMAD.WIDE R2, R13, 0x4, R22 ;  /* 0x000000040d027825 */ /* 0x000fe200078e0216 */
[----:B------:R-:W-:Y:S02]  /*1150b0*/  LOP3.LUT P3, RZ, R17, 0x4, RZ, 0xc0, !PT ;  /* 0x0000000411ff7812 */ /* 0x000fe4000786c0ff */
[----:B------:R-:W3:Y:S06]  /*1150c0*/  LDL.LU R13, [R1+0xed0] ;  /* 0x000ed000010d7983 */ /* 0x000eec0000300800 */
        /* <DEDUP_REMOVED lines=66> */
[----:B------:R-:W-:-:S08]  /*1154f0*/  LOP3.LUT P2, RZ, R17, 0x40, RZ, 0xc0, !PT ;  /* 0x0000004011ff7812 */ /* 0x000fd0000784c0ff */
[----:B--2---:R1:W-:Y:S01]  /*115500*/  @P0 STG.E desc[UR76][R2.64], R184 ;  /* 0x000000b802000986 */ /* 0x0043e2000c10194c */
[----:B------:R-:W-:-:S03]  /*115510*/  ISETP.LT.AND P0, PT, R252, UR4, !P2 ;  /* 0x00000004fc007c0c */ /* 0x000fc6000d701270 */
[----:B-1----:R-:W2:Y:S01]  /*115520*/  LDL.LU R184, [R1+0xe5c] ;  /* 0x000e5c0001b87983 */ /* 0x002ea20000300800 */
[----:B------:R-:W-:-:S03]  /*115530*/  IMAD.WIDE R2, R13, 0x4, R34 ;  /* 0x000000040d027825 */ /* 0x000fc600078e0222 */
[----:B------:R-:W2:Y:S06]  /*115540*/  LDL.LU R9, [R1+0xe4c] ;  /* 0x000e4c0001097983 */ /* 0x000eac0000300800 */
[----:B------:R1:W-:Y:S01]  /*115550*/  @P0 STG.E desc[UR76][R2.64], R18 ;  /* 0x0000001202000986 */ /* 0x0003e2000c10194c */
[----:B------:R-:W-:Y:S01]  /*115560*/  ISETP.LT.AND P0, PT, R199, UR4, !P2 ;  /* 0x00000004c7007c0c */ /* 0x000fe2000d701270 */
[C---:B-1----:R-:W-:Y:S02]  /*115570*/  IMAD.WIDE R2, R13.reuse, 0x4, R32 ;  /* 0x000000040d027825 */ /* 0x042fe400078e0220 */
[----:B------:R-:W2:Y:S10]  /*115580*/  LDL.LU R18, [R1+0xe3c] ;  /* 0x000e3c0001127983 */ /* 0x000eb40000300800 */
[----:B----4-:R1:W-:Y:S01]  /*115590*/  @P0 STG.E desc[UR76][R2.64], R19 ;  /* 0x0000001302000986 */ /* 0x0103e2000c10194c */
        /* <DEDUP_REMOVED lines=8> */
[----:B-1----:R-:W4:Y:S01]  /*115620*/  LDL.LU R185, [R1+0xbac] ;  /* 0x000bac0001b97983 */ /* 0x002f220000300800 */
[----:B------:R-:W-:-:S09]  /*115630*/  IMAD.WIDE R2, R13, 0x4, R28 ;  /* 0x000000040d027825 */ /* 0x000fd200078e021c */
[----:B------:R1:W-:Y:S04]  /*115640*/  @P0 STG.E desc[UR76][R2.64], R177 ;  /* 0x000000b102000986 */ /* 0x0003e8000c10194c */
[----:B-1----:R-:W4:Y:S01]  /*115650*/  LDL.LU R177, [R1+0xb4c] ;  /* 0x000b4c0001b17983 */ /* 0x002f220000300800 */
[----:B------:R-:W-:Y:S01]  /*115660*/  ISETP.LT.AND P0, PT, R187, UR4, !P2 ;  /* 0x00000004bb007c0c */ /* 0x000fe2000d701270 */
[C---:B------:R-:W-:Y:S02]  /*115670*/  IMAD.WIDE R2, R13.reuse, 0x4, R26 ;  /* 0x000000040d027825 */ /* 0x040fe400078e021a */
[----:B------:R-:W4:Y:S10]  /*115680*/  LDL.LU R19, [R1+0x9cc] ;  /* 0x0009cc0001137983 */ /* 0x000f340000300800 */
[----:B------:R1:W-:Y:S01]  /*115690*/  @P0 STG.E desc[UR76][R2.64], R176 ;  /* 0x000000b002000986 */ /* 0x0003e2000c10194c */
[----:B------:R-:W-:Y:S01]  /*1156a0*/  ISETP.LT.AND P0, PT, R178, UR4, !P2 ;  /* 0x00000004b2007c0c */ /* 0x000fe2000d701270 */
[----:B-1----:R-:W-:Y:S01]  /*1156b0*/  IMAD.WIDE R2, R13, 0x4, R24 ;  /* 0x000000040d027825 */ /* 0x002fe200078e0218 */
[----:B------:R-:W-:Y:S01]  /*1156c0*/  LOP3.LUT P3, RZ, R17, 0x200, RZ, 0xc0, !PT ;  /* 0x0000020011ff7812 */ /* 0x000fe2000786c0ff */
[----:B------:R-:W4:Y:S10]  /*1156d0*/  LDL.LU R176, [R1+0x52c] ;  /* 0x00052c0001b07983 */ /* 0x000f340000300800 */
[----:B------:R1:W-:Y:S01]  /*1156e0*/  @P0 STG.E desc[UR76][R2.64], R14 ;  /* 0x0000000e02000986 */ /* 0x0003e2000c10194c */
[----:B------:R-:W-:Y:S01]  /*1156f0*/  ISETP.LT.AND P0, PT, R179, UR4, !P2 ;  /* 0x00000004b3007c0c */ /* 0x000fe2000d701270 */
[----:B-1----:R-:W-:-:S02]  /*115700*/  IMAD.WIDE R2, R13, 0x4, R22 ;  /* 0x000000040d027825 */ /* 0x002fc400078e0216 */
[----:B------:R-:W4:Y:S10]  /*115710*/  LDL.LU R14, [R1+0xed8] ;  /* 0x000ed800010e7983 */ /* 0x000f340000300800 */
[----:B--2---:R1:W-:Y:S01]  /*115720*/  @P0 STG.E desc[UR76][R2.64], R184 ;  /* 0x000000b802000986 */ /* 0x0043e2000c10194c */
[----:B------:R-:W-:Y:S01]  /*115730*/  ISETP.LT.AND P0, PT, R252, UR4, !P3 ;  /* 0x00000004fc007c0c */ /* 0x000fe2000df01270 */
[----:B-1----:R-:W-:-:S02]  /*115740*/  IMAD.WIDE R2, R12, 0x4, R34 ;  /* 0x000000040c027825 */ /* 0x002fc400078e0222 */
[----:B------:R-:W2:Y:S10]  /*115750*/  LDL.LU R184, [R1+0x4cc] ;  /* 0x0004cc0001b87983 */ /* 0x000eb40000300800 */
[----:B------:R1:W-:Y:S01]  /*115760*/  @P0 STG.E desc[UR76][R2.64], R9 ;  /* 0x0000000902000986 */ /* 0x0003e2000c10194c */
[----:B------:R-:W-:-:S03]  /*115770*/  ISETP.LT.AND P0, PT, R199, UR4, !P3 ;  /* 0x00000004c7007c0c */ /* 0x000fc6000df01270 */
[----:B------:R-:W2:Y:S01]  /*115780*/  LDL.LU R13, [R1+0xf70] ;  /* 0x000f7000010d7983 */ /* 0x000ea20000300800 */
[----:B-1----:R-:W-:-:S09]  /*115790*/  IMAD.WIDE R2, R12, 0x4, R32 ;  /* 0x000000040c027825 */ /* 0x002fd200078e0220 */
[----:B------:R1:W-:Y:S01]  /*1157a0*/  @P0 STG.E desc[UR76][R2.64], R18 ;  /* 0x0000001202000986 */ /* 0x0003e2000c10194c */
[----:B------:R-:W-:Y:S01]  /*1157b0*/  ISETP.LT.AND P0, PT, R198, UR4, !P3 ;  /* 0x00000004c6007c0c */ /* 0x000fe2000df01270 */
[----:B-1----:R-:W-:-:S12]  /*1157c0*/  IMAD.WIDE R2, R12, 0x4, R20 ;  /* 0x000000040c027825 */ /* 0x002fd800078e0214 */
[----:B---3--:R1:W-:Y:S04]  /*1157d0*/  @P0 STG.E desc[UR76][R2.64], R196 ;  /* 0x000000c402000986 */ /* 0x0083e8000c10194c */
[----:B-1----:R-:W3:Y:S01]  /*1157e0*/  LDL.LU R196, [R1+0xf60] ;  /* 0x000f600001c47983 */ /* 0x002ee20000300800 */
[----:B------:R-:W-:Y:S01]  /*1157f0*/  ISETP.LT.AND P0, PT, R197, UR4, !P3 ;  /* 0x00000004c5007c0c */ /* 0x000fe2000df01270 */
[----:B------:R-:W-:-:S12]  /*115800*/  IMAD.WIDE R2, R12, 0x4, R30 ;  /* 0x000000040c027825 */ /* 0x000fd800078e021e */
[----:B----4-:R1:W-:Y:S01]  /*115810*/  @P0 STG.E desc[UR76][R2.64], R185 ;  /* 0x000000b902000986 */ /* 0x0103e2000c10194c */
[----:B------:R-:W-:-:S03]  /*115820*/  ISETP.LT.AND P0, PT, R186, UR4, !P3 ;  /* 0x00000004ba007c0c */ /* 0x000fc6000df01270 */
[----:B-1----:R-:W4:Y:S01]  /*115830*/  LDL.LU R185, [R1+0xf50] ;  /* 0x000f500001b97983 */ /* 0x002f220000300800 */
[----:B------:R-:W-:-:S09]  /*115840*/  IMAD.WIDE R2, R12, 0x4, R28 ;  /* 0x000000040c027825 */ /* 0x000fd200078e021c */
[----:B------:R1:W-:Y:S04]  /*115850*/  @P0 STG.E desc[UR76][R2.64], R177 ;  /* 0x000000b102000986 */ /* 0x0003e8000c10194c */
[----:B-1----:R-:W4:Y:S01]  /*115860*/  LDL.LU R177, [R1+0xf40] ;  /* 0x000f400001b17983 */ /* 0x002f220000300800 */
[----:B------:R-:W-:-:S03]  /*115870*/  ISETP.LT.AND P0, PT, R187, UR4, !P3 ;  /* 0x00000004bb007c0c */ /* 0x000fc6000df01270 */
[----:B------:R-:W4:Y:S01]  /*115880*/  LDL.LU R9, [R1+0xf30] ;  /* 0x000f300001097983 */ /* 0x000f220000300800 */
[----:B------:R-:W-:-:S03]  /*115890*/  IMAD.WIDE R2, R12, 0x4, R26 ;  /* 0x000000040c027825 */ /* 0x000fc600078e021a */
[----:B------:R-:W4:Y:S06]  /*1158a0*/  LDL.LU R18, [R1+0xf20] ;  /* 0x000f200001127983 */ /* 0x000f2c0000300800 */
[----:B------:R1:W-:Y:S01]  /*1158b0*/  @P0 STG.E desc[UR76][R2.64], R19 ;  /* 0x0000001302000986 */ /* 0x0003e2000c10194c */
[----:B------:R-:W-:Y:S01]  /*1158c0*/  ISETP.LT.AND P0, PT, R178, UR4, !P3 ;  /* 0x00000004b2007c0c */ /* 0x000fe2000df01270 */
[----:B-1----:R-:W-:Y:S02]  /*1158d0*/  IMAD.WIDE R2, R12, 0x4, R24 ;  /* 0x000000040c027825 */ /* 0x002fe400078e0218 */
[----:B------:R-:W4:Y:S10]  /*1158e0*/  LDL.LU R19, [R1+0xf10] ;  /* 0x000f100001137983 */ /* 0x000f340000300800 */
[----:B------:R1:W-:Y:S01]  /*1158f0*/  @P0 STG.E desc[UR76][R2.64], R176 ;  /* 0x000000b002000986 */ /* 0x0003e2000c10194c */
[----:B------:R-:W-:-:S02]  /*115900*/  ISETP.LT.AND P0, PT, R179, UR4, !P3 ;  /* 0x00000004b3007c0c */ /* 0x000fc4000df01270 */
[----:B------:R-:W-:Y:S01]  /*115910*/  LOP3.LUT P1, RZ, R17, 0x800, RZ, 0xc0, !PT ;  /* 0x0000080011ff7812 */ /* 0x000fe2000782c0ff */
[----:B-1----:R-:W-:Y:S01]  /*115920*/  IMAD.WIDE R2, R12, 0x4, R22 ;  /* 0x000000040c027825 */ /* 0x002fe200078e0216 */
[----:B------:R-:W4:Y:S09]  /*115930*/  LDL.LU R176, [R1+0x3f4] ;  /* 0x0003f40001b07983 */ /* 0x000f320000300800 */
        /* <DEDUP_REMOVED lines=19> */
[----:B------:R-:W-:Y:S01]  /*115a70*/  ISETP.LT.AND P0, PT, R186, UR4, !P1 ;  /* 0x00000004ba007c0c */ /* 0x000fe2000cf01270 */
[----:B------:R-:W-:-:S12]  /*115a80*/  IMAD.WIDE R2, R14, 0x4, R28 ;  /* 0x000000040e027825 */ /* 0x000fd800078e021c */
        /* <DEDUP_REMOVED lines=11> */
[----:B------:R-:W-:Y:S01]  /*115b40*/  IMAD.WIDE R2, R14, 0x4, R22 ;  /* 0x000000040e027825 */ /* 0x000fe200078e0216 */
[----:B------:R-:W-:Y:S02]  /*115b50*/  LOP3.LUT P2, RZ, R17, 0x2000, RZ, 0xc0, !PT ;  /* 0x0000200011ff7812 */ /* 0x000fe4000784c0ff */
[----:B------:R-:W4:Y:S06]  /*115b60*/  LDL.LU R14, [R1+0xedc] ;  /* 0x000edc00010e7983 */ /* 0x000f2c0000300800 */
        /* <DEDUP_REMOVED lines=168> */
[----:B------:R-:W-:-:S08]  /*1165f0*/  LOP3.LUT P1, RZ, R17, 0x200000, RZ, 0xc0, !PT ;  /* 0x0020000011ff7812 */ /* 0x000fd0000782c0ff */
        /* <DEDUP_REMOVED lines=21> */
[----:B------:R-:W-:Y:S01]  /*116750*/  ISETP.LT.AND P0, PT, R187, UR4, !P1 ;  /* 0x00000004bb007c0c */ /* 0x000fe2000cf01270 */
[----:B-1----:R-:W-:Y:S02]  /*116760*/  IMAD.WIDE R2, R14, 0x4, R26 ;  /* 0x000000040e027825 */ /* 0x002fe400078e021a */
[----:B------:R-:W4:Y:S10]  /*116770*/  LDL.LU R9, [R1+0x53c] ;  /* 0x00053c0001097983 */ /* 0x000f340000300800 */
[----:B------:R1:W-:Y:S01]  /*116780*/  @P0 STG.E desc[UR76][R2.64], R18 ;  /* 0x0000001202000986 */ /* 0x0003e2000c10194c */
[----:B------:R-:W-:Y:S01]  /*116790*/  ISETP.LT.AND P0, PT, R178, UR4, !P1 ;  /* 0x00000004b2007c0c */ /* 0x000fe2000cf01270 */
[----:B-1----:R-:W-:-:S02]  /*1167a0*/  IMAD.WIDE R2, R14, 0x4, R24 ;  /* 0x000000040e027825 */ /* 0x002fc400078e0218 */
[----:B------:R-:W4:Y:S10]  /*1167b0*/  LDL.LU R18, [R1+0x4ec] ;  /* 0x0004ec0001127983 */ /* 0x000f340000300800 */
[----:B------:R1:W-:Y:S01]  /*1167c0*/  @P0 STG.E desc[UR76][R2.64], R19 ;  /* 0x0000001302000986 */ /* 0x0003e2000c10194c */
[----:B------:R-:W-:-:S02]  /*1167d0*/  ISETP.LT.AND P0, PT, R179, UR4, !P1 ;  /* 0x00000004b3007c0c */ /* 0x000fc4000cf01270 */
[----:B------:R-:W-:Y:S01]  /*1167e0*/  LOP3.LUT P2, RZ, R17, 0x800000, RZ, 0xc0, !PT ;  /* 0x0080000011ff7812 */ /* 0x000fe2000784c0ff */
[----:B-1----:R-:W-:Y:S01]  /*1167f0*/  IMAD.WIDE R2, R14, 0x4, R22 ;  /* 0x000000040e027825 */ /* 0x002fe200078e0216 */
[----:B------:R-:W4:Y:S04]  /*116800*/  LDL.LU R19, [R1+0x44c] ;  /* 0x00044c0001137983 */ /* 0x000f280000300800 */
[----:B------:R-:W4:Y:S05]  /*116810*/  LDL.LU R14, [R1+0xfe0] ;  /* 0x000fe000010e7983 */ /* 0x000f2a0000300800 */
[----:B--2---:R1:W-:Y:S01]  /*116820*/  @P0 STG.E desc[UR76][R2.64], R184 ;  /* 0x000000b802000986 */ /* 0x0043e2000c10194c */
[----:B------:R-:W-:Y:S01]  /*116830*/  ISETP.LT.AND P0, PT, R252, UR4, !P2 ;  /* 0x00000004fc007c0c */ /* 0x000fe2000d701270 */
[----:B-1----:R-:W-:-:S02]  /*116840*/  IMAD.WIDE R2, R176, 0x4, R34 ;  /* 0x00000004b0027825 */ /* 0x002fc400078e0222 */
[----:B------:R-:W2:Y:S10]  /*116850*/  LDL.LU R184, [R1+0x1cc] ;  /* 0x0001cc0001b87983 */ /* 0x000eb40000300800 */
        /* <DEDUP_REMOVED lines=12> */
[----:B-1----:R-:W4:Y:S04]  /*116920*/  LDL.LU R177, [R1+0xfb0] ;  /* 0x000fb00001b17983 */ /* 0x002f280000300800 */
[----:B------:R-:W4:Y:S01]  /*116930*/  LDL.LU R11, [R1+0xfa0] ;  /* 0x000fa000010b7983 */ /* 0x000f220000300800 */
        /* <DEDUP_REMOVED lines=9> */
[----:B------:R-:W-:Y:S01]  /*1169d0*/  ISETP.LT.AND P0, PT, R178, UR4, !P2 ;  /* 0x00000004b2007c0c */ /* 0x000fe2000d701270 */
[----:B-1----:R-:W-:-:S12]  /*1169e0*/  IMAD.WIDE R2, R176, 0x4, R24 ;  /* 0x00000004b0027825 */ /* 0x002fd800078e0218 */
[----:B------:R1:W-:Y:S01]  /*1169f0*/  @P0 STG.E desc[UR76][R2.64], R19 ;  /* 0x0000001302000986 */ /* 0x0003e2000c10194c */
[----:B------:R-:W-:-:S03]  /*116a00*/  ISETP.LT.AND P0, PT, R179, UR4, !P2 ;  /* 0x00000004b3007c0c */ /* 0x000fc6000d701270 */
[----:B-1----:R-:W4:Y:S04]  /*116a10*/  LDL.LU R19, [R1+0xffc] ;  /* 0x000ffc0001137983 */ /* 0x002f280000300800 */
[----:B------:R-:W4:Y:S01]  /*116a20*/  LDL.LU R18, [R1+0x9f0] ;  /* 0x0009f00001127983 */ /* 0x000f220000300800 */
[----:B------:R-:W-:Y:S01]  /*116a30*/  IMAD.WIDE R2, R176, 0x4, R22 ;  /* 0x00000004b0027825 */ /* 0x000fe200078e0216 */
[----:B------:R-:W-:Y:S02]  /*116a40*/  LOP3.LUT P3, RZ, R17, 0x1000000, RZ, 0xc0, !PT ;  /* 0x0100000011ff7812 */ /* 0x000fe4000786c0ff */
[----:B------:R-:W4:Y:S04]  /*116a50*/  LDL.LU R176, [R1+0x540] ;  /* 0x0005400001b07983 */ /* 0x000f280000300800 */
[----:B--2---:R1:W-:Y:S01]  /*116a60*/  @P0 STG.E desc[UR76][R2.64], R184 ;  /* 0x000000b802000986 */ /* 0x0043e2000c10194c */
[----:B------:R-:W-:Y:S01]  /*116a70*/  ISETP.LT.AND P0, PT, R252, UR4, !P3 ;  /* 0x00000004fc007c0c */ /* 0x000fe2000df01270 */
[----:B-1----:R-:W-:-:S02]  /*116a80*/  IMAD.WIDE R2, R14, 0x4, R34 ;  /* 0x000000040e027825 */ /* 0x002fc400078e0222 */
[----:B------:R-:W2:Y:S10]  /*116a90*/  LDL.LU R184, [R1+0x1004] ;  /* 0x0010040001b87983 */ /* 0x000eb40000300800 */
        /* <DEDUP_REMOVED lines=8> */
[----:B------:R1:W-:Y:S01]  /*116b20*/  @P0 STG.E desc[UR76][R2.64], R177 ;  /* 0x000000b102000986 */ /* 0x0003e2000c10194c */
[----:B------:R-:W-:Y:S01]  /*116b30*/  ISETP.LT.AND P0, PT, R197, UR4, !P3 ;  /* 0x00000004c5007c0c */ /* 0x000fe2000df01270 */
[----:B-1----:R-:W-:Y:S02]  /*116b40*/  IMAD.WIDE R2, R14, 0x4, R30 ;  /* 0x000000040e027825 */ /* 0x002fe400078e021e */
[----:B------:R-:W2:Y:S10]  /*116b50*/  LDL.LU R177, [R1+0xc0] ;  /* 0x0000c00001b17983 */ /* 0x000eb40000300800 */
[----:B------:R1:W-:Y:S01]  /*116b60*/  @P0 STG.E desc[UR76][R2.64], R11 ;  /* 0x0000000b02000986 */ /* 0x0003e2000c10194c */
[----:B------:R-:W-:Y:S01]  /*116b70*/  ISETP.LT.AND P0, PT, R186, UR4, !P3 ;  /* 0x00000004ba007c0c */ /* 0x000fe2000df01270 */
[----:B-1----:R-:W-:-:S12]  /*116b80*/  IMAD.WIDE R2, R14, 0x4, R28 ;  /* 0x000000040e027825 */ /* 0x002fd800078e021c */
[----:B------:R1:W-:Y:S01]  /*116b90*/  @P0 STG.E desc[UR76][R2.64], R12 ;  /* 0x0000000c02000986 */ /* 0x0003e2000c10194c */
[----:B------:R-:W-:Y:S01]  /*116ba0*/  ISETP.LT.AND P0, PT, R187, UR4, !P3 ;  /* 0x00000004bb007c0c */ /* 0x000fe2000df01270 */
[----:B-1----:R-:W-:-:S12]  /*116bb0*/  IMAD.WIDE R2, R14, 0x4, R26 ;  /* 0x000000040e027825 */ /* 0x002fd800078e021a */
[----:B------:R1:W-:Y:S01]  /*116bc0*/  @P0 STG.E desc[UR76][R2.64], R13 ;  /* 0x0000000d02000986 */ /* 0x0003e2000c10194c */
[----:B------:R-:W-:Y:S01]  /*116bd0*/  ISETP.LT.AND P0, PT, R178, UR4, !P3 ;  /* 0x00000004b2007c0c */ /* 0x000fe2000df01270 */
[----:B-1----:R-:W-:-:S12]  /*116be0*/  IMAD.WIDE R2, R14, 0x4, R24 ;  /* 0x000000040e027825 */ /* 0x002fd800078e0218 */
[----:B------:R1:W-:Y:S01]  /*116bf0*/  @P0 STG.E desc[UR76][R2.64], R9 ;  /* 0x0000000902000986 */ /* 0x0003e2000c10194c */
[----:B------:R-:W-:Y:S02]  /*116c00*/  ISETP.LT.AND P0, PT, R179, UR4, !P3 ;  /* 0x00000004b3007c0c */ /* 0x000fe4000df01270 */
[----:B------:R-:W-:Y:S01]  /*116c10*/  LOP3.LUT P1, RZ, R17, 0x4000000, RZ, 0xc0, !PT ;  /* 0x0400000011ff7812 */ /* 0x000fe2000782c0ff */
[----:B-1----:R-:W-:Y:S02]  /*116c20*/  IMAD.WIDE R2, R14, 0x4, R22 ;  /* 0x000000040e027825 */ /* 0x002fe400078e0216 */
[----:B------:R-:W2:Y:S08]  /*116c30*/  LDL.LU R14, [R1+0x1008] ;  /* 0x00100800010e7983 */ /* 0x000eb00000300800 */
[----:B------:R1:W-:Y:S01]  /*116c40*/  @P0 STG.E desc[UR76][R2.64], R18 ;  /* 0x0000001202000986 */ /* 0x0003e2000c10194c */
[----:B------:R-:W-:Y:S01]  /*116c50*/  ISETP.LT.AND P0, PT, R252, UR4, !P1 ;  /* 0x00000004fc007c0c */ /* 0x000fe2000cf01270 */
[----:B-1----:R-:W-:-:S12]  /*116c60*/  IMAD.WIDE R2, R19, 0x4, R34 ;  /* 0x0000000413027825 */ /* 0x002fd800078e0222 */
        /* <DEDUP_REMOVED lines=8> */
[----:B----4-:R1:W-:Y:S04]  /*116cf0*/  @P0 STG.E desc[UR76][R2.64], R185 ;  /* 0x000000b902000986 */ /* 0x0103e8000c10194c */
[----:B-1----:R-:W4:Y:S01]  /*116d00*/  LDL.LU R185, [R1+0xfb4] ;  /* 0x000fb40001b97983 */ /* 0x002f220000300800 */
[----:B------:R-:W-:-:S03]  /*116d10*/  ISETP.LT.AND P0, PT, R197, UR4, !P1 ;  /* 0x00000004c5007c0c */ /* 0x000fc6000cf01270 */
[----:B------:R-:W4:Y:S01]  /*116d20*/  LDL.LU R12, [R1+0xfa4] ;  /* 0x000fa400010c7983 */ /* 0x000f220000300800 */
[----:B------:R-:W-:-:S03]  /*116d30*/  IMAD.WIDE R2, R19, 0x4, R30 ;  /* 0x0000000413027825 */ /* 0x000fc600078e021e */
[----:B------:R-:W4:Y:S04]  /*116d40*/  LDL.LU R13, [R1+0xf94] ;  /* 0x000f9400010d7983 */ /* 0x000f280000300800 */
[----:B------:R-:W4:Y:S04]  /*116d50*/  LDL.LU R9, [R1+0xbe4] ;  /* 0x000be40001097983 */ /* 0x000f280000300800 */
        /* <DEDUP_REMOVED lines=40> */
[----:B--2---:R1:W-:Y:S01]  /*116fe0*/  @P0 STG.E desc[UR76][R2.64], R177 ;  /* 0x000000b102000986 */ /* 0x0043e2000c10194c */
[----:B------:R-:W-:Y:S02]  /*116ff0*/  ISETP.LT.AND P0, PT, R179, UR4, !P2 ;  /* 0x00000004b3007c0c */ /* 0x000fe4000d701270 */
[----:B------:R-:W-:Y:S01]  /*117000*/  LOP3.LUT P3, RZ, R17, 0x80000000, RZ, 0xc0, !PT ;  /* 0x8000000011ff7812 */ /* 0x000fe2000786c0ff */
[----:B-1----:R-:W-:Y:S02]  /*117010*/  IMAD.WIDE R2, R184, 0x4, R22 ;  /* 0x00000004b8027825 */ /* 0x002fe400078e0216 */
[----:B------:R-:W2:Y:S08]  /*117020*/  LDL.LU R184, [R1+0x1010] ;  /* 0x0010100001b87983 */ /* 0x000eb00000300800 */
        /* <DEDUP_REMOVED lines=16> */
[----:B-1----:R-:W4:Y:S04]  /*117130*/  LDL.LU R185, [R1+0xfb8] ;  /* 0x000fb80001b97983 */ /* 0x002f280000300800 */
[----:B------:R-:W4:Y:S01]  /*117140*/  LDL.LU R11, [R1+0xfa8] ;  /* 0x000fa800010b7983 */ /* 0x000f220000300800 */
[----:B------:R-:W-:-:S03]  /*117150*/  ISETP.LT.AND P0, PT, R186, UR4, !P3 ;  /* 0x00000004ba007c0c */ /* 0x000fc6000df01270 */
[----:B------:R-:W4:Y:S01]  /*117160*/  LDL.LU R12, [R1+0xf98] ;  /* 0x000f9800010c7983 */ /* 0x000f220000300800 */
[----:B------:R-:W-:-:S03]  /*117170*/  IMAD.WIDE R2, R14, 0x4, R28 ;  /* 0x000000040e027825 */ /* 0x000fc600078e021c */
[----:B------:R-:W4:Y:S04]  /*117180*/  LDL.LU R13, [R1+0xbe8] ;  /* 0x000be800010d7983 */ /* 0x000f280000300800 */
[----:B------:R-:W4:Y:S04]  /*117190*/  LDL.LU R9, [R1+0xb08] ;  /* 0x000b080001097983 */ /* 0x000f280000300800 */
[----:B------:R1:W-:Y:S01]  /*1171a0*/  @P0 STG.E desc[UR76][R2.64], R249 ;  /* 0x000000f902000986 */ /* 0x0003e2000c10194c */
[----:B------:R-:W-:-:S03]  /*1171b0*/  ISETP.LT.AND P0, PT, R187, UR4, !P3 ;  /* 0x00000004bb007c0c */ /* 0x000fc6000df01270 */
[----:B------:R-:W4:Y:S01]  /*1171c0*/  LDL.LU R19, [R1+0x9f8] ;  /* 0x0009f80001137983 */ /* 0x000f220000300800 */
        /* <DEDUP_REMOVED lines=8> */
[----:B------:R-:W4:Y:S08]  /*117250*/  LDL.LU R14, [R1+0x548] ;  /* 0x00054800010e7983 */ /* 0x000f300000300800 */
[----:B------:R2:W-:Y:S01]  /*117260*/  @P0 STG.E desc[UR76][R2.64], R237 ;  /* 0x000000ed02000986 */ /* 0x0005e2000c10194c */
[----:B------:R-:W-:-:S03]  /*117270*/  ISETP.LT.AND P0, PT, R252, UR4, !P1 ;  /* 0x00000004fc007c0c */ /* 0x000fc6000cf01270 */
[----:B------:R-:W4:Y:S01]  /*117280*/  LDL.LU R18, [R1+0x102c] ;  /* 0x00102c0001127983 */ /* 0x000f220000300800 */
[----:B--2---:R-:W-:-:S09]  /*117290*/  IMAD.WIDE R2, R184, 0x4, R34 ;  /* 0x00000004b8027825 */ /* 0x004fd200078e0222 */
        /* <DEDUP_REMOVED lines=27> */
[----:B------:R-:W-:Y:S01]  /*117450*/  ISETP.LT.AND P0, PT, R252, UR4, !P2 ;  /* 0x00000004fc007c0c */ /* 0x000fe2000d701270 */
[----:B-1----:R-:W-:-:S12]  /*117460*/  IMAD.WIDE R2, R177, 0x4, R34 ;  /* 0x00000004b1027825 */ /* 0x002fd800078e0222 */
[----:B------:R1:W-:Y:S01]  /*117470*/  @P0 STG.E desc[UR76][R2.64], R14 ;  /* 0x0000000e02000986 */ /* 0x0003e2000c10194c */
[----:B------:R-:W-:Y:S01]  /*117480*/  ISETP.LT.AND P0, PT, R199, UR4, !P2 ;  /* 0x00000004c7007c0c */ /* 0x000fe2000d701270 */
[C---:B-1----:R-:W-:Y:S02]  /*117490*/  IMAD.WIDE R2, R177.reuse, 0x4, R32 ;  /* 0x00000004b1027825 */ /* 0x042fe400078e0220 */
[----:B------:R-:W4:Y:S10]  /*1174a0*/  LDL.LU R14, [R1+0xfdc] ;  /* 0x000fdc00010e7983 */ /* 0x000f340000300800 */
[----:B--2---:R1:W-:Y:S01]  /*1174b0*/  @P0 STG.E desc[UR76][R2.64], R176 ;  /* 0x000000b002000986 */ /* 0x0043e2000c10194c */
[----:B------:R-:W-:Y:S01]  /*1174c0*/  ISETP.LT.AND P0, PT, R198, UR4, !P2 ;  /* 0x00000004c6007c0c */ /* 0x000fe2000d701270 */
[----:B-1----:R-:W-:-:S12]  /*1174d0*/  IMAD.WIDE R2, R177, 0x4, R20 ;  /* 0x00000004b1027825 */ /* 0x002fd800078e0214 */
[----:B---3--:R1:W-:Y:S04]  /*1174e0*/  @P0 STG.E desc[UR76][R2.64], R196 ;  /* 0x000000c402000986 */ /* 0x0083e8000c10194c */
[----:B-1----:R-:W2:Y:S04]  /*1174f0*/  LDL.LU R196, [R1+0xfcc] ;  /* 0x000fcc0001c47983 */ /* 0x002ea80000300800 */
[----:B------:R-:W3:Y:S04]  /*117500*/  LDL.LU R11, [R1+0xfbc] ;  /* 0x000fbc00010b7983 */ /* 0x000ee80000300800 */
[----:B------:R-:W3:Y:S04]  /*117510*/  LDL.LU R12, [R1+0xfac] ;  /* 0x000fac00010c7983 */ /* 0x000ee80000300800 */
[----:B------:R-:W3:Y:S01]  /*117520*/  LDL.LU R13, [R1+0xf9c] ;  /* 0x000f9c00010d7983 */ /* 0x000ee20000300800 */
[----:B------:R-:W-:-:S03]  /*117530*/  ISETP.LT.AND P0, PT, R197, UR4, !P2 ;  /* 0x00000004c5007c0c */ /* 0x000fc6000d701270 */
[----:B------:R-:W3:Y:S01]  /*117540*/  LDL.LU R9, [R1+0xbec] ;  /* 0x000bec0001097983 */ /* 0x000ee20000300800 */
[----:B------:R-:W-:-:S09]  /*117550*/  IMAD.WIDE R2, R177, 0x4, R30 ;  /* 0x00000004b1027825 */ /* 0x000fd200078e021e */
[----:B----4-:R1:W-:Y:S04]  /*117560*/  @P0 STG.E desc[UR76][R2.64], R185 ;  /* 0x000000b902000986 */ /* 0x0103e8000c10194c */
[----:B-1----:R-:W4:Y:S01]  /*117570*/  LDL.LU R185, [R1+0xb0c] ;  /* 0x000b0c0001b97983 */ /* 0x002f220000300800 */
[----:B------:R-:W-:Y:S01]  /*117580*/  ISETP.LT.AND P0, PT, R186, UR4, !P2 ;  /* 0x00000004ba007c0c */ /* 0x000fe2000d701270 */
[----:B------:R-:W-:Y:S02]  /*117590*/  IMAD.WIDE R2, R177, 0x4, R28 ;  /* 0x00000004b1027825 */ /* 0x000fe400078e021c */
[----:B------:R-:W4:Y:S04]  /*1175a0*/  LDL.LU R19, [R1+0x9fc] ;  /* 0x0009fc0001137983 */ /* 0x000f280000300800 */
[----:B------:R-:W4:Y:S06]  /*1175b0*/  LDL.LU R176, [R1+0x54c] ;  /* 0x00054c0001b07983 */ /* 0x000f2c0000300800 */
        /* <DEDUP_REMOVED lines=15> */
[----:B------:R-:W-:-:S03]  /*1176b0*/  ISETP.LT.AND P0, PT, R199, UR4, !P3 ;  /* 0x00000004c7007c0c */ /* 0x000fc6000df01270 */
[----:B-1----:R-:W4:Y:S01]  /*1176c0*/  LDL.LU R14, [R1+0x1dc] ;  /* 0x0001dc00010e7983 */ /* 0x002f220000300800 */
[----:B------:R-:W-:-:S09]  /*1176d0*/  IMAD.WIDE R2, R18, 0x4, R32 ;  /* 0x0000000412027825 */ /* 0x000fd200078e0220 */
[----:B--2---:R1:W-:Y:S04]  /*1176e0*/  @P0 STG.E desc[UR76][R2.64], R196 ;  /* 0x000000c402000986 */ /* 0x0043e8000c10194c */
[----:B-1----:R-:W2:Y:S01]  /*1176f0*/  LDL.LU R196, [R1+0xcc] ;  /* 0x0000cc0001c47983 */ /* 0x002ea20000300800 */
[----:B------:R-:W-:Y:S01]  /*117700*/  ISETP.LT.AND P0, PT, R198, UR4, !P3 ;  /* 0x00000004c6007c0c */ /* 0x000fe2000df01270 */
[----:B------:R-:W-:-:S12]  /*117710*/  IMAD.WIDE R2, R18, 0x4, R20 ;  /* 0x0000000412027825 */ /* 0x000fd800078e0214 */
[----:B---3--:R1:W-:Y:S01]  /*117720*/  @P0 STG.E desc[UR76][R2.64], R11 ;  /* 0x0000000b02000986 */ /* 0x0083e2000c10194c */
        /* <DEDUP_REMOVED lines=11> */
[----:B----4-:R1:W-:Y:S04]  /*1177e0*/  @P0 STG.E desc[UR76][R2.64], R185 ;  /* 0x000000b902000986 */ /* 0x0103e8000c10194c */
[----:B-1----:R-:W3:Y:S01]  /*1177f0*/  LDL.LU R185, [R1+0x103c] ;  /* 0x00103c0001b97983 */ /* 0x002ee20000300800 */
[----:B------:R-:W-:Y:S01]  /*117800*/  ISETP.LT.AND P0, PT, R179, UR4, !P3 ;  /* 0x00000004b3007c0c */ /* 0x000fe2000df01270 */
[----:B------:R-:W-:Y:S01]  /*117810*/  IMAD.WIDE R2, R18, 0x4, R22 ;  /* 0x0000000412027825 */ /* 0x000fe200078e0216 */
[----:B------:R-:W-:-:S11]  /*117820*/  LOP3.LUT P1, RZ, R16, 0x80, RZ, 0xc0, !PT ;  /* 0x0000008010ff7812 */ /* 0x000fd6000782c0ff */
        /* <DEDUP_REMOVED lines=12> */
[----:B--2---:R1:W-:Y:S04]  /*1178f0*/  @P0 STG.E desc[UR76][R2.64], R196 ;  /* 0x000000c402000986 */ /* 0x0043e8000c10194c */
[----:B-1----:R-:W2:Y:S01]  /*117900*/  LDL.LU R196, [R1+0x1040] ;  /* 0x0010400001c47983 */ /* 0x002ea20000300800 */
[----:B------:R-:W-:Y:S01]  /*117910*/  ISETP.LT.AND P0, PT, R186, UR4, !P1 ;  /* 0x00000004ba007c0c */ /* 0x000fe2000cf01270 */
[----:B------:R-:W-:-:S12]  /*117920*/  IMAD.WIDE R2, R184, 0x4, R28 ;  /* 0x00000004b8027825 */ /* 0x000fd800078e021c */
        /* <DEDUP_REMOVED lines=8> */
[----:B-1----:R-:W-:Y:S02]  /*1179b0*/  IMAD.WIDE R2, R184, 0x4, R22 ;  /* 0x00000004b8027825 */ /* 0x002fe400078e0216 */
[----:B------:R-:W4:Y:S01]  /*1179c0*/  LDL.LU R184, [R1+0x1048] ;  /* 0x0010480001b87983 */ /* 0x000f220000300800 */
[----:B------:R-:W-:-:S09]  /*1179d0*/  LOP3.LUT P2, RZ, R16, 0x200, RZ, 0xc0, !PT ;  /* 0x0000020010ff7812 */ /* 0x000fd2000784c0ff */
[----:B------:R3:W-:Y:S01]  /*1179e0*/  @P0 STG.E desc[UR76][R2.64], R239 ;  /* 0x000000ef02000986 */ /* 0x0007e2000c10194c */
[----:B------:R-:W-:Y:S01]  /*1179f0*/  ISETP.LT.AND P0, PT, R252, UR4, !P2 ;  /* 0x00000004fc007c0c */ /* 0x000fe2000d701270 */
[----:B---3--:R-:W-:-:S12]  /*117a00*/  IMAD.WIDE R2, R185, 0x4, R34 ;  /* 0x00000004b9027825 */ /* 0x008fd800078e0222 */
        /* <DEDUP_REMOVED lines=21> */
[----:B------:R-:W3:Y:S01]  /*117b60*/  LDL.LU R185, [R1+0x1044] ;  /* 0x0010440001b97983 */ /* 0x000ee20000300800 */
[----:B------:R-:W-:-:S09]  /*117b70*/  LOP3.LUT P3, RZ, R16, 0x800, RZ, 0xc0, !PT ;  /* 0x0000080010ff7812 */ /* 0x000fd2000786c0ff */
[----:B------:R2:W-:Y:S01]  /*117b80*/  @P0 STG.E desc[UR76][R2.64], R204 ;  /* 0x000000cc02000986 */ /* 0x0005e2000c10194c */
[----:B------:R-:W-:Y:S01]  /*117b90*/  ISETP.LT.AND P0, PT, R252, UR4, !P3 ;  /* 0x00000004fc007c0c */ /* 0x000fe2000df01270 */
[----:B--2---:R-:W-:-:S12]  /*117ba0*/  IMAD.WIDE R2, R196, 0x4, R34 ;  /* 0x00000004c4027825 */ /* 0x004fd800078e0222 */
        /* <DEDUP_REMOVED lines=18> */
[----:B------:R1:W-:Y:S02]  /*117cd0*/  @P0 STG.E desc[UR76][R2.64], R104 ;  /* 0x0000006802000986 */ /* 0x0003e4000c10194c */
[----:B-1----:R-:W-:Y:S02]  /*117ce0*/  IMAD.WIDE R2, R196, 0x4, R22 ;  /* 0x00000004c4027825 */ /* 0x002fe400078e0216 */
[----:B------:R-:W2:Y:S01]  /*117cf0*/  LDL.LU R196, [R1+0x1038] ;  /* 0x0010380001c47983 */ /* 0x000ea20000300800 */
[----:B------:R-:W-:Y:S02]  /*117d00*/  ISETP.LT.AND P0, PT, R179, UR4, !P3 ;  /* 0x00000004b3007c0c */ /* 0x000fe4000df01270 */
[----:B------:R-:W-:-:S11]  /*117d10*/  LOP3.LUT P1, RZ, R16, 0x4000, RZ, 0xc0, !PT ;  /* 0x0000400010ff7812 */ /* 0x000fd6000782c0ff */
[----:B------:R4:W-:Y:S01]  /*117d20*/  @P0 STG.E desc[UR76][R2.64], R100 ;  /* 0x0000006402000986 */ /* 0x0009e2000c10194c */
[----:B------:R-:W-:Y:S01]  /*117d30*/  ISETP.LT.AND P0, PT, R252, UR4, !P1 ;  /* 0x00000004fc007c0c */ /* 0x000fe2000cf01270 */
[----:B----4-:R-:W-:-:S12]  /*117d40*/  IMAD.WIDE R2, R184, 0x4, R34 ;  /* 0x00000004b8027825 */ /* 0x010fd800078e0222 */
        /* <DEDUP_REMOVED lines=48> */
[----:B------:R-:W3:Y:S08]  /*118050*/  LDL.LU R185, [R1+0x1028] ;  /* 0x0010280001b97983 */ /* 0x000ef00000300800 */
        /* <DEDUP_REMOVED lines=46> */
[----:B------:R-:W-:Y:S02]  /*118340*/  ISETP.LT.AND P1, PT, R179, UR4, !P1 ;  /* 0x00000004b3007c0c */ /* 0x000fe4000cf21270 */
[----:B------:R-:W-:Y:S01]  /*118350*/  LOP3.LUT P2, RZ, R15, 0x10000000, RZ, 0xc0, !PT ;  /* 0x100000000fff7812 */ /* 0x000fe2000784c0ff */
[----:B-1----:R-:W-:-:S08]  /*118360*/  IMAD.WIDE R2, R184, 0x4, R24 ;  /* 0x00000004b8027825 */ /* 0x002fd000078e0218 */
[----:B------:R1:W-:Y:S01]  /*118370*/  @P0 STG.E desc[UR76][R2.64], R106 ;  /* 0x0000006a02000986 */ /* 0x0003e2000c10194c */
[----:B------:R-:W-:Y:S01]  /*118380*/  ISETP.LT.AND P0, PT, R252, UR4, !P2 ;  /* 0x00000004fc007c0c */ /* 0x000fe2000d701270 */
[----:B-1----:R-:W-:Y:S02]  /*118390*/  IMAD.WIDE R2, R184, 0x4, R22 ;  /* 0x00000004b8027825 */ /* 0x002fe400078e0216 */
[----:B------:R-:W4:Y:S04]  /*1183a0*/  LDL.LU R184, [R1+0x101c] ;  /* 0x00101c0001b87983 */ /* 0x000f280000300800 */
[----:B------:R3:W-:Y:S01]  /*1183b0*/  @P1 STG.E desc[UR76][R2.64], R102 ;  /* 0x0000006602001986 */ /* 0x0007e2000c10194c */
[----:B------:R-:W-:Y:S01]  /*1183c0*/  ISETP.LT.AND P1, PT, R199, UR4, !P2 ;  /* 0x00000004c7007c0c */ /* 0x000fe2000d721270 */
[----:B---3--:R-:W-:-:S05]  /*1183d0*/  IMAD.WIDE R2, R185, 0x4, R34 ;  /* 0x00000004b9027825 */ /* 0x008fca00078e0222 */
[----:B------:R1:W-:Y:S01]  /*1183e0*/  @P0 STG.E desc[UR76][R2.64], R235 ;  /* 0x000000eb02000986 */ /* 0x0003e2000c10194c */
[----:B------:R-:W-:Y:S01]  /*1183f0*/  ISETP.LT.AND P0, PT, R198, UR4, !P2 ;  /* 0x00000004c6007c0c */ /* 0x000fe2000d701270 */
[----:B------:R-:W-:-:S04]  /*118400*/  IMAD.WIDE R4, R185, 0x4, R20 ;  /* 0x00000004b9047825 */ /* 0x000fc800078e0214 */
[----:B-1----:R-:W-:-:S05]  /*118410*/  IMAD.WIDE R2, R185, 0x4, R32 ;  /* 0x00000004b9027825 */ /* 0x002fca00078e0220 */
[----:B------:R1:W-:Y:S01]  /*118420*/  @P1 STG.E desc[UR76][R2.64], R231 ;  /* 0x000000e702001986 */ /* 0x0003e2000c10194c */
[----:B------:R-:W-:-:S03]  /*118430*/  ISETP.LT.AND P1, PT, R197, UR4, !P2 ;  /* 0x00000004c5007c0c */ /* 0x000fc6000d721270 */
[----:B------:R3:W-:Y:S01]  /*118440*/  @P0 STG.E desc[UR76][R4.64], R227 ;  /* 0x000000e304000986 */ /* 0x0007e2000c10194c */
[----:B------:R-:W-:Y:S01]  /*118450*/  ISETP.LT.AND P0, PT, R186, UR4, !P2 ;  /* 0x00000004ba007c0c */ /* 0x000fe2000d701270 */
[----:B------:R-:W-:-:S04]  /*118460*/  IMAD.WIDE R6, R185, 0x4, R30 ;  /* 0x00000004b9067825 */ /* 0x000fc800078e021e */
[----:B------:R-:W-:-:S04]  /*118470*/  IMAD.WIDE R8, R185, 0x4, R28 ;  /* 0x00000004b9087825 */ /* 0x000fc800078e021c */
[----:B------:R3:W-:Y:S01]  /*118480*/  @P1 STG.E desc[UR76][R6.64], R223 ;  /* 0x000000df06001986 */ /* 0x0007e2000c10194c */
[----:B------:R-:W-:-:S03]  /*118490*/  ISETP.LT.AND P1, PT, R187, UR4, !P2 ;  /* 0x00000004bb007c0c */ /* 0x000fc6000d721270 */
[----:B------:R2:W-:Y:S01]  /*1184a0*/  @P0 STG.E desc[UR76][R8.64], R219 ;  /* 0x000000db08000986 */ /* 0x0005e2000c10194c */
[----:B------:R-:W-:Y:S02]  /*1184b0*/  ISETP.LT.AND P0, PT, R178, UR4, !P2 ;  /* 0x00000004b2007c0c */ /* 0x000fe4000d701270 */
[----:B------:R-:W-:Y:S01]  /*1184c0*/  ISETP.LT.AND P2, PT, R179, UR4, !P2 ;  /* 0x00000004b3007c0c */ /* 0x000fe2000d741270 */
[----:B-1----:R-:W-:Y:S01]  /*1184d0*/  IMAD.WIDE R2, R185, 0x4, R26 ;  /* 0x00000004b9027825 */ /* 0x002fe200078e021a */
[----:B------:R-:W-:-:S03]  /*1184e0*/  LOP3.LUT P3, RZ, R15, 0x4000000, RZ, 0xc0, !PT ;  /* 0x040000000fff7812 */ /* 0x000fc6000786c0ff */
[----:B---3--:R-:W-:-:S04]  /*1184f0*/  IMAD.WIDE R4, R185, 0x4, R24 ;  /* 0x00000004b9047825 */ /* 0x008fc800078e0218 */
[----:B------:R-:W-:Y:S01]  /*118500*/  IMAD.WIDE R6, R185, 0x4, R22 ;  /* 0x00000004b9067825 */ /* 0x000fe200078e0216 */
[----:B------:R1:W-:Y:S01]  /*118510*/  @P1 STG.E desc[UR76][R2.64], R215 ;  /* 0x000000d702001986 */ /* 0x0003e2000c10194c */
[----:B------:R-:W-:-:S03]  /*118520*/  ISETP.LT.AND P1, PT, R252, UR4, !P3 ;  /* 0x00000004fc007c0c */ /* 0x000fc6000df21270 */
[----:B------:R-:W3:Y:S04]  /*118530*/  LDL.LU R185, [R1+0x1018] ;  /* 0x0010180001b97983 */ /* 0x000ee80000300800 */
[----:B------:R1:W-:Y:S01]  /*118540*/  @P0 STG.E desc[UR76][R4.64], R211 ;  /* 0x000000d304000986 */ /* 0x0003e2000c10194c */
[----:B------:R-:W-:-:S03]  /*118550*/  ISETP.LT.AND P0, PT, R199, UR4, !P3 ;  /* 0x00000004c7007c0c */ /* 0x000fc6000df01270 */
[----:B------:R1:W-:Y:S01]  /*118560*/  @P2 STG.E desc[UR76][R6.64], R207 ;  /* 0x000000cf06002986 */ /* 0x0003e2000c10194c */
[----:B------:R-:W-:Y:S01]  /*118570*/  ISETP.LT.AND P2, PT, R198, UR4, !P3 ;  /* 0x00000004c6007c0c */ /* 0x000fe2000df41270 */
[----:B--2---:R-:W-:-:S04]  /*118580*/  IMAD.WIDE R10, R196, 0x4, R34 ;  /* 0x00000004c40a7825 */ /* 0x004fc800078e0222 */
[C---:B------:R-:W-:Y:S01]  /*118590*/  IMAD.WIDE R8, R196.reuse, 0x4, R32 ;  /* 0x00000004c4087825 */ /* 0x040fe200078e0220 */
[----:B------:R-:W-:Y:S03]  /*1185a0*/  @P1 STG.E desc[UR76][R10.64], R203 ;  /* 0x000000cb0a001986 */ /* 0x000fe6000c10194c */
[C---:B-1----:R-:W-:Y:S01]  /*1185b0*/  IMAD.WIDE R2, R196.reuse, 0x4, R20 ;  /* 0x00000004c4027825 */ /* 0x042fe200078e0214 */
[----:B------:R1:W-:Y:S03]  /*1185c0*/  @P0 STG.E desc[UR76][R8.64], R195 ;  /* 0x000000c308000986 */ /* 0x0003e6000c10194c */
[C---:B------:R-:W-:Y:S01]  /*1185d0*/  IMAD.WIDE R4, R196.reuse, 0x4, R30 ;  /* 0x00000004c4047825 */ /* 0x040fe200078e021e */
[----:B------:R2:W-:Y:S03]  /*1185e0*/  @P2 STG.E desc[UR76][R2.64], R191 ;  /* 0x000000bf02002986 */ /* 0x0005e6000c10194c */
[----:B------:R-:W-:-:S04]  /*1185f0*/  IMAD.WIDE R12, R196, 0x4, R28 ;  /* 0x00000004c40c7825 */ /* 0x000fc800078e021c */
[----:B------:R-:W-:-:S04]  /*118600*/  IMAD.WIDE R6, R196, 0x4, R26 ;  /* 0x00000004c4067825 */ /* 0x000fc800078e021a */
[----:B-1----:R-:W-:-:S04]  /*118610*/  IMAD.WIDE R8, R196, 0x4, R24 ;  /* 0x00000004c4087825 */ /* 0x002fc800078e0218 */
[----:B--2---:R-:W-:Y:S02]  /*118620*/  IMAD.WIDE R2, R196, 0x4, R22 ;  /* 0x00000004c4027825 */ /* 0x004fe400078e0216 */
[----:B------:R-:W2:Y:S04]  /*118630*/  LDL.LU R196, [R1+0x1014] ;  /* 0x0010140001c47983 */ /* 0x000ea80000300800 */
[----:B------:R-:W2:Y:S01]  /*118640*/  LDL.LU R14, [R1+0x59c0] ;  /* 0x0059c000010e7983 */ /* 0x000ea20000300800 */
[----:B------:R-:W-:Y:S02]  /*118650*/  ISETP.LT.AND P1, PT, R197, UR4, !P3 ;  /* 0x00000004c5007c0c */ /* 0x000fe4000df21270 */
[----:B------:R-:W-:Y:S01]  /*118660*/  ISETP.LT.AND P0, PT, R186, UR4, !P3 ;  /* 0x00000004ba007c0c */ /* 0x000fe2000df01270 */
[----:B------:R-:W2:Y:S01]  /*118670*/  LDL.LU R15, [R1+0x59bc] ;  /* 0x0059bc00010f7983 */ /* 0x000ea20000300800 */
[----:B------:R-:W-:-:S09]  /*118680*/  ISETP.LT.AND P2, PT, R178, UR4, !P3 ;  /* 0x00000004b2007c0c */ /* 0x000fd2000df41270 */
[----:B------:R4:W-:Y:S01]  /*118690*/  @P1 STG.E desc[UR76][R4.64], R183 ;  /* 0x000000b704001986 */ /* 0x0009e2000c10194c */
[----:B------:R-:W-:-:S03]  /*1186a0*/  ISETP.LT.AND P1, PT, R187, UR4, !P3 ;  /* 0x00000004bb007c0c */ /* 0x000fc6000df21270 */
[----:B------:R1:W-:Y:S01]  /*1186b0*/  @P0 STG.E desc[UR76][R12.64], R39 ;  /* 0x000000270c000986 */ /* 0x0003e2000c10194c */
[----:B------:R-:W-:Y:S02]  /*1186c0*/  ISETP.LT.AND P0, PT, R179, UR4, !P3 ;  /* 0x00000004b3007c0c */ /* 0x000fe4000df01270 */
[----:B------:R-:W-:-:S07]  /*1186d0*/  ISETP.LT.AND P3, PT, R252, UR4, !P4 ;  /* 0x00000004fc007c0c */ /* 0x000fce000e761270 */
[----:B------:R1:W-:Y:S04]  /*1186e0*/  @P1 STG.E desc[UR76][R6.64], R43 ;  /* 0x0000002b06001986 */ /* 0x0003e8000c10194c */
[----:B------:R1:W-:Y:S01]  /*1186f0*/  @P2 STG.E desc[UR76][R8.64], R107 ;  /* 0x0000006b08002986 */ /* 0x0003e2000c10194c */
[----:B------:R-:W-:Y:S02]  /*118700*/  ISETP.LT.AND P2, PT, R199, UR4, !P4 ;  /* 0x00000004c7007c0c */ /* 0x000fe4000e741270 */
[----:B------:R-:W-:Y:S01]  /*118710*/  ISETP.LT.AND P1, PT, R198, UR4, !P4 ;  /* 0x00000004c6007c0c */ /* 0x000fe2000e721270 */
[----:B------:R1:W-:Y:S01]  /*118720*/  @P0 STG.E desc[UR76][R2.64], R103 ;  /* 0x0000006702000986 */ /* 0x0003e2000c10194c */
[----:B------:R-:W-:Y:S01]  /*118730*/  ISETP.LT.AND P0, PT, R186, UR4, !P4 ;  /* 0x00000004ba007c0c */ /* 0x000fe2000e701270 */
[----:B----4-:R-:W-:-:S04]  /*118740*/  IMAD.WIDE R4, R184, 0x4, R34 ;  /* 0x00000004b8047825 */ /* 0x010fc800078e0222 */
[----:B------:R-:W-:Y:S01]  /*118750*/  IMAD.WIDE R10, R184, 0x4, R32 ;  /* 0x00000004b80a7825 */ /* 0x000fe200078e0220 */
[----:B------:R4:W-:Y:S01]  /*118760*/  @P3 STG.E desc[UR76][R4.64], R96 ;  /* 0x0000006004003986 */ /* 0x0009e2000c10194c */
[----:B------:R-:W-:-:S03]  /*118770*/  ISETP.LT.AND P3, PT, R197, UR4, !P4 ;  /* 0x00000004c5007c0c */ /* 0x000fc6000e761270 */
[----:B------:R4:W-:Y:S01]  /*118780*/  @P2 STG.E desc[UR76][R10.64], R92 ;  /* 0x0000005c0a002986 */ /* 0x0009e2000c10194c */
[----:B------:R-:W-:Y:S01]  /*118790*/  ISETP.LT.AND P2, PT, R187, UR4, !P4 ;  /* 0x00000004bb007c0c */ /* 0x000fe2000e741270 */
[----:B-1----:R-:W-:-:S04]  /*1187a0*/  IMAD.WIDE R12, R184, 0x4, R20 ;  /* 0x00000004b80c7825 */ /* 0x002fc800078e0214 */
[C---:B------:R-:W-:Y:S01]  /*1187b0*/  IMAD.WIDE R6, R184.reuse, 0x4, R30 ;  /* 0x00000004b8067825 */ /* 0x040fe200078e021e */
[----:B------:R3:W-:Y:S03]  /*1187c0*/  @P1 STG.E desc[UR76][R12.64], R88 ;  /* 0x000000580c001986 */ /* 0x0007e6000c10194c */
[----:B------:R-:W-:Y:S01]  /*1187d0*/  IMAD.WIDE R8, R184, 0x4, R28 ;  /* 0x00000004b8087825 */ /* 0x000fe200078e021c */
[----:B------:R-:W-:Y:S01]  /*1187e0*/  ISETP.LT.AND P1, PT, R178, UR4, !P4 ;  /* 0x00000004b2007c0c */ /* 0x000fe2000e721270 */
[----:B------:R1:W-:Y:S01]  /*1187f0*/  @P3 STG.E desc[UR76][R6.64], R84 ;  /* 0x0000005406003986 */ /* 0x0003e2000c10194c */
[----:B------:R-:W-:Y:S01]  /*118800*/  ISETP.LT.AND P4, PT, R179, UR4, !P4 ;  /* 0x00000004b3007c0c */ /* 0x000fe2000e781270 */
[----:B------:R-:W-:Y:S01]  /*118810*/  IMAD.WIDE R2, R184, 0x4, R26 ;  /* 0x00000004b8027825 */ /* 0x000fe200078e021a */
[----:B------:R-:W-:Y:S01]  /*118820*/  ISETP.LT.AND P3, PT, R252, UR4, !P5 ;  /* 0x00000004fc007c0c */ /* 0x000fe2000ef61270 */
[----:B------:R1:W-:Y:S01]  /*118830*/  @P0 STG.E desc[UR76][R8.64], R80 ;  /* 0x0000005008000986 */ /* 0x0003e2000c10194c */
[----:B------:R-:W-:Y:S01]  /*118840*/  ISETP.LT.AND P0, PT, R199, UR4, !P5 ;  /* 0x00000004c7007c0c */ /* 0x000fe2000ef01270 */
[----:B----4-:R-:W-:-:S02]  /*118850*/  IMAD.WIDE R4, R184, 0x4, R24 ;  /* 0x00000004b8047825 */ /* 0x010fc400078e0218 */
[----:B------:R4:W-:Y:S01]  /*118860*/  @P2 STG.E desc[UR76][R2.64], R76 ;  /* 0x0000004c02002986 */ /* 0x0009e2000c10194c */
[----:B------:R-:W-:Y:S01]  /*118870*/  ISETP.LT.AND P2, PT, R198, UR4, !P5 ;  /* 0x00000004c6007c0c */ /* 0x000fe2000ef41270 */
[----:B------:R-:W-:Y:S02]  /*118880*/  IMAD.WIDE R10, R184, 0x4, R22 ;  /* 0x00000004b80a7825 */ /* 0x000fe400078e0216 */
[----:B------:R1:W-:Y:S01]  /*118890*/  @P1 STG.E desc[UR76][R4.64], R72 ;  /* 0x0000004804001986 */ /* 0x0003e2000c10194c */
[----:B------:R-:W-:-:S03]  /*1188a0*/  ISETP.LT.AND P1, PT, R197, UR4, !P5 ;  /* 0x00000004c5007c0c */ /* 0x000fc6000ef21270 */
[----:B------:R1:W-:Y:S04]  /*1188b0*/  @P4 STG.E desc[UR76][R10.64], R64 ;  /* 0x000000400a004986 */ /* 0x0003e8000c10194c */
[----:B------:R-:W2:Y:S01]  /*1188c0*/  LDL.LU R184, [R1+0x100c] ;  /* 0x00100c0001b87983 */ /* 0x000ea20000300800 */
[----:B------:R-:W-:Y:S01]  /*1188d0*/  ISETP.LT.AND P4, PT, R178, UR4, !P5 ;  /* 0x00000004b2007c0c */ /* 0x000fe2000ef81270 */
[----:B---3--:R-:W-:-:S04]  /*1188e0*/  IMAD.WIDE R12, R185, 0x4, R34 ;  /* 0x00000004b90c7825 */ /* 0x008fc800078e0222 */
[C---:B-1----:R-:W-:Y:S01]  /*1188f0*/  IMAD.WIDE R6, R185.reuse, 0x4, R32 ;  /* 0x00000004b9067825 */ /* 0x042fe200078e0220 */
[----:B------:R-:W-:Y:S03]  /*118900*/  @P3 STG.E desc[UR76][R12.64], R68 ;  /* 0x000000440c003986 */ /* 0x000fe6000c10194c */
[----:B------:R-:W-:Y:S01]  /*118910*/  IMAD.WIDE R8, R185, 0x4, R20 ;  /* 0x00000004b9087825 */ /* 0x000fe200078e0214 */
[----:B------:R1:W-:Y:S01]  /*118920*/  @P0 STG.E desc[UR76][R6.64], R60 ;  /* 0x0000003c06000986 */ /* 0x0003e2000c10194c */
[----:B------:R-:W-:Y:S02]  /*118930*/  ISETP.LT.AND P0, PT, R186, UR4, !P5 ;  /* 0x00000004ba007c0c */ /* 0x000fe4000ef01270 */
[----:B------:R-:W-:Y:S01]  /*118940*/  ISETP.LT.AND P3, PT, R187, UR4, !P5 ;  /* 0x00000004bb007c0c */ /* 0x000fe2000ef61270 */
[----:B------:R-:W-:Y:S01]  /*118950*/  @P2 STG.E desc[UR76][R8.64], R56 ;  /* 0x0000003808002986 */ /* 0x000fe2000c10194c */
[----:B------:R-:W-:-:S02]  /*118960*/  ISETP.LT.AND P5, PT, R179, UR4, !P5 ;  /* 0x00000004b3007c0c */ /* 0x000fc4000efa1270 */
[----:B------:R-:W-:Y:S01]  /*118970*/  ISETP.LT.AND P2, PT, R252, UR4, !P6 ;  /* 0x00000004fc007c0c */ /* 0x000fe2000f741270 */
[----:B----4-:R-:W-:-:S04]  /*118980*/  IMAD.WIDE R2, R185, 0x4, R30 ;  /* 0x00000004b9027825 */ /* 0x010fc800078e021e */
[C---:B------:R-:W-:Y:S01]  /*118990*/  IMAD.WIDE R4, R185.reuse, 0x4, R28 ;  /* 0x00000004b9047825 */ /* 0x040fe200078e021c */
[----:B------:R2:W-:Y:S03]  /*1189a0*/  @P1 STG.E desc[UR76][R2.64], R52 ;  /* 0x0000003402001986 */ /* 0x0005e6000c10194c */
[C---:B------:R-:W-:Y:S01]  /*1189b0*/  IMAD.WIDE R10, R185.reuse, 0x4, R26 ;  /* 0x00000004b90a7825 */ /* 0x040fe200078e021a */
[----:B------:R3:W-:Y:S03]  /*1189c0*/  @P0 STG.E desc[UR76][R4.64], R44 ;  /* 0x0000002c04000986 */ /* 0x0007e6000c10194c */
[C---:B-1----:R-:W-:Y:S01]  /*1189d0*/  IMAD.WIDE R6, R185.reuse, 0x4, R24 ;  /* 0x00000004b9067825 */ /* 0x042fe200078e0218 */
[----:B------:R-:W-:Y:S03]  /*1189e0*/  @P3 STG.E desc[UR76][R10.64], R48 ;  /* 0x000000300a003986 */ /* 0x000fe6000c10194c */
[----:B------:R-:W-:Y:S01]  /*1189f0*/  IMAD.WIDE R12, R185, 0x4, R22 ;  /* 0x00000004b90c7825 */ /* 0x000fe200078e0216 */
[----:B------:R1:W-:Y:S04]  /*118a00*/  @P4 STG.E desc[UR76][R6.64], R168 ;  /* 0x000000a806004986 */ /* 0x0003e8000c10194c */
[----:B------:R4:W-:Y:S04]  /*118a10*/  @P5 STG.E desc[UR76][R12.64], R164 ;  /* 0x000000a40c005986 */ /* 0x0009e8000c10194c */
[----:B------:R-:W2:Y:S02]  /*118a20*/  LDL.LU R185, [R1+0x1000] ;  /* 0x0010000001b97983 */ /* 0x000ea40000300800 */
[----:B--2---:R-:W-:-:S05]  /*118a30*/  IMAD.WIDE R2, R196, 0x4, R34 ;  /* 0x00000004c4027825 */ /* 0x004fca00078e0222 */
[----:B------:R2:W-:Y:S01]  /*118a40*/  @P2 STG.E desc[UR76][R2.64], R97 ;  /* 0x0000006102002986 */ /* 0x0005e2000c10194c */
[----:B------:R-:W-:-:S03]  /*118a50*/  ISETP.GE.AND P2, PT, R14, UR5, PT ;  /* 0x000000050e007c0c */ /* 0x000fc6000bf46270 */
[----:B------:R-:W2:Y:S01]  /*118a60*/  LDL.LU R14, [R1+0x59b8] ;  /* 0x0059b800010e7983 */ /* 0x000ea20000300800 */
[----:B------:R-:W-:Y:S02]  /*118a70*/  ISETP.LT.AND P1, PT, R199, UR4, !P6 ;  /* 0x00000004c7007c0c */ /* 0x000fe4000f721270 */
[----:B------:R-:W-:Y:S02]  /*118a80*/  ISETP.LT.AND P0, PT, R198, UR4, !P6 ;  /* 0x00000004c6007c0c */ /* 0x000fe4000f701270 */
[----:B------:R-:W-:Y:S02]  /*118a90*/  ISETP.LT.AND P5, PT, R197, UR4, !P6 ;  /* 0x00000004c5007c0c */ /* 0x000fe4000f7a1270 */
[----:B------:R-:W-:Y:S02]  /*118aa0*/  ISETP.LT.AND P4, PT, R186, UR4, !P6 ;  /* 0x00000004ba007c0c */ /* 0x000fe4000f781270 */
[----:B------:R-:W-:Y:S01]  /*118ab0*/  ISETP.LT.AND P3, PT, R187, UR4, !P6 ;  /* 0x00000004bb007c0c */ /* 0x000fe2000f761270 */
[----:B------:R-:W-:-:S04]  /*118ac0*/  IMAD.WIDE R8, R196, 0x4, R32 ;  /* 0x00000004c4087825 */ /* 0x000fc800078e0220 */
[C---:B---3--:R-:W-:Y:S01]  /*118ad0*/  IMAD.WIDE R4, R196.reuse, 0x4, R20 ;  /* 0x00000004c4047825 */ /* 0x048fe200078e0214 */
[----:B------:R3:W-:Y:S03]  /*118ae0*/  @P1 STG.E desc[UR76][R8.64], R93 ;  /* 0x0000005d08001986 */ /* 0x0007e6000c10194c */
[C---:B-1----:R-:W-:Y:S01]  /*118af0*/  IMAD.WIDE R6, R196.reuse, 0x4, R30 ;  /* 0x00000004c4067825 */ /* 0x042fe200078e021e */
[----:B------:R1:W-:Y:S03]  /*118b00*/  @P0 STG.E desc[UR76][R4.64], R89 ;  /* 0x0000005904000986 */ /* 0x0003e6000c10194c */
[C---:B------:R-:W-:Y:S01]  /*118b10*/  IMAD.WIDE R10, R196.reuse, 0x4, R28 ;  /* 0x00000004c40a7825 */ /* 0x040fe200078e021c */
[----:B------:R1:W-:Y:S03]  /*118b20*/  @P5 STG.E desc[UR76][R6.64], R85 ;  /* 0x0000005506005986 */ /* 0x0003e6000c10194c */
[----:B----4-:R-:W-:Y:S01]  /*118b30*/  IMAD.WIDE R12, R196, 0x4, R26 ;  /* 0x00000004c40c7825 */ /* 0x010fe200078e021a */
[----:B------:R-:W-:Y:S01]  /*118b40*/  ISETP.LT.AND P1, PT, R178, UR4, !P6 ;  /* 0x00000004b2007c0c */ /* 0x000fe2000f721270 */
[----:B------:R4:W-:Y:S01]  /*118b50*/  @P4 STG.E desc[UR76][R10.64], R81 ;  /* 0x000000510a004986 */ /* 0x0009e2000c10194c */
[----:B------:R-:W-:-:S03]  /*118b60*/  ISETP.LT.AND P6, PT, R179, UR4, !P6 ;  /* 0x00000004b3007c0c */ /* 0x000fc6000f7c1270 */
[----:B------:R1:W-:Y:S01]  /*118b70*/  @P3 STG.E desc[UR76][R12.64], R77 ;  /* 0x0000004d0c003986 */ /* 0x0003e2000c10194c */
[----:B------:R-:W-:Y:S02]  /*118b80*/  ISETP.LT.AND P3, PT, R252, UR4, !P2 ;  /* 0x00000004fc007c0c */ /* 0x000fe4000d761270 */
[----:B------:R-:W-:Y:S01]  /*118b90*/  ISETP.LT.AND P0, PT, R199, UR4, !P2 ;  /* 0x00000004c7007c0c */ /* 0x000fe2000d701270 */
[----:B--2---:R-:W-:-:S04]  /*118ba0*/  IMAD.WIDE R2, R196, 0x4, R24 ;  /* 0x00000004c4027825 */ /* 0x004fc800078e0218 */
[----:B---3--:R-:W-:Y:S01]  /*118bb0*/  IMAD.WIDE R8, R196, 0x4, R22 ;  /* 0x00000004c4087825 */ /* 0x008fe200078e0216 */
[----:B------:R-:W-:Y:S01]  /*118bc0*/  ISETP.LT.AND P5, PT, R198, UR4, !P2 ;  /* 0x00000004c6007c0c */ /* 0x000fe2000d7a1270 */
[----:B------:R2:W-:Y:S01]  /*118bd0*/  @P1 STG.E desc[UR76][R2.64], R73 ;  /* 0x0000004902001986 */ /* 0x0005e2000c10194c */
[----:B------:R-:W-:-:S03]  /*118be0*/  ISETP.LT.AND P4, PT, R197, UR4, !P2 ;  /* 0x00000004c5007c0c */ /* 0x000fc6000d781270 */
[----:B------:R-:W3:Y:S01]  /*118bf0*/  LDL.LU R196, [R1+0xff8] ;  /* 0x000ff80001c47983 */ /* 0x000ee20000300800 */
[----:B------:R-:W-:-:S03]  /*118c00*/  ISETP.LT.AND P1, PT, R186, UR4, !P2 ;  /* 0x00000004ba007c0c */ /* 0x000fc6000d721270 */
[----:B------:R1:W-:Y:S01]  /*118c10*/  @P6 STG.E desc[UR76][R8.64], R65 ;  /* 0x0000004108006986 */ /* 0x0003e2000c10194c */
[----:B------:R-:W-:Y:S01]  /*118c20*/  ISETP.LT.AND P6, PT, R187, UR4, !P2 ;  /* 0x00000004bb007c0c */ /* 0x000fe2000d7c1270 */
[----:B-1----:R-:W-:-:S04]  /*118c30*/  IMAD.WIDE R4, R184, 0x4, R34 ;  /* 0x00000004b8047825 */ /* 0x002fc800078e0222 */
[----:B------:R-:W-:Y:S01]  /*118c40*/  IMAD.WIDE R6, R184, 0x4, R32 ;  /* 0x00000004b8067825 */ /* 0x000fe200078e0220 */
[----:B------:R1:W-:Y:S04]  /*118c50*/  @P3 STG.E desc[UR76][R4.64], R69 ;  /* 0x0000004504003986 */ /* 0x0003e8000c10194c */
[----:B------:R1:W-:Y:S01]  /*118c60*/  @P0 STG.E desc[UR76][R6.64], R61 ;  /* 0x0000003d06000986 */ /* 0x0003e2000c10194c */
[----:B------:R-:W-:Y:S01]  /*118c70*/  ISETP.LT.AND P0, PT, R178, UR4, !P2 ;  /* 0x00000004b2007c0c */ /* 0x000fe2000d701270 */
[C---:B----4-:R-:W-:Y:S01]  /*118c80*/  IMAD.WIDE R10, R184.reuse, 0x4, R20 ;  /* 0x00000004b80a7825 */ /* 0x050fe200078e0214 */
[----:B------:R-:W-:Y:S02]  /*118c90*/  ISETP.GE.AND P3, PT, R15, UR5, PT ;  /* 0x000000050f007c0c */ /* 0x000fe4000bf66270 */
[----:B------:R-:W4:Y:S01]  /*118ca0*/  LDL.LU R15, [R1+0x59b4] ;  /* 0x0059b400010f7983 */ /* 0x000f220000300800 */
[----:B------:R-:W-:-:S04]  /*118cb0*/  IMAD.WIDE R12, R184, 0x4, R30 ;  /* 0x00000004b80c7825 */ /* 0x000fc800078e021e */
[C---:B--2---:R-:W-:Y:S01]  /*118cc0*/  IMAD.WIDE R2, R184.reuse, 0x4, R28 ;  /* 0x00000004b8027825 */ /* 0x044fe200078e021c */
[----:B------:R2:W-:Y:S03]  /*118cd0*/  @P5 STG.E desc[UR76][R10.64], R57 ;  /* 0x000000390a005986 */ /* 0x0005e6000c10194c */
[C---:B------:R-:W-:Y:S01]  /*118ce0*/  IMAD.WIDE R8, R184.reuse, 0x4, R26 ;  /* 0x00000004b8087825 */ /* 0x040fe200078e021a */
[----:B------:R2:W-:Y:S03]  /*118cf0*/  @P4 STG.E desc[UR76][R12.64], R53 ;  /* 0x000000350c004986 */ /* 0x0005e6000c10194c */
[C---:B-1----:R-:W-:Y:S01]  /*118d00*/  IMAD.WIDE R4, R184.reuse, 0x4, R24 ;  /* 0x00000004b8047825 */ /* 0x042fe200078e0218 */
[----:B------:R1:W-:Y:S04]  /*118d10*/  @P1 STG.E desc[UR76][R2.64], R45 ;  /* 0x0000002d02001986 */ /* 0x0003e8000c10194c */
[----:B------:R1:W-:Y:S01]  /*118d20*/  @P6 STG.E desc[UR76][R8.64], R49 ;  /* 0x0000003108006986 */ /* 0x0003e2000c10194c */
[----:B------:R-:W-:-:S03]  /*118d30*/  IMAD.WIDE R6, R184, 0x4, R22 ;  /* 0x00000004b8067825 */ /* 0x000fc600078e0216 */
[----:B------:R1:W-:Y:S01]  /*118d40*/  @P0 STG.E desc[UR76][R4.64], R169 ;  /* 0x000000a904000986 */ /* 0x0003e2000c10194c */
[----:B------:R-:W-:Y:S02]  /*118d50*/  ISETP.LT.AND P2, PT, R179, UR4, !P2 ;  /* 0x00000004b3007c0c */ /* 0x000fe4000d741270 */
[----:B------:R-:W-:Y:S02]  /*118d60*/  ISETP.LT.AND P5, PT, R252, UR4, !P3 ;  /* 0x00000004fc007c0c */ /* 0x000fe4000dfa1270 */
[----:B------:R-:W-:-:S09]  /*118d70*/  ISETP.LT.AND P4, PT, R199, UR4, !P3 ;  /* 0x00000004c7007c0c */ /* 0x000fd2000df81270 */
[----:B------:R1:W-:Y:S01]  /*118d80*/  @P2 STG.E desc[UR76][R6.64], R165 ;  /* 0x000000a506002986 */ /* 0x0003e2000c10194c */
[----:B--2---:R-:W-:-:S04]  /*118d90*/  IMAD.WIDE R10, R185, 0x4, R34 ;  /* 0x00000004b90a7825 */ /* 0x004fc800078e0222 */
[C---:B------:R-:W-:Y:S01]  /*118da0*/  IMAD.WIDE R12, R185.reuse, 0x4, R32 ;  /* 0x00000004b90c7825 */ /* 0x040fe200078e0220 */
[----:B------:R2:W-:Y:S03]  /*118db0*/  @P5 STG.E desc[UR76][R10.64], R98 ;  /* 0x000000620a005986 */ /* 0x0005e6000c10194c */
[C---:B-1----:R-:W-:Y:S01]  /*118dc0*/  IMAD.WIDE R2, R185.reuse, 0x4, R20 ;  /* 0x00000004b9027825 */ /* 0x042fe200078e0214 */
[----:B------:R1:W-:Y:S03]  /*118dd0*/  @P4 STG.E desc[UR76][R12.64], R94 ;  /* 0x0000005e0c004986 */ /* 0x0003e6000c10194c */
[----:B------:R-:W-:-:S04]  /*118de0*/  IMAD.WIDE R8, R185, 0x4, R30 ;  /* 0x00000004b9087825 */ /* 0x000fc800078e021e */
[----:B------:R-:W-:-:S04]  /*118df0*/  IMAD.WIDE R4, R185, 0x4, R28 ;  /* 0x00000004b9047825 */ /* 0x000fc800078e021c */
[----:B------:R-:W-:-:S04]  /*118e00*/  IMAD.WIDE R6, R185, 0x4, R26 ;  /* 0x00000004b9067825 */ /* 0x000fc800078e021a */
[----:B--2---:R-:W-:-:S04]  /*118e10*/  IMAD.WIDE R10, R185, 0x4, R24 ;  /* 0x00000004b90a7825 */ /* 0x004fc800078e0218 */
[----:B-1----:R-:W-:Y:S01]  /*118e20*/  IMAD.WIDE R12, R185, 0x4, R22 ;  /* 0x00000004b90c7825 */ /* 0x002fe200078e0216 */
[----:B------:R-:W-:Y:S02]  /*118e30*/  ISETP.GE.AND P0, PT, R14, UR5, PT ;  /* 0x000000050e007c0c */ /* 0x000fe4000bf06270 */
[----:B------:R-:W2:Y:S04]  /*118e40*/  LDL.LU R14, [R1+0x59b0] ;  /* 0x0059b000010e7983 */ /* 0x000ea80000300800 */
[----:B------:R-:W2:Y:S04]  /*118e50*/  LDL.LU R184, [R1+0xff4] ;  /* 0x000ff40001b87983 */ /* 0x000ea80000300800 */
[----:B------:R-:W2:Y:S01]  /*118e60*/  LDL.LU R185, [R1+0xff0] ;  /* 0x000ff00001b97983 */ /* 0x000ea20000300800 */
[----:B------:R-:W-:-:S02]  /*118e70*/  ISETP.LT.AND P6, PT, R198, UR4, !P3 ;  /* 0x00000004c6007c0c */ /* 0x000fc4000dfc1270 */
[----:B------:R-:W-:Y:S02]  /*118e80*/  ISETP.LT.AND P1, PT, R197, UR4, !P3 ;  /* 0x00000004c5007c0c */ /* 0x000fe4000df21270 */
[----:B------:R-:W-:Y:S02]  /*118e90*/  ISETP.LT.AND P4, PT, R186, UR4, !P3 ;  /* 0x00000004ba007c0c */ /* 0x000fe4000df81270 */
[----:B------:R-:W-:Y:S02]  /*118ea0*/  ISETP.LT.AND P2, PT, R187, UR4, !P3 ;  /* 0x00000004bb007c0c */ /* 0x000fe4000df41270 */
[----:B------:R-:W-:Y:S02]  /*118eb0*/  ISETP.LT.AND P5, PT, R178, UR4, !P3 ;  /* 0x00000004b2007c0c */ /* 0x000fe4000dfa1270 */
[----:B------:R-:W-:-:S03]  /*118ec0*/  ISETP.LT.AND P3, PT, R179, UR4, !P3 ;  /* 0x00000004b3007c0c */ /* 0x000fc6000df61270 */
[----:B------:R3:W-:Y:S01]  /*118ed0*/  @P6 STG.E desc[UR76][R2.64], R90 ;  /* 0x0000005a02006986 */ /* 0x0007e2000c10194c */
[----:B------:R-:W-:-:S03]  /*118ee0*/  ISETP.LT.AND P6, PT, R252, UR4, !P0 ;  /* 0x00000004fc007c0c */ /* 0x000fc6000c7c1270 */
[----:B------:R1:W-:Y:S01]  /*118ef0*/  @P1 STG.E desc[UR76][R8.64], R86 ;  /* 0x0000005608001986 */ /* 0x0003e2000c10194c */
[----:B------:R-:W-:-:S03]  /*118f00*/  ISETP.LT.AND P1, PT, R199, UR4, !P0 ;  /* 0x00000004c7007c0c */ /* 0x000fc6000c721270 */
[----:B------:R1:W-:Y:S01]  /*118f10*/  @P4 STG.E desc[UR76][R4.64], R82 ;  /* 0x0000005204004986 */ /* 0x0003e2000c10194c */
[----:B------:R-:W-:-:S03]  /*118f20*/  ISETP.LT.AND P4, PT, R197, UR4, !P0 ;  /* 0x00000004c5007c0c */ /* 0x000fc6000c781270 */
[----:B------:R1:W-:Y:S04]  /*118f30*/  @P2 STG.E desc[UR76][R6.64], R78 ;  /* 0x0000004e06002986 */ /* 0x0003e8000c10194c */
[----:B------:R1:W-:Y:S01]  /*118f40*/  @P5 STG.E desc[UR76][R10.64], R74 ;  /* 0x0000004a0a005986 */ /* 0x0003e2000c10194c */
[----:B------:R-:W-:-:S03]  /*118f50*/  ISETP.LT.AND P5, PT, R198, UR4, !P0 ;  /* 0x00000004c6007c0c */ /* 0x000fc6000c7a1270 */
[----:B------:R1:W-:Y:S01]  /*118f60*/  @P3 STG.E desc[UR76][R12.64], R66 ;  /* 0x000000420c003986 */ /* 0x0003e2000c10194c */
[----:B------:R-:W-:Y:S01]  /*118f70*/  ISETP.LT.AND P3, PT, R186, UR4, !P0 ;  /* 0x00000004ba007c0c */ /* 0x000fe2000c761270 */
[----:B---3--:R-:W-:Y:S01]  /*118f80*/  IMAD.WIDE R2, R196, 0x4, R34 ;  /* 0x00000004c4027825 */ /* 0x008fe200078e0222 */
[----:B------:R-:W-:-:S03]  /*118f90*/  ISETP.LT.AND P2, PT, R187, UR4, !P0 ;  /* 0x00000004bb007c0c */ /* 0x000fc6000c741270 */
[C---:B-1----:R-:W-:Y:S01]  /*118fa0*/  IMAD.WIDE R8, R196.reuse, 0x4, R32 ;  /* 0x00000004c4087825 */ /* 0x042fe200078e0220 */
[----:B------:R1:W-:Y:S03]  /*118fb0*/  @P6 STG.E desc[UR76][R2.64], R70 ;  /* 0x0000004602006986 */ /* 0x0003e6000c10194c */
[----:B------:R-:W-:Y:S01]  /*118fc0*/  IMAD.WIDE R4, R196, 0x4, R20 ;  /* 0x00000004c4047825 */ /* 0x000fe200078e0214 */
[----:B------:R3:W-:Y:S01]  /*118fd0*/  @P1 STG.E desc[UR76][R8.64], R62 ;  /* 0x0000003e08001986 */ /* 0x0007e2000c10194c */
[----:B------:R-:W-:Y:S02]  /*118fe0*/  ISETP.LT.AND P1, PT, R178, UR4, !P0 ;  /* 0x00000004b2007c0c */ /* 0x000fe4000c721270 */
[----:B------:R-:W-:Y:S01]  /*118ff0*/  IMAD.WIDE R6, R196, 0x4, R30 ;  /* 0x00000004c4067825 */ /* 0x000fe200078e021e */
[----:B------:R-:W-:-:S03]  /*119000*/  ISETP.LT.AND P6, PT, R179, UR4, !P0 ;  /* 0x00000004b3007c0c */ /* 0x000fc6000c7c1270 */
[C---:B------:R-:W-:Y:S01]  /*119010*/  IMAD.WIDE R10, R196.reuse, 0x4, R28 ;  /* 0x00000004c40a7825 */ /* 0x040fe200078e021c */
[----:B------:R2:W-:Y:S03]  /*119020*/  @P5 STG.E desc[UR76][R4.64], R58 ;  /* 0x0000003a04005986 */ /* 0x0005e6000c10194c */
[C---:B------:R-:W-:Y:S01]  /*119030*/  IMAD.WIDE R12, R196.reuse, 0x4, R26 ;  /* 0x00000004c40c7825 */ /* 0x040fe200078e021a */
[----:B------:R2:W-:Y:S04]  /*119040*/  @P4 STG.E desc[UR76][R6.64], R54 ;  /* 0x0000003606004986 */ /* 0x0005e8000c10194c */
[----:B------:R2:W-:Y:S04]  /*119050*/  @P3 STG.E desc[UR76][R10.64], R46 ;  /* 0x0000002e0a003986 */ /* 0x0005e8000c10194c */
[----:B------:R2:W-:Y:S01]  /*119060*/  @P2 STG.E desc[UR76][R12.64], R50 ;  /* 0x000000320c002986 */ /* 0x0005e2000c10194c */
[----:B-1----:R-:W-:-:S04]  /*119070*/  IMAD.WIDE R2, R196, 0x4, R24 ;  /* 0x00000004c4027825 */ /* 0x002fc800078e0218 */
[----:B---3--:R-:W-:Y:S01]  /*119080*/  IMAD.WIDE R8, R196, 0x4, R22 ;  /* 0x00000004c4087825 */ /* 0x008fe200078e0216 */
[----:B------:R1:W-:Y:S04]  /*119090*/  @P1 STG.E desc[UR76][R2.64], R170 ;  /* 0x000000aa02001986 */ /* 0x0003e8000c10194c */
[----:B------:R3:W-:Y:S01]  /*1190a0*/  @P6 STG.E desc[UR76][R8.64], R166 ;  /* 0x000000a608006986 */ /* 0x0007e2000c10194c */
[----:B----4-:R-:W-:-:S03]  /*1190b0*/  ISETP.GE.AND P0, PT, R15, UR5, PT ;  /* 0x000000050f007c0c */ /* 0x010fc6000bf06270 */
[----:B------:R-:W4:Y:S01]  /*1190c0*/  LDL.LU R15, [R1+0x59ac] ;  /* 0x0059ac00010f7983 */ /* 0x000f220000300800 */
[----:B------:R-:W-:Y:S02]  /*1190d0*/  ISETP.LT.AND P3, PT, R252, UR4, !P0 ;  /* 0x00000004fc007c0c */ /* 0x000fe4000c761270 */
[----:B------:R-:W-:Y:S01]  /*1190e0*/  ISETP.LT.AND P2, PT, R199, UR4, !P0 ;  /* 0x00000004c7007c0c */ /* 0x000fe2000c741270 */
[----:B------:R-:W4:Y:S01]  /*1190f0*/  LDL.LU R196, [R1+0xfec] ;  /* 0x000fec0001c47983 */ /* 0x000f220000300800 */
[----:B------:R-:W-:Y:S02]  /*119100*/  ISETP.LT.AND P5, PT, R198, UR4, !P0 ;  /* 0x00000004c6007c0c */ /* 0x000fe4000c7a1270 */
[----:B------:R-:W-:Y:S02]  /*119110*/  ISETP.LT.AND P4, PT, R197, UR4, !P0 ;  /* 0x00000004c5007c0c */ /* 0x000fe4000c781270 */
[----:B------:R-:W-:Y:S02]  /*119120*/  ISETP.LT.AND P1, PT, R186, UR4, !P0 ;  /* 0x00000004ba007c0c */ /* 0x000fe4000c721270 */
[----:B------:R-:W-:Y:S01]  /*119130*/  ISETP.LT.AND P6, PT, R187, UR4, !P0 ;  /* 0x00000004bb007c0c */ /* 0x000fe2000c7c1270 */
[----:B--2---:R-:W-:-:S04]  /*119140*/  IMAD.WIDE R4, R184, 0x4, R34 ;  /* 0x00000004b8047825 */ /* 0x004fc800078e0222 */
[----:B------:R-:W-:Y:S01]  /*119150*/  IMAD.WIDE R6, R184, 0x4, R32 ;  /* 0x00000004b8067825 */ /* 0x000fe200078e0220 */
[----:B------:R2:W-:Y:S01]  /*119160*/  @P3 STG.E desc[UR76][R4.64], R99 ;  /* 0x0000006304003986 */ /* 0x0005e2000c10194c */
[----:B------:R-:W-:Y:S02]  /*119170*/  ISETP.GE.AND P3, PT, R14, UR5, PT ;  /* 0x000000050e007c0c */ /* 0x000fe4000bf66270 */
[C---:B------:R-:W-:Y:S01]  /*119180*/  IMAD.WIDE R10, R184.reuse, 0x4, R20 ;  /* 0x00000004b80a7825 */ /* 0x040fe200078e0214 */
[----:B------:R1:W-:Y:S03]  /*119190*/  @P2 STG.E desc[UR76][R6.64], R95 ;  /* 0x0000005f06002986 */ /* 0x0003e6000c10194c */
[----:B------:R-:W-:Y:S01]  /*1191a0*/  IMAD.WIDE R12, R184, 0x4, R30 ;  /* 0x00000004b80c7825 */ /* 0x000fe200078e021e */
[----:B------:R-:W-:Y:S01]  /*1191b0*/  ISETP.LT.AND P2, PT, R178, UR4, !P0 ;  /* 0x00000004b2007c0c */ /* 0x000fe2000c741270 */
[----:B------:R2:W-:Y:S01]  /*1191c0*/  @P5 STG.E desc[UR76][R10.64], R91 ;  /* 0x0000005b0a005986 */ /* 0x0005e2000c10194c */
[----:B------:R-:W-:-:S02]  /*1191d0*/  ISETP.LT.AND P0, PT, R179, UR4, !P0 ;  /* 0x00000004b3007c0c */ /* 0x000fc4000c701270 */
[----:B------:R-:W-:Y:S01]  /*1191e0*/  ISETP.LT.AND P5, PT, R252, UR4, !P3 ;  /* 0x00000004fc007c0c */ /* 0x000fe2000dfa1270 */
[----:B------:R-:W4:Y:S04]  /*1191f0*/  LDL.LU R14, [R1+0x59a8] ;  /* 0x0059a800010e7983 */ /* 0x000f280000300800 */
[----:B------:R2:W-:Y:S01]  /*119200*/  @P4 STG.E desc[UR76][R12.64], R87 ;  /* 0x000000570c004986 */ /* 0x0005e2000c10194c */
[----:B------:R-:W-:Y:S01]  /*119210*/  ISETP.LT.AND P4, PT, R199, UR4, !P3 ;  /* 0x00000004c7007c0c */ /* 0x000fe2000df81270 */
[----:B-1----:R-:W-:-:S04]  /*119220*/  IMAD.WIDE R2, R184, 0x4, R28 ;  /* 0x00000004b8027825 */ /* 0x002fc800078e021c */
[C---:B---3--:R-:W-:Y:S01]  /*119230*/  IMAD.WIDE R8, R184.reuse, 0x4, R26 ;  /* 0x00000004b8087825 */ /* 0x048fe200078e021a */
[----:B------:R1:W-:Y:S03]  /*119240*/  @P1 STG.E desc[UR76][R2.64], R83 ;  /* 0x0000005302001986 */ /* 0x0003e6000c10194c */
[C---:B--2---:R-:W-:Y:S01]  /*119250*/  IMAD.WIDE R4, R184.reuse, 0x4, R24 ;  /* 0x00000004b8047825 */ /* 0x044fe200078e0218 */
[----:B------:R2:W-:Y:S03]  /*119260*/  @P6 STG.E desc[UR76][R8.64], R79 ;  /* 0x0000004f08006986 */ /* 0x0005e6000c10194c */
[----:B------:R-:W-:Y:S01]  /*119270*/  IMAD.WIDE R6, R184, 0x4, R22 ;  /* 0x00000004b8067825 */ /* 0x000fe200078e0216 */
[----:B------:R3:W-:Y:S03]  /*119280*/  @P2 STG.E desc[UR76][R4.64], R75 ;  /* 0x0000004b04002986 */ /* 0x0007e6000c10194c */
[C---:B------:R-:W-:Y:S01]  /*119290*/  IMAD.WIDE R10, R185.reuse, 0x4, R34 ;  /* 0x00000004b90a7825 */ /* 0x040fe200078e0222 */
[----:B------:R3:W-:Y:S03]  /*1192a0*/  @P0 STG.E desc[UR76][R6.64], R67 ;  /* 0x0000004306000986 */ /* 0x0007e6000c10194c */
[C---:B------:R-:W-:Y:S01]  /*1192b0*/  IMAD.WIDE R12, R185.reuse, 0x4, R32 ;  /* 0x00000004b90c7825 */ /* 0x040fe200078e0220 */
[----:B------:R3:W-:Y:S03]  /*1192c0*/  @P5 STG.E desc[UR76][R10.64], R71 ;  /* 0x000000470a005986 */ /* 0x0007e6000c10194c */
[C---:B-1----:R-:W-:Y:S01]  /*1192d0*/  IMAD.WIDE R2, R185.reuse, 0x4, R20 ;  /* 0x00000004b9027825 */ /* 0x042fe200078e0214 */
[----:B------:R1:W-:Y:S03]  /*1192e0*/  @P4 STG.E desc[UR76][R12.64], R63 ;  /* 0x0000003f0c004986 */ /* 0x0003e6000c10194c */
[----:B--2---:R-:W-:-:S04]  /*1192f0*/  IMAD.WIDE R8, R185, 0x4, R30 ;  /* 0x00000004b9087825 */ /* 0x004fc800078e021e */
[----:B---3--:R-:W-:-:S04]  /*119300*/  IMAD.WIDE R4, R185, 0x4, R28 ;  /* 0x00000004b9047825 */ /* 0x008fc800078e021c */
[----:B------:R-:W-:-:S04]  /*119310*/  IMAD.WIDE R6, R185, 0x4, R26 ;  /* 0x00000004b9067825 */ /* 0x000fc800078e021a */
[----:B------:R-:W-:-:S04]  /*119320*/  IMAD.WIDE R10, R185, 0x4, R24 ;  /* 0x00000004b90a7825 */ /* 0x000fc800078e0218 */
[----:B-1----:R-:W-:Y:S02]  /*119330*/  IMAD.WIDE R12, R185, 0x4, R22 ;  /* 0x00000004b90c7825 */ /* 0x002fe400078e0216 */
[----:B------:R-:W2:Y:S04]  /*119340*/  LDL.LU R185, [R1+0xfe8] ;  /* 0x000fe80001b97983 */ /* 0x000ea80000300800 */
[----:B------:R-:W3:Y:S01]  /*119350*/  LDL.LU R18, [R1+0x59a4] ;  /* 0x0059a40001127983 */ /* 0x000ee20000300800 */
[----:B------:R-:W-:Y:S02]  /*119360*/  ISETP.LT.AND P6, PT, R198, UR4, !P3 ;  /* 0x00000004c6007c0c */ /* 0x000fe4000dfc1270 */
[----:B------:R-:W-:Y:S01]  /*119370*/  ISETP.LT.AND P1, PT, R197, UR4, !P3 ;  /* 0x00000004c5007c0c */ /* 0x000fe2000df21270 */
[----:B------:R-:W3:Y:S01]  /*119380*/  LDL.LU R184, [R1+0xfe4] ;  /* 0x000fe40001b87983 */ /* 0x000ee20000300800 */
[----:B------:R-:W-:-:S02]  /*119390*/  ISETP.LT.AND P0, PT, R186, UR4, !P3 ;  /* 0x00000004ba007c0c */ /* 0x000fc4000df01270 */
[----:B------:R-:W-:-:S07]  /*1193a0*/  ISETP.LT.AND P4, PT, R187, UR4, !P3 ;  /* 0x00000004bb007c0c */ /* 0x000fce000df81270 */
[----:B------:R-:W-:Y:S04]  /*1193b0*/  @P6 STG.E desc[UR76][R2.64], R59 ;  /* 0x0000003b02006986 */ /* 0x000fe8000c10194c */
[----:B------:R-:W-:Y:S04]  /*1193c0*/  @P1 STG.E desc[UR76][R8.64], R55 ;  /* 0x0000003708001986 */ /* 0x000fe8000c10194c */
[----:B------:R-:W-:Y:S04]  /*1193d0*/  @P0 STG.E desc[UR76][R4.64], R47 ;  /* 0x0000002f04000986 */ /* 0x000fe8000c10194c */
[----:B------:R-:W-:Y:S04]  /*1193e0*/  @P4 STG.E desc[UR76][R6.64], R51 ;  /* 0x0000003306004986 */ /* 0x000fe8000c10194c */
[----:B------:R1:W2:Y:S04]  /*1193f0*/  LDS.128 R4, [R0] ;  /* 0x0000000000047984 */ /* 0x0002a80000000c00 */
[----:B-1----:R-:W3:Y:S01]  /*119400*/  LDL.LU R0, [R1+0x59a0] ;  /* 0x0059a00001007983 */ /* 0x002ee20000300800 */
[----:B------:R-:W-:-:S02]  /*119410*/  ISETP.LT.AND P5, PT, R178, UR4, !P3 ;  /* 0x00000004b2007c0c */ /* 0x000fc4000dfa1270 */
[----:B------:R-:W-:-:S11]  /*119420*/  ISETP.LT.AND P3, PT, R179, UR4, !P3 ;  /* 0x00000004b3007c0c */ /* 0x000fd6000df61270 */
[----:B------:R1:W-:Y:S04]  /*119430*/  @P5 STG.E desc[UR76][R10.64], R171 ;  /* 0x000000ab0a005986 */ /* 0x0003e8000c10194c */
[----:B------:R1:W-:Y:S01]  /*119440*/  @P3 STG.E desc[UR76][R12.64], R167 ;  /* 0x000000a70c003986 */ /* 0x0003e2000c10194c */
[----:B----4-:R-:W-:-:S04]  /*119450*/  ISETP.GE.AND P2, PT, R15, UR5, PT ;  /* 0x000000050f007c0c */ /* 0x010fc8000bf46270 */
[----:B------:R-:W-:Y:S02]  /*119460*/  ISETP.LT.AND P6, PT, R252, UR4, !P2 ;  /* 0x00000004fc007c0c */ /* 0x000fe4000d7c1270 */
[----:B------:R-:W-:Y:S02]  /*119470*/  ISETP.LT.AND P1, PT, R199, UR4, !P2 ;  /* 0x00000004c7007c0c */ /* 0x000fe4000d721270 */
[----:B------:R-:W-:Y:S02]  /*119480*/  ISETP.LT.AND P3, PT, R198, UR4, !P2 ;  /* 0x00000004c6007c0c */ /* 0x000fe4000d761270 */
[----:B------:R-:W-:Y:S02]  /*119490*/  ISETP.LT.AND P5, PT, R197, UR4, !P2 ;  /* 0x00000004c5007c0c */ /* 0x000fe4000d7a1270 */
[----:B------:R-:W-:Y:S01]  /*1194a0*/  ISETP.LT.AND P4, PT, R186, UR4, !P2 ;  /* 0x00000004ba007c0c */ /* 0x000fe2000d781270 */
[----:B------:R-:W-:-:S04]  /*1194b0*/  IMAD.WIDE R2, R196, 0x4, R34 ;  /* 0x00000004c4027825 */ /* 0x000fc800078e0222 */
[C---:B------:R-:W-:Y:S01]  /*1194c0*/  IMAD.WIDE R8, R196.reuse, 0x4, R32 ;  /* 0x00000004c4087825 */ /* 0x040fe200078e0220 */
[----:B------:R4:W-:Y:S03]  /*1194d0*/  @P6 STG.E desc[UR76][R2.64], R160 ;  /* 0x000000a002006986 */ /* 0x0009e6000c10194c */
[C---:B-1----:R-:W-:Y:S01]  /*1194e0*/  IMAD.WIDE R10, R196.reuse, 0x4, R30 ;  /* 0x00000004c40a7825 */ /* 0x042fe200078e021e */
[----:B------:R1:W-:Y:S03]  /*1194f0*/  @P1 STG.E desc[UR76][R8.64], R156 ;  /* 0x0000009c08001986 */ /* 0x0003e6000c10194c */
[----:B------:R-:W-:Y:S01]  /*119500*/  IMAD.WIDE R12, R196, 0x4, R28 ;  /* 0x00000004c40c7825 */ /* 0x000fe200078e021c */
[----:B------:R-:W-:Y:S02]  /*119510*/  ISETP.LT.AND P1, PT, R187, UR4, !P2 ;  /* 0x00000004bb007c0c */ /* 0x000fe4000d721270 */
[----:B------:R-:W-:-:S02]  /*119520*/  ISETP.LT.AND P6, PT, R178, UR4, !P2 ;  /* 0x00000004b2007c0c */ /* 0x000fc4000d7c1270 */
[----:B------:R-:W-:Y:S01]  /*119530*/  ISETP.LT.AND P2, PT, R179, UR4, !P2 ;  /* 0x00000004b3007c0c */ /* 0x000fe2000d741270 */
[----:B----4-:R-:W-:-:S04]  /*119540*/  IMAD.WIDE R2, R196, 0x4, R26 ;  /* 0x00000004c4027825 */ /* 0x010fc800078e021a */
[----:B-1----:R-:W-:-:S04]  /*119550*/  IMAD.WIDE R8, R196, 0x4, R24 ;  /* 0x00000004c4087825 */ /* 0x002fc800078e0218 */
[----:B------:R-:W-:Y:S01]  /*119560*/  IMAD.WIDE R16, R196, 0x4, R22 ;  /* 0x00000004c4107825 */ /* 0x000fe200078e0216 */
[----:B------:R-:W-:-:S03]  /*119570*/  ISETP.GE.AND P0, PT, R14, UR5, PT ;  /* 0x000000050e007c0c */ /* 0x000fc6000bf06270 */
[----:B------:R-:W-:Y:S02]  /*119580*/  IMAD.WIDE R14, R196, 0x4, R20 ;  /* 0x00000004c40e7825 */ /* 0x000fe400078e0214 */
[----:B------:R-:W4:Y:S04]  /*119590*/  LDL.LU R196, [R1+0xf8c] ;  /* 0x000f8c0001c47983 */ /* 0x000f280000300800 */
[----:B------:R-:W-:Y:S04]  /*1195a0*/  @P3 STG.E desc[UR76][R14.64], R116 ;  /* 0x000000740e003986 */ /* 0x000fe8000c10194c */
[----:B------:R2:W-:Y:S04]  /*1195b0*/  @P5 STG.E desc[UR76][R10.64], R108 ;  /* 0x0000006c0a005986 */ /* 0x0005e8000c10194c */
[----:B------:R1:W-:Y:S01]  /*1195c0*/  @P4 STG.E desc[UR76][R12.64], R120 ;  /* 0x000000780c004986 */ /* 0x0003e2000c10194c */
[----:B------:R-:W-:-:S02]  /*1195d0*/  ISETP.LT.AND P4, PT, R252, UR4, !P0 ;  /* 0x00000004fc007c0c */ /* 0x000fc4000c781270 */
[----:B------:R-:W-:Y:S01]  /*1195e0*/  ISETP.LT.AND P3, PT, R199, UR4, !P0 ;  /* 0x00000004c7007c0c */ /* 0x000fe2000c761270 */
[----:B------:R1:W-:Y:S04]  /*1195f0*/  @P1 STG.E desc[UR76][R2.64], R148 ;  /* 0x0000009402001986 */ /* 0x0003e8000c10194c */
[----:B------:R1:W-:Y:S04]  /*119600*/  @P6 STG.E desc[UR76][R8.64], R152 ;  /* 0x0000009808006986 */ /* 0x0003e8000c10194c */
[----:B------:R1:W-:Y:S01]  /*119610*/  @P2 STG.E desc[UR76][R16.64], R144 ;  /* 0x0000009010002986 */ /* 0x0003e2000c10194c */
[----:B------:R-:W-:-:S02]  /*119620*/  ISETP.LT.AND P5, PT, R198, UR4, !P0 ;  /* 0x00000004c6007c0c */ /* 0x000fc4000c7a1270 */
[----:B------:R-:W-:Y:S02]  /*119630*/  ISETP.LT.AND P2, PT, R197, UR4, !P0 ;  /* 0x00000004c5007c0c */ /* 0x000fe4000c741270 */
[----:B------:R-:W-:Y:S02]  /*119640*/  ISETP.LT.AND P1, PT, R186, UR4, !P0 ;  /* 0x00000004ba007c0c */ /* 0x000fe4000c721270 */
[----:B------:R-:W-:Y:S01]  /*119650*/  ISETP.LT.AND P6, PT, R187, UR4, !P0 ;  /* 0x00000004bb007c0c */ /* 0x000fe2000c7c1270 */
[----:B--2---:R-:W-:-:S05]  /*119660*/  IMAD.WIDE R10, R185, 0x4, R34 ;  /* 0x00000004b90a7825 */ /* 0x004fca00078e0222 */
[----:B------:R2:W-:Y:S01]  /*119670*/  @P4 STG.E desc[UR76][R10.64], R140 ;  /* 0x0000008c0a004986 */ /* 0x0005e2000c10194c */
[----:B---3--:R-:W-:-:S03]  /*119680*/  ISETP.GE.AND P4, PT, R18, UR5, PT ;  /* 0x0000000512007c0c */ /* 0x008fc6000bf86270 */
[----:B------:R-:W3:Y:S01]  /*119690*/  LDL.LU R18, [R1+0x599c] ;  /* 0x00599c0001127983 */ /* 0x000ee20000300800 */
[----:B-1----:R-:W-:-:S05]  /*1196a0*/  IMAD.WIDE R12, R185, 0x4, R32 ;  /* 0x00000004b90c7825 */ /* 0x002fca00078e0220 */
[----:B------:R1:W-:Y:S01]  /*1196b0*/  @P3 STG.E desc[UR76][R12.64], R136 ;  /* 0x000000880c003986 */ /* 0x0003e2000c10194c */
[----:B------:R-:W-:Y:S02]  /*1196c0*/  ISETP.LT.AND P3, PT, R178, UR4, !P0 ;  /* 0x00000004b2007c0c */ /* 0x000fe4000c761270 */
[----:B------:R-:W-:Y:S01]  /*1196d0*/  ISETP.LT.AND P0, PT, R179, UR4, !P0 ;  /* 0x00000004b3007c0c */ /* 0x000fe2000c701270 */
[----:B------:R-:W-:-:S04]  /*1196e0*/  IMAD.WIDE R14, R185, 0x4, R20 ;  /* 0x00000004b90e7825 */ /* 0x000fc800078e0214 */
[C---:B------:R-:W-:Y:S01]  /*1196f0*/  IMAD.WIDE R2, R185.reuse, 0x4, R30 ;  /* 0x00000004b9027825 */ /* 0x040fe200078e021e */
[----:B------:R1:W-:Y:S03]  /*119700*/  @P5 STG.E desc[UR76][R14.64], R132 ;  /* 0x000000840e005986 */ /* 0x0003e6000c10194c */
[C---:B------:R-:W-:Y:S01]  /*119710*/  IMAD.WIDE R8, R185.reuse, 0x4, R28 ;  /* 0x00000004b9087825 */ /* 0x040fe200078e021c */
[----:B------:R1:W-:Y:S03]  /*119720*/  @P2 STG.E desc[UR76][R2.64], R124 ;  /* 0x0000007c02002986 */ /* 0x0003e6000c10194c */
[C---:B------:R-:W-:Y:S01]  /*119730*/  IMAD.WIDE R16, R185.reuse, 0x4, R26 ;  /* 0x00000004b9107825 */ /* 0x040fe200078e021a */
[----:B------:R1:W-:Y:S03]  /*119740*/  @P1 STG.E desc[UR76][R8.64], R128 ;  /* 0x0000008008001986 */ /* 0x0003e6000c10194c */
[C---:B--2---:R-:W-:Y:S01]  /*119750*/  IMAD.WIDE R10, R185.reuse, 0x4, R24 ;  /* 0x00000004b90a7825 */ /* 0x044fe200078e0218 */
[----:B------:R2:W-:Y:S03]  /*119760*/  @P6 STG.E desc[UR76][R16.64], R172 ;  /* 0x000000ac10006986 */ /* 0x0005e6000c10194c */
[----:B-1----:R-:W-:-:S02]  /*119770*/  IMAD.WIDE R12, R185, 0x4, R22 ;  /* 0x00000004b90c7825 */ /* 0x002fc400078e0216 */
[----:B------:R-:W3:Y:S04]  /*119780*/  LDL.LU R185, [R1+0xb9c] ;  /* 0x000b9c0001b97983 */ /* 0x000ee80000300800 */
[----:B------:R1:W-:Y:S04]  /*119790*/  @P3 STG.E desc[UR76][R10.64], R112 ;  /* 0x000000700a003986 */ /* 0x0003e8000c10194c */
[----:B------:R1:W-:Y:S01]  /*1197a0*/  @P0 STG.E desc[UR76][R12.64], R4 ;  /* 0x000000040c000986 */ /* 0x0003e2000c10194c */
[----:B------:R-:W-:-:S03]  /*1197b0*/  ISETP.GE.AND P0, PT, R0, UR5, PT ;  /* 0x0000000500007c0c */ /* 0x000fc6000bf06270 */
[----:B------:R-:W3:Y:S01]  /*1197c0*/  LDL.LU R0, [R1+0x5998] ;  /* 0x0059980001007983 */ /* 0x000ee20000300800 */
[----:B------:R-:W-:Y:S02]  /*1197d0*/  ISETP.LT.AND P5, PT, R252, UR4, !P4 ;  /* 0x00000004fc007c0c */ /* 0x000fe4000e7a1270 */
[----:B------:R-:W-:Y:S02]  /*1197e0*/  ISETP.LT.AND P6, PT, R199, UR4, !P4 ;  /* 0x00000004c7007c0c */ /* 0x000fe4000e7c1270 */
[----:B------:R-:W-:Y:S02]  /*1197f0*/  ISETP.LT.AND P2, PT, R198, UR4, !P4 ;  /* 0x00000004c6007c0c */ /* 0x000fe4000e741270 */
[----:B------:R-:W-:Y:S01]  /*119800*/  ISETP.LT.AND P1, PT, R197, UR4, !P4 ;  /* 0x00000004c5007c0c */ /* 0x000fe2000e721270 */
[----:B------:R-:W-:-:S04]  /*119810*/  IMAD.WIDE R14, R184, 0x4, R34 ;  /* 0x00000004b80e7825 */ /* 0x000fc800078e0222 */
[----:B------:R-:W-:-:S04]  /*119820*/  IMAD.WIDE R2, R184, 0x4, R32 ;  /* 0x00000004b8027825 */ /* 0x000fc800078e0220 */
[C---:B------:R-:W-:Y:S01]  /*119830*/  IMAD.WIDE R8, R184.reuse, 0x4, R20 ;  /* 0x00000004b8087825 */ /* 0x040fe200078e0214 */
[----:B------:R-:W-:Y:S03]  /*119840*/  @P5 STG.E desc[UR76][R14.64], R161 ;  /* 0x000000a10e005986 */ /* 0x000fe6000c10194c */
[----:B--2---:R-:W-:Y:S01]  /*119850*/  IMAD.WIDE R16, R184, 0x4, R30 ;  /* 0x00000004b8107825 */ /* 0x004fe200078e021e */
[----:B------:R2:W-:Y:S01]  /*119860*/  @P6 STG.E desc[UR76][R2.64], R157 ;  /* 0x0000009d02006986 */ /* 0x0005e2000c10194c */
[----:B------:R-:W-:Y:S02]  /*119870*/  ISETP.LT.AND P3, PT, R186, UR4, !P4 ;  /* 0x00000004ba007c0c */ /* 0x000fe4000e761270 */
[----:B------:R-:W-:Y:S01]  /*119880*/  ISETP.LT.AND P5, PT, R187, UR4, !P4 ;  /* 0x00000004bb007c0c */ /* 0x000fe2000e7a1270 */
[----:B------:R2:W-:Y:S01]  /*119890*/  @P2 STG.E desc[UR76][R8.64], R117 ;  /* 0x0000007508002986 */ /* 0x0005e2000c10194c */
[----:B------:R-:W-:-:S03]  /*1198a0*/  ISETP.LT.AND P6, PT, R252, UR4, !P0 ;  /* 0x00000004fc007c0c */ /* 0x000fc6000c7c1270 */
[----:B------:R2:W-:Y:S01]  /*1198b0*/  @P1 STG.E desc[UR76][R16.64], R109 ;  /* 0x0000006d10001986 */ /* 0x0005e2000c10194c */
[----:B------:R-:W-:Y:S02]  /*1198c0*/  ISETP.LT.AND P1, PT, R178, UR4, !P4 ;  /* 0x00000004b2007c0c */ /* 0x000fe4000e721270 */
[----:B------:R-:W-:Y:S02]  /*1198d0*/  ISETP.LT.AND P4, PT, R179, UR4, !P4 ;  /* 0x00000004b3007c0c */ /* 0x000fe4000e781270 */
[----:B------:R-:W-:Y:S01]  /*1198e0*/  ISETP.LT.AND P2, PT, R199, UR4, !P0 ;  /* 0x00000004c7007c0c */ /* 0x000fe2000c741270 */
[----:B-1----:R-:W-:-:S04]  /*1198f0*/  IMAD.WIDE R10, R184, 0x4, R28 ;  /* 0x00000004b80a7825 */ /* 0x002fc800078e021c */
[C---:B------:R-:W-:Y:S01]  /*119900*/  IMAD.WIDE R12, R184.reuse, 0x4, R26 ;  /* 0x00000004b80c7825 */ /* 0x040fe200078e021a */
[----:B------:R1:W-:Y:S03]  /*119910*/  @P3 STG.E desc[UR76][R10.64], R121 ;  /* 0x000000790a003986 */ /* 0x0003e6000c10194c */
[C---:B--2---:R-:W-:Y:S01]  /*119920*/  IMAD.WIDE R2, R184.reuse, 0x4, R24 ;  /* 0x00000004b8027825 */ /* 0x044fe200078e0218 */
[----:B------:R2:W-:Y:S03]  /*119930*/  @P5 STG.E desc[UR76][R12.64], R149 ;  /* 0x000000950c005986 */ /* 0x0005e6000c10194c */
[----:B------:R-:W-:Y:S01]  /*119940*/  IMAD.WIDE R8, R184, 0x4, R22 ;  /* 0x00000004b8087825 */ /* 0x000fe200078e0216 */
[----:B------:R1:W-:Y:S01]  /*119950*/  @P1 STG.E desc[UR76][R2.64], R153 ;  /* 0x0000009902001986 */ /* 0x0003e2000c10194c */
[----:B------:R-:W-:-:S03]  /*119960*/  ISETP.LT.AND P5, PT, R198, UR4, !P0 ;  /* 0x00000004c6007c0c */ /* 0x000fc6000c7a1270 */
[----:B------:R1:W-:Y:S01]  /*119970*/  @P4 STG.E desc[UR76][R8.64], R145 ;  /* 0x0000009108004986 */ /* 0x0003e2000c10194c */
[----:B------:R-:W-:Y:S02]  /*119980*/  ISETP.LT.AND P3, PT, R197, UR4, !P0 ;  /* 0x00000004c5007c0c */ /* 0x000fe4000c761270 */
[----:B------:R-:W-:Y:S02]  /*119990*/  ISETP.LT.AND P1, PT, R187, UR4, !P0 ;  /* 0x00000004bb007c0c */ /* 0x000fe4000c721270 */
[----:B------:R-:W-:Y:S01]  /*1199a0*/  ISETP.LT.AND P4, PT, R178, UR4, !P0 ;  /* 0x00000004b2007c0c */ /* 0x000fe2000c781270 */
[----:B----4-:R-:W-:-:S04]  /*1199b0*/  IMAD.WIDE R14, R196, 0x4, R34 ;  /* 0x00000004c40e7825 */ /* 0x010fc800078e0222 */
[----:B------:R-:W-:Y:S01]  /*1199c0*/  IMAD.WIDE R16, R196, 0x4, R32 ;  /* 0x00000004c4107825 */ /* 0x000fe200078e0220 */
[----:B------:R4:W-:Y:S01]  /*1199d0*/  @P6 STG.E desc[UR76][R14.64], R141 ;  /* 0x0000008d0e006986 */ /* 0x0009e2000c10194c */
[----:B------:R-:W-:-:S03]  /*1199e0*/  ISETP.LT.AND P6, PT, R179, UR4, !P0 ;  /* 0x00000004b3007c0c */ /* 0x000fc6000c7c1270 */
[----:B------:R4:W-:Y:S01]  /*1199f0*/  @P2 STG.E desc[UR76][R16.64], R137 ;  /* 0x0000008910002986 */ /* 0x0009e2000c10194c */
[----:B------:R-:W-:Y:S01]  /*119a00*/  ISETP.LT.AND P2, PT, R186, UR4, !P0 ;  /* 0x00000004ba007c0c */ /* 0x000fe2000c741270 */
[----:B-1----:R-:W-:-:S05]  /*119a10*/  IMAD.WIDE R10, R196, 0x4, R20 ;  /* 0x00000004c40a7825 */ /* 0x002fca00078e0214 */
[----:B------:R1:W-:Y:S01]  /*119a20*/  @P5 STG.E desc[UR76][R10.64], R133 ;  /* 0x000000850a005986 */ /* 0x0003e2000c10194c */
[----:B--2---:R-:W-:-:S04]  /*119a30*/  IMAD.WIDE R12, R196, 0x4, R30 ;  /* 0x00000004c40c7825 */ /* 0x004fc800078e021e */
[C---:B------:R-:W-:Y:S01]  /*119a40*/  IMAD.WIDE R2, R196.reuse, 0x4, R28 ;  /* 0x00000004c4027825 */ /* 0x040fe200078e021c */
[----:B------:R2:W-:Y:S03]  /*119a50*/  @P3 STG.E desc[UR76][R12.64], R125 ;  /* 0x0000007d0c003986 */ /* 0x0005e6000c10194c */
[C---:B------:R-:W-:Y:S01]  /*119a60*/  IMAD.WIDE R8, R196.reuse, 0x4, R26 ;  /* 0x00000004c4087825 */ /* 0x040fe200078e021a */
[----:B------:R1:W-:Y:S03]  /*119a70*/  @P2 STG.E desc[UR76][R2.64], R129 ;  /* 0x0000008102002986 */ /* 0x0003e6000c10194c */
[C---:B----4-:R-:W-:Y:S01]  /*119a80*/  IMAD.WIDE R14, R196.reuse, 0x4, R24 ;  /* 0x00000004c40e7825 */ /* 0x050fe200078e0218 */
[----:B------:R-:W-:Y:S03]  /*119a90*/  @P1 STG.E desc[UR76][R8.64], R173 ;  /* 0x000000ad08001986 */ /* 0x000fe6000c10194c */
[----:B------:R-:W-:Y:S01]  /*119aa0*/  IMAD.WIDE R16, R196, 0x4, R22 ;  /* 0x00000004c4107825 */ /* 0x000fe200078e0216 */
[----:B------:R-:W-:Y:S01]  /*119ab0*/  @P4 STG.E desc[UR76][R14.64], R113 ;  /* 0x000000710e004986 */ /* 0x000fe2000c10194c */
[----:B---3--:R-:W-:-:S03]  /*119ac0*/  ISETP.GE.AND P0, PT, R18, UR5, PT ;  /* 0x0000000512007c0c */ /* 0x008fc6000bf06270 */
[----:B------:R-:W3:Y:S04]  /*119ad0*/  LDL.LU R18, [R1+0x5994] ;  /* 0x0059940001127983 */ /* 0x000ee80000300800 */
[----:B------:R-:W4:Y:S01]  /*119ae0*/  LDL.LU R184, [R1+0xb3c] ;  /* 0x000b3c0001b87983 */ /* 0x000f220000300800 */
[----:B------:R-:W-:-:S03]  /*119af0*/  ISETP.LT.AND P5, PT, R252, UR4, !P0 ;  /* 0x00000004fc007c0c */ /* 0x000fc6000c7a1270 */
[----:B------:R1:W-:Y:S01]  /*119b00*/  @P6 STG.E desc[UR76][R16.64], R5 ;  /* 0x0000000510006986 */ /* 0x0003e2000c10194c */
[----:B------:R-:W-:Y:S01]  /*119b10*/  ISETP.LT.AND P3, PT, R199, UR4, !P0 ;  /* 0x00000004c7007c0c */ /* 0x000fe2000c761270 */
[----:B-1----:R-:W-:-:S08]  /*119b20*/  IMAD.WIDE R10, R185, 0x4, R34 ;  /* 0x00000004b90a7825 */ /* 0x002fd000078e0222 */
[----:B------:R1:W-:Y:S01]  /*119b30*/  @P5 STG.E desc[UR76][R10.64], R162 ;  /* 0x000000a20a005986 */ /* 0x0003e2000c10194c */
[----:B------:R-:W-:-:S03]  /*119b40*/  ISETP.GE.AND P5, PT, R0, UR5, PT ;  /* 0x0000000500007c0c */ /* 0x000fc6000bfa6270 */
[----:B------:R-:W3:Y:S04]  /*119b50*/  LDL.LU R0, [R1+0x5990] ;  /* 0x0059900001007983 */ /* 0x000ee80000300800 */
[----:B------:R-:W3:Y:S01]  /*119b60*/  LDL.LU R196, [R1+0xb34] ;  /* 0x000b340001c47983 */ /* 0x000ee20000300800 */
[----:B--2---:R-:W-:-:S04]  /*119b70*/  IMAD.WIDE R12, R185, 0x4, R32 ;  /* 0x00000004b90c7825 */ /* 0x004fc800078e0220 */
[C---:B------:R-:W-:Y:S01]  /*119b80*/  IMAD.WIDE R2, R185.reuse, 0x4, R20 ;  /* 0x00000004b9027825 */ /* 0x040fe200078e0214 */
[----:B------:R2:W-:Y:S03]  /*119b90*/  @P3 STG.E desc[UR76][R12.64], R158 ;  /* 0x0000009e0c003986 */ /* 0x0005e6000c10194c */
[----:B------:R-:W-:-:S04]  /*119ba0*/  IMAD.WIDE R4, R185, 0x4, R30 ;  /* 0x00000004b9047825 */ /* 0x000fc800078e021e */
[----:B------:R-:W-:-:S04]  /*119bb0*/  IMAD.WIDE R8, R185, 0x4, R28 ;  /* 0x00000004b9087825 */ /* 0x000fc800078e021c */
[----:B------:R-:W-:-:S04]  /*119bc0*/  IMAD.WIDE R14, R185, 0x4, R26 ;  /* 0x00000004b90e7825 */ /* 0x000fc800078e021a */
[----:B-1----:R-:W-:-:S04]  /*119bd0*/  IMAD.WIDE R10, R185, 0x4, R24 ;  /* 0x00000004b90a7825 */ /* 0x002fc800078e0218 */
[----:B--2---:R-:W-:Y:S02]  /*119be0*/  IMAD.WIDE R12, R185, 0x4, R22 ;  /* 0x00000004b90c7825 */ /* 0x004fe400078e0216 */
[----:B------:R-:W2:Y:S01]  /*119bf0*/  LDL.LU R185, [R1+0x1050] ;  /* 0x0010500001b97983 */ /* 0x000ea20000300800 */
[----:B------:R-:W-:Y:S02]  /*119c00*/  ISETP.LT.AND P1, PT, R198, UR4, !P0 ;  /* 0x00000004c6007c0c */ /* 0x000fe4000c721270 */
[----:B------:R-:W-:Y:S02]  /*119c10*/  ISETP.LT.AND P6, PT, R197, UR4, !P0 ;  /* 0x00000004c5007c0c */ /* 0x000fe4000c7c1270 */
[----:B------:R-:W-:Y:S02]  /*119c20*/  ISETP.LT.AND P4, PT, R186, UR4, !P0 ;  /* 0x00000004ba007c0c */ /* 0x000fe4000c781270 */
[----:B------:R-:W-:Y:S02]  /*119c30*/  ISETP.LT.AND P2, PT, R187, UR4, !P0 ;  /* 0x00000004bb007c0c */ /* 0x000fe4000c741270 */
[----:B------:R-:W-:-:S02]  /*119c40*/  ISETP.LT.AND P3, PT, R178, UR4, !P0 ;  /* 0x00000004b2007c0c */ /* 0x000fc4000c761270 */
[----:B------:R-:W-:-:S03]  /*119c50*/  ISETP.LT.AND P0, PT, R179, UR4, !P0 ;  /* 0x00000004b3007c0c */ /* 0x000fc6000c701270 */
[----:B------:R4:W-:Y:S04]  /*119c60*/  @P1 STG.E desc[UR76][R2.64], R118 ;  /* 0x0000007602001986 */ /* 0x0009e8000c10194c */
[----:B------:R1:W-:Y:S04]  /*119c70*/  @P6 STG.E desc[UR76][R4.64], R110 ;  /* 0x0000006e04006986 */ /* 0x0003e8000c10194c */
[----:B------:R1:W-:Y:S04]  /*119c80*/  @P4 STG.E desc[UR76][R8.64], R122 ;  /* 0x0000007a08004986 */ /* 0x0003e8000c10194c */
[----:B------:R1:W-:Y:S01]  /*119c90*/  @P2 STG.E desc[UR76][R14.64], R150 ;  /* 0x000000960e002986 */ /* 0x0003e2000c10194c */
[----:B------:R-:W-:-:S02]  /*119ca0*/  ISETP.LT.AND P2, PT, R252, UR4, !P5 ;  /* 0x00000004fc007c0c */ /* 0x000fc4000ef41270 */
[----:B------:R-:W-:Y:S02]  /*119cb0*/  ISETP.LT.AND P1, PT, R199, UR4, !P5 ;  /* 0x00000004c7007c0c */ /* 0x000fe4000ef21270 */
[----:B------:R-:W-:Y:S01]  /*119cc0*/  ISETP.LT.AND P6, PT, R198, UR4, !P5 ;  /* 0x00000004c6007c0c */ /* 0x000fe2000efc1270 */
[----:B------:R1:W-:Y:S01]  /*119cd0*/  @P3 STG.E desc[UR76][R10.64], R154 ;  /* 0x0000009a0a003986 */ /* 0x0003e2000c10194c */
[----:B------:R-:W-:-:S03]  /*119ce0*/  ISETP.LT.AND P4, PT, R197, UR4, !P5 ;  /* 0x00000004c5007c0c */ /* 0x000fc6000ef81270 */
[----:B------:R1:W-:Y:S01]  /*119cf0*/  @P0 STG.E desc[UR76][R12.64], R146 ;  /* 0x000000920c000986 */ /* 0x0003e2000c10194c */
[----:B------:R-:W-:Y:S01]  /*119d00*/  ISETP.LT.AND P0, PT, R186, UR4, !P5 ;  /* 0x00000004ba007c0c */ /* 0x000fe2000ef01270 */
[----:B----4-:R-:W-:-:S05]  /*119d10*/  IMAD.WIDE R2, R184, 0x4, R34 ;  /* 0x00000004b8027825 */ /* 0x010fca00078e0222 */
[----:B------:R4:W-:Y:S01]  /*119d20*/  @P2 STG.E desc[UR76][R2.64], R142 ;  /* 0x0000008e02002986 */ /* 0x0009e2000c10194c */
[----:B------:R-:W-:Y:S01]  /*119d30*/  ISETP.LT.AND P2, PT, R187, UR4, !P5 ;  /* 0x00000004bb007c0c */ /* 0x000fe2000ef41270 */
[----:B-1----:R-:W-:-:S04]  /*119d40*/  IMAD.WIDE R4, R184, 0x4, R32 ;  /* 0x00000004b8047825 */ /* 0x002fc800078e0220 */
[C---:B------:R-:W-:Y:S01]  /*119d50*/  IMAD.WIDE R8, R184.reuse, 0x4, R20 ;  /* 0x00000004b8087825 */ /* 0x040fe200078e0214 */
[----:B------:R1:W-:Y:S03]  /*119d60*/  @P1 STG.E desc[UR76][R4.64], R138 ;  /* 0x0000008a04001986 */ /* 0x0003e6000c10194c */
[----:B------:R-:W-:Y:S01]  /*119d70*/  IMAD.WIDE R14, R184, 0x4, R30 ;  /* 0x00000004b80e7825 */ /* 0x000fe200078e021e */
[----:B---3--:R-:W-:Y:S01]  /*119d80*/  ISETP.GE.AND P3, PT, R18, UR5, PT ;  /* 0x0000000512007c0c */ /* 0x008fe2000bf66270 */
[----:B------:R3:W-:Y:S02]  /*119d90*/  @P6 STG.E desc[UR76][R8.64], R134 ;  /* 0x0000008608006986 */ /* 0x0007e4000c10194c */
[C---:B------:R-:W-:Y:S02]  /*119da0*/  IMAD.WIDE R10, R184.reuse, 0x4, R28 ;  /* 0x00000004b80a7825 */ /* 0x040fe400078e021c */
[----:B------:R1:W-:Y:S02]  /*119db0*/  @P4 STG.E desc[UR76][R14.64], R126 ;  /* 0x0000007e0e004986 */ /* 0x0003e4000c10194c */
[----:B------:R-:W-:Y:S01]  /*119dc0*/  IMAD.WIDE R12, R184, 0x4, R26 ;  /* 0x00000004b80c7825 */ /* 0x000fe200078e021a */
[----:B------:R-:W-:Y:S01]  /*119dd0*/  ISETP.LT.AND P4, PT, R178, UR4, !P5 ;  /* 0x00000004b2007c0c */ /* 0x000fe2000ef81270 */
[----:B------:R1:W-:Y:S01]  /*119de0*/  @P0 STG.E desc[UR76][R10.64], R130 ;  /* 0x000000820a000986 */ /* 0x0003e2000c10194c */
[----:B------:R-:W-:-:S02]  /*119df0*/  ISETP.LT.AND P5, PT, R179, UR4, !P5 ;  /* 0x00000004b3007c0c */ /* 0x000fc4000efa1270 */
[----:B------:R-:W-:Y:S01]  /*119e00*/  ISETP.LT.AND P6, PT, R252, UR4, !P3 ;  /* 0x00000004fc007c0c */ /* 0x000fe2000dfc1270 */
[----:B------:R3:W-:Y:S01]  /*119e10*/  @P2 STG.E desc[UR76][R12.64], R174 ;  /* 0x000000ae0c002986 */ /* 0x0007e2000c10194c */
[----:B------:R-:W-:Y:S02]  /*119e20*/  ISETP.LT.AND P0, PT, R199, UR4, !P3 ;  /* 0x00000004c7007c0c */ /* 0x000fe4000df01270 */
[----:B------:R-:W-:Y:S01]  /*119e30*/  ISETP.LT.AND P2, PT, R198, UR4, !P3 ;  /* 0x00000004c6007c0c */ /* 0x000fe2000df41270 */
[----:B----4-:R-:W-:-:S04]  /*119e40*/  IMAD.WIDE R2, R184, 0x4, R24 ;  /* 0x00000004b8027825 */ /* 0x010fc800078e0218 */
[----:B-1----:R-:W-:Y:S01]  /*119e50*/  IMAD.WIDE R4, R184, 0x4, R22 ;  /* 0x00000004b8047825 */ /* 0x002fe200078e0216 */
[----:B------:R1:W-:Y:S01]  /*119e60*/  @P4 STG.E desc[UR76][R2.64], R114 ;  /* 0x0000007202004986 */ /* 0x0003e2000c10194c */
[----:B------:R-:W-:Y:S02]  /*119e70*/  ISETP.LT.AND P4, PT, R197, UR4, !P3 ;  /* 0x00000004c5007c0c */ /* 0x000fe4000df81270 */
[C---:B---3--:R-:W-:Y:S01]  /*119e80*/  IMAD.WIDE R8, R196.reuse, 0x4, R34 ;  /* 0x00000004c4087825 */ /* 0x048fe200078e0222 */
[----:B------:R3:W-:Y:S03]  /*119e90*/  @P5 STG.E desc[UR76][R4.64], R6 ;  /* 0x0000000604005986 */ /* 0x0007e6000c10194c */
[C---:B------:R-:W-:Y:S01]  /*119ea0*/  IMAD.WIDE R14, R196.reuse, 0x4, R32 ;  /* 0x00000004c40e7825 */ /* 0x040fe200078e0220 */
[----:B------:R4:W-:Y:S03]  /*119eb0*/  @P6 STG.E desc[UR76][R8.64], R163 ;  /* 0x000000a308006986 */ /* 0x0009e6000c10194c */
[----:B------:R-:W-:Y:S01]  /*119ec0*/  IMAD.WIDE R10, R196, 0x4, R20 ;  /* 0x00000004c40a7825 */ /* 0x000fe200078e0214 */
[----:B------:R-:W-:Y:S01]  /*119ed0*/  ISETP.GE.AND P1, PT, R0, UR5, PT ;  /* 0x0000000500007c0c */ /* 0x000fe2000bf26270 */
[----:B------:R-:W-:Y:S01]  /*119ee0*/  @P0 STG.E desc[UR76][R14.64], R159 ;  /* 0x0000009f0e000986 */ /* 0x000fe2000c10194c */
[----:B------:R-:W-:-:S02]  /*119ef0*/  ISETP.LT.AND P5, PT, R186, UR4, !P3 ;  /* 0x00000004ba007c0c */ /* 0x000fc4000dfa1270 */
[----:B------:R-:W-:Y:S01]  /*119f00*/  ISETP.LT.AND P6, PT, R187, UR4, !P3 ;  /* 0x00000004bb007c0c */ /* 0x000fe2000dfc1270 */
[----:B------:R2:W-:Y:S01]  /*119f10*/  @P2 STG.E desc[UR76][R10.64], R119 ;  /* 0x000000770a002986 */ /* 0x0005e2000c10194c */
[----:B------:R-:W-:Y:S02]  /*119f20*/  ISETP.LT.AND P2, PT, R178, UR4, !P3 ;  /* 0x00000004b2007c0c */ /* 0x000fe4000df41270 */
[----:B------:R-:W-:Y:S02]  /*119f30*/  ISETP.LT.AND P3, PT, R179, UR4, !P3 ;  /* 0x00000004b3007c0c */ /* 0x000fe4000df61270 */
[----:B------:R-:W-:Y:S01]  /*119f40*/  ISETP.LT.AND P0, PT, R252, UR4, !P1 ;  /* 0x00000004fc007c0c */ /* 0x000fe2000cf01270 */
[----:B------:R-:W-:-:S04]  /*119f50*/  IMAD.WIDE R12, R196, 0x4, R30 ;  /* 0x00000004c40c7825 */ /* 0x000fc800078e021e */
[C---:B-1----:R-:W-:Y:S01]  /*119f60*/  IMAD.WIDE R2, R196.reuse, 0x4, R28 ;  /* 0x00000004c4027825 */ /* 0x042fe200078e021c */
[----:B------:R1:W-:Y:S03]  /*119f70*/  @P4 STG.E desc[UR76][R12.64], R111 ;  /* 0x0000006f0c004986 */ /* 0x0003e6000c10194c */
[----:B---3--:R-:W-:Y:S01]  /*119f80*/  IMAD.WIDE R4, R196, 0x4, R26 ;  /* 0x00000004c4047825 */ /* 0x008fe200078e021a */
[----:B------:R-:W-:-:S03]  /*119f90*/  ISETP.LT.AND P4, PT, R199, UR4, !P1 ;  /* 0x00000004c7007c0c */ /* 0x000fc6000cf81270 */
[C---:B----4-:R-:W-:Y:S01]  /*119fa0*/  IMAD.WIDE R8, R196.reuse, 0x4, R24 ;  /* 0x00000004c4087825 */ /* 0x050fe200078e0218 */
[----:B------:R1:W-:Y:S03]  /*119fb0*/  @P5 STG.E desc[UR76][R2.64], R123 ;  /* 0x0000007b02005986 */ /* 0x0003e6000c10194c */
[----:B--2---:R-:W-:Y:S01]  /*119fc0*/  IMAD.WIDE R10, R196, 0x4, R22 ;  /* 0x00000004c40a7825 */ /* 0x004fe200078e0216 */
[----:B------:R-:W-:Y:S01]  /*119fd0*/  ISETP.LT.AND P5, PT, R198, UR4, !P1 ;  /* 0x00000004c6007c0c */ /* 0x000fe2000cfa1270 */
[----:B------:R1:W-:Y:S02]  /*119fe0*/  @P6 STG.E desc[UR76][R4.64], R151 ;  /* 0x0000009704006986 */ /* 0x0003e4000c10194c */
[----:B------:R-:W-:Y:S01]  /*119ff0*/  IMAD.WIDE R34, R185, 0x4, R34 ;  /* 0x00000004b9227825 */ /* 0x000fe200078e0222 */
[----:B------:R-:W-:Y:S01]  /*11a000*/  ISETP.LT.AND P6, PT, R197, UR4, !P1 ;  /* 0x00000004c5007c0c */ /* 0x000fe2000cfc1270 */
[----:B------:R1:W-:Y:S01]  /*11a010*/  @P2 STG.E desc[UR76][R8.64], R155 ;  /* 0x0000009b08002986 */ /* 0x0003e2000c10194c */
[----:B------:R-:W-:-:S03]  /*11a020*/  ISETP.LT.AND P2, PT, R186, UR4, !P1 ;  /* 0x00000004ba007c0c */ /* 0x000fc6000cf41270 */
[----:B------:R1:W-:Y:S01]  /*11a030*/  @P3 STG.E desc[UR76][R10.64], R147 ;  /* 0x000000930a003986 */ /* 0x0003e2000c10194c */
[----:B------:R-:W-:-:S03]  /*11a040*/  ISETP.LT.AND P3, PT, R187, UR4, !P1 ;  /* 0x00000004bb007c0c */ /* 0x000fc6000cf61270 */
        /* <DEDUP_REMOVED lines=10> */
[C---:B------:R-:W-:Y:S01]  /*11a0f0*/  IMAD.WIDE R26, R185.reuse, 0x4, R26 ;  /* 0x00000004b91a7825 */ /* 0x040fe200078e021a */
[----:B------:R1:W-:Y:S03]  /*11a100*/  @P2 STG.E desc[UR76][R28.64], R131 ;  /* 0x000000831c002986 */ /* 0x0003e6000c10194c */
[C---:B------:R-:W-:Y:S01]  /*11a110*/  IMAD.WIDE R24, R185.reuse, 0x4, R24 ;  /* 0x00000004b9187825 */ /* 0x040fe200078e0218 */
[----:B------:R1:W-:Y:S04]  /*11a120*/  @P3 STG.E desc[UR76][R26.64], R175 ;  /* 0x000000af1a003986 */ /* 0x0003e8000c10194c */
[----:B------:R1:W-:Y:S01]  /*11a130*/  @P0 STG.E desc[UR76][R24.64], R115 ;  /* 0x0000007318000986 */ /* 0x0003e2000c10194c */
[----:B------:R-:W-:Y:S01]  /*11a140*/  IMAD.WIDE R22, R185, 0x4, R22 ;  /* 0x00000004b9167825 */ /* 0x000fe200078e0216 */
[----:B------:R-:W-:Y:S06]  /*11a150*/  @!P1 EXIT ;  /* 0x000000000000994d */ /* 0x000fec0003800000 */
[----:B------:R-:W-:Y:S01]  /*11a160*/  STG.E desc[UR76][R22.64], R7 ;  /* 0x0000000716007986 */ /* 0x000fe2000c10194c */
[----:B------:R-:W-:Y:S05]  /*11a170*/  EXIT ;  /* 0x000000000000794d */ /* 0x000fea0003800000 */
.L_x_2:
[----:B------:R-:W-:-:S00]  /*11a180*/  BRA `(.L_x_2) ;  /* 0xfffffffc00fc7947 */ /* 0x000fc0000383ffff */
[----:B------:R-:W-:-:S00]  /*11a190*/  NOP ;  /* 0x0000000000007918 */ /* 0x000fc00000000000 */
        /* <DEDUP_REMOVED lines=14> */
.L_x_3:


//--------------------- .nv.shared.matmul_kernel  --------------------------
	.section	.nv.shared.matmul_kernel,"aw",@nobits
	.sectionflags	@""
	.align	16
	.zero		1024


//--------------------- .nv.shared.reserved.0     --------------------------
	.section	.nv.shared.reserved.0,"aw",@nobits
	.weak		__nv_reservedSMEM_offset_0_alias
	.size		__nv_reservedSMEM_offset_0_alias, 0, 64
	.other		__nv_reservedSMEM_offset_0_alias,@"STO_CUDA_RESERVED_SHARED STV_DEFAULT"
__nv_reservedSMEM_offset_0_alias:
	.zero		0
	.zero		64


//--------------------- .nv.constant0.matmul_kernel --------------------------
	.section	.nv.constant0.matmul_kernel,"a",@progbits
	.sectionflags	@""
	.align	4
.nv.constant0.matmul_kernel:
	.zero		976


//--------------------- SYMBOLS --------------------------

	.type		.nv.reservedSmem.offset0,@object
	.size		.nv.reservedSmem.offset0,0x4
	.type		.nv.reservedSmem.cap,@object
	.size		.nv.reservedSmem.cap,0x4
